def matmul_kernel(
    a_ptr,
    b_ptr,
    c_ptr,
    M,
    N,
    K,
    stride_am,
    stride_ak,
    stride_bk,
    stride_bn,
    stride_cm,
    stride_cn,
    BLOCK_M: tl.constexpr,
    BLOCK_N: tl.constexpr,
    BLOCK_K: tl.constexpr,
    GROUP_M: tl.constexpr,
):
    pid = tl.program_id(axis=0)
    num_pid_m = tl.cdiv(M, BLOCK_M)
    num_pid_n = tl.cdiv(N, BLOCK_N)
    num_pid_in_group = GROUP_M * num_pid_n
    group_id = pid // num_pid_in_group
    first_pid_m = group_id * GROUP_M
    group_size_m = min(num_pid_m - first_pid_m, GROUP_M)
    pid_m = first_pid_m + ((pid % num_pid_in_group) % group_size_m)
    pid_n = (pid % num_pid_in_group) // group_size_m

    offs_am = (pid_m * BLOCK_M + tl.arange(0, BLOCK_M)) % M
    offs_bn = (pid_n * BLOCK_N + tl.arange(0, BLOCK_N)) % N
    offs_k = tl.arange(0, BLOCK_K)
    a_ptrs = a_ptr + offs_am[:, None] * stride_am + offs_k[None, :] * stride_ak
    b_ptrs = b_ptr + offs_k[:, None] * stride_bk + offs_bn[None, :] * stride_bn

    acc = tl.zeros((BLOCK_M, BLOCK_N), dtype=tl.float32)
    for kk in range(0, tl.cdiv(K, BLOCK_K)):
        a = tl.load(a_ptrs, mask=offs_k[None, :] < K - kk * BLOCK_K, other=0.0)
        b = tl.load(b_ptrs, mask=offs_k[:, None] < K - kk * BLOCK_K, other=0.0)
        acc = tl.dot(a, b, acc)
        a_ptrs += BLOCK_K * stride_ak
        b_ptrs += BLOCK_K * stride_bk

    c = acc.to(c_ptr.dtype.element_ty)
    offs_cm = pid_m * BLOCK_M + tl.arange(0, BLOCK_M)
    offs_cn = pid_n * BLOCK_N + tl.arange(0, BLOCK_N)
    c_ptrs = c_ptr + offs_cm[:, None] * stride_cm + offs_cn[None, :] * stride_cn
    mask = (offs_cm[:, None] < M) & (offs_cn[None, :] < N)
    tl.store(c_ptrs, c, mask=mask)

# config = {"BLOCK_K": 128, "BLOCK_M": 256, "BLOCK_N": 128, "GROUP_M": 8, "arch": "sm_100", "dtype": "fp32", "num_ctas": 1, "num_stages": 3, "num_warps": 16}
# arch = sm_100


// ===== COMPILED SASS (sm_100a) =====

	.target	sm_100a

	.elftype	@"ET_EXEC"


//--------------------- .note.nv.tkinfo           --------------------------
	.section	.note.nv.tkinfo,"",@"SHT_NOTE"
	.sectionflags	@"SHF_NOTE_NV_TKINFO"
	.tkinfo
        /*0018*/ 	.word	0x00000081
        /*0030*/ 	.string	""
        /*0030*/ 	.string	"ptxas-blackwell"
        /*0030*/ 	.string	"Cuda compilation tools, release 12.9, V12.9.86"
        /*0030*/ 	.string	"Build cuda_12.9.r12.9/compiler.36037853_0"
        /*0030*/ 	.string	"-v  -suppress-debug-info  -lineinfo  -arch sm_100a "



//--------------------- .note.nv.cuver            --------------------------
	.section	.note.nv.cuver,"",@"SHT_NOTE"
	.sectionflags	@"SHF_NOTE_NV_CUVER"
        /*0018*/ 	.short	0x0001
        /*001a*/ 	.short	0x0064
        /*001c*/ 	.short	0x0001
        /*001e*/ 	.short	0x0000
        /*0020*/ 	.short	0x0001
        /*0022*/ 	.short	0x0000


//--------------------- .nv.info                  --------------------------
	.section	.nv.info,"",@"SHT_CUDA_INFO"
	.align	4


	//----- nvinfo : EIATTR_REGCOUNT
	.align		4
        /*0000*/ 	.byte	0x04, 0x2f
        /*0002*/ 	.short	(.L_1 - .L_0)
	.align		4
.L_0:
        /*0004*/ 	.word	index@(matmul_kernel)
        /*0008*/ 	.word	0x00000080


	//----- nvinfo : EIATTR_FRAME_SIZE
	.align		4
.L_1:
        /*000c*/ 	.byte	0x04, 0x11
        /*000e*/ 	.short	(.L_3 - .L_2)
	.align		4
.L_2:
        /*0010*/ 	.word	index@(matmul_kernel)
        /*0014*/ 	.word	0x00000390


	//----- nvinfo : EIATTR_MIN_STACK_SIZE
	.align		4
.L_3:
        /*0018*/ 	.byte	0x04, 0x12
        /*001a*/ 	.short	(.L_5 - .L_4)
	.align		4
.L_4:
        /*001c*/ 	.word	index@(matmul_kernel)
        /*0020*/ 	.word	0x00000390
.L_5:


//--------------------- .nv.info.matmul_kernel    --------------------------
	.section	.nv.info.matmul_kernel,"",@"SHT_CUDA_INFO"
	.sectionflags	@""
	.align	4


	//----- nvinfo : EIATTR_CUDA_API_VERSION
	.align		4
        /*0000*/ 	.byte	0x04, 0x37
        /*0002*/ 	.short	(.L_7 - .L_6)
.L_6:
        /*0004*/ 	.word	0x00000081


	//----- nvinfo : EIATTR_KPARAM_INFO
	.align		4
.L_7:
        /*0008*/ 	.byte	0x04, 0x17
        /*000a*/ 	.short	(.L_9 - .L_8)
.L_8:
        /*000c*/ 	.word	0x00000000
        /*0010*/ 	.short	0x000d
        /*0012*/ 	.short	0x0048
        /*0014*/ 	.byte	0x00, 0xf4, 0x21, 0x00


	//----- nvinfo : EIATTR_KPARAM_INFO
	.align		4
.L_9:
        /*0018*/ 	.byte	0x04, 0x17
        /*001a*/ 	.short	(.L_11 - .L_10)
.L_10:
        /*001c*/ 	.word	0x00000000
        /*0020*/ 	.short	0x000c
        /*0022*/ 	.short	0x0040
        /*0024*/ 	.byte	0x00, 0xf4, 0x21, 0x00


	//----- nvinfo : EIATTR_KPARAM_INFO
	.align		4
.L_11:
        /*0028*/ 	.byte	0x04, 0x17
        /*002a*/ 	.short	(.L_13 - .L_12)
.L_12:
        /*002c*/ 	.word	0x00000000
        /*0030*/ 	.short	0x000b
        /*0032*/ 	.short	0x0038
        /*0034*/ 	.byte	0x00, 0xf0, 0x11, 0x00


	//----- nvinfo : EIATTR_KPARAM_INFO
	.align		4
.L_13:
        /*0038*/ 	.byte	0x04, 0x17
        /*003a*/ 	.short	(.L_15 - .L_14)
.L_14:
        /*003c*/ 	.word	0x00000000
        /*0040*/ 	.short	0x000a
        /*0042*/ 	.short	0x0034
        /*0044*/ 	.byte	0x00, 0xf0, 0x11, 0x00


	//----- nvinfo : EIATTR_KPARAM_INFO
	.align		4
.L_15:
        /*0048*/ 	.byte	0x04, 0x17
        /*004a*/ 	.short	(.L_17 - .L_16)
.L_16:
        /*004c*/ 	.word	0x00000000
        /*0050*/ 	.short	0x0009
        /*0052*/ 	.short	0x0030
        /*0054*/ 	.byte	0x00, 0xf0, 0x11, 0x00


	//----- nvinfo : EIATTR_KPARAM_INFO
	.align		4
.L_17:
        /*0058*/ 	.byte	0x04, 0x17
        /*005a*/ 	.short	(.L_19 - .L_18)
.L_18:
        /*005c*/ 	.word	0x00000000
        /*0060*/ 	.short	0x0008
        /*0062*/ 	.short	0x002c
        /*0064*/ 	.byte	0x00, 0xf0, 0x11, 0x00


	//----- nvinfo : EIATTR_KPARAM_INFO
	.align		4
.L_19:
        /*0068*/ 	.byte	0x04, 0x17
        /*006a*/ 	.short	(.L_21 - .L_20)
.L_20:
        /*006c*/ 	.word	0x00000000
        /*0070*/ 	.short	0x0007
        /*0072*/ 	.short	0x0028
        /*0074*/ 	.byte	0x00, 0xf0, 0x11, 0x00


	//----- nvinfo : EIATTR_KPARAM_INFO
	.align		4
.L_21:
        /*0078*/ 	.byte	0x04, 0x17
        /*007a*/ 	.short	(.L_23 - .L_22)
.L_22:
        /*007c*/ 	.word	0x00000000
        /*0080*/ 	.short	0x0006
        /*0082*/ 	.short	0x0024
        /*0084*/ 	.byte	0x00, 0xf0, 0x11, 0x00


	//----- nvinfo : EIATTR_KPARAM_INFO
	.align		4
.L_23:
        /*0088*/ 	.byte	0x04, 0x17
        /*008a*/ 	.short	(.L_25 - .L_24)
.L_24:
        /*008c*/ 	.word	0x00000000
        /*0090*/ 	.short	0x0005
        /*0092*/ 	.short	0x0020
        /*0094*/ 	.byte	0x00, 0xf0, 0x11, 0x00


	//----- nvinfo : EIATTR_KPARAM_INFO
	.align		4
.L_25:
        /*0098*/ 	.byte	0x04, 0x17
        /*009a*/ 	.short	(.L_27 - .L_26)
.L_26:
        /*009c*/ 	.word	0x00000000
        /*00a0*/ 	.short	0x0004
        /*00a2*/ 	.short	0x001c
        /*00a4*/ 	.byte	0x00, 0xf0, 0x11, 0x00


	//----- nvinfo : EIATTR_KPARAM_INFO
	.align		4
.L_27:
        /*00a8*/ 	.byte	0x04, 0x17
        /*00aa*/ 	.short	(.L_29 - .L_28)
.L_28:
        /*00ac*/ 	.word	0x00000000
        /*00b0*/ 	.short	0x0003
        /*00b2*/ 	.short	0x0018
        /*00b4*/ 	.byte	0x00, 0xf0, 0x11, 0x00


	//----- nvinfo : EIATTR_KPARAM_INFO
	.align		4
.L_29:
        /*00b8*/ 	.byte	0x04, 0x17
        /*00ba*/ 	.short	(.L_31 - .L_30)
.L_30:
        /*00bc*/ 	.word	0x00000000
        /*00c0*/ 	.short	0x0002
        /*00c2*/ 	.short	0x0010
        /*00c4*/ 	.byte	0x00, 0xf4, 0x21, 0x00


	//----- nvinfo : EIATTR_KPARAM_INFO
	.align		4
.L_31:
        /*00c8*/ 	.byte	0x04, 0x17
        /*00ca*/ 	.short	(.L_33 - .L_32)
.L_32:
        /*00cc*/ 	.word	0x00000000
        /*00d0*/ 	.short	0x0001
        /*00d2*/ 	.short	0x0008
        /*00d4*/ 	.byte	0x00, 0xf4, 0x21, 0x00


	//----- nvinfo : EIATTR_KPARAM_INFO
	.align		4
.L_33:
        /*00d8*/ 	.byte	0x04, 0x17
        /*00da*/ 	.short	(.L_35 - .L_34)
.L_34:
        /*00dc*/ 	.word	0x00000000
        /*00e0*/ 	.short	0x0000
        /*00e2*/ 	.short	0x0000
        /*00e4*/ 	.byte	0x00, 0xf4, 0x21, 0x00


	//----- nvinfo : EIATTR_SPARSE_MMA_MASK
	.align		4
.L_35:
        /*00e8*/ 	.byte	0x03, 0x50
        /*00ea*/ 	.short	0x0000


	//----- nvinfo : EIATTR_MAXREG_COUNT
	.align		4
        /*00ec*/ 	.byte	0x03, 0x1b
        /*00ee*/ 	.short	0x0080


	//----- nvinfo : EIATTR_NUM_BARRIERS
	.align		4
        /*00f0*/ 	.byte	0x02, 0x4c
        /*00f2*/ 	.byte	0x01
	.zero		1


	//----- nvinfo : EIATTR_ANNOTATIONS
	.align		4
        /*00f4*/ 	.byte	0x04, 0x55
        /*00f6*/ 	.short	(.L_37 - .L_36)


	//   ....[0]....
.L_36:
        /*00f8*/ 	.word	0x00000001
        /*00fc*/ 	.byte	0x80, 0x06, 0x00, 0x00, 0x01, 0x00, 0x00, 0x00, 0xa0, 0x06, 0x00, 0x00, 0x01, 0x00, 0x00, 0x00
        /* <DEDUP_REMOVED lines=312> */
        /*148c*/ 	.byte	0xd0, 0xfd, 0x00, 0x00, 0x01, 0x00, 0x00, 0x00, 0xf0, 0xfd, 0x00, 0x00


	//----- nvinfo : EIATTR_VRC_CTA_INIT_COUNT
	.align		4
.L_37:
        /*1498*/ 	.byte	0x02, 0x4a
	.zero		1
	.zero		1


	//----- nvinfo : EIATTR_EXIT_INSTR_OFFSETS
	.align		4
        /*149c*/ 	.byte	0x04, 0x1c
        /*149e*/ 	.short	(.L_39 - .L_38)


	//   ....[0]....
.L_38:
        /*14a0*/ 	.word	0x000119d0


	//   ....[1]....
        /*14a4*/ 	.word	0x000119f0


	//----- nvinfo : EIATTR_REQNTID
	.align		4
.L_39:
        /*14a8*/ 	.byte	0x04, 0x10
        /*14aa*/ 	.short	(.L_41 - .L_40)
.L_40:
        /*14ac*/ 	.word	0x00000200
        /*14b0*/ 	.word	0x00000001
        /*14b4*/ 	.word	0x00000001


	//----- nvinfo : EIATTR_CBANK_PARAM_SIZE
	.align		4
.L_41:
        /*14b8*/ 	.byte	0x03, 0x19
        /*14ba*/ 	.short	0x0050


	//----- nvinfo : EIATTR_PARAM_CBANK
	.align		4
        /*14bc*/ 	.byte	0x04, 0x0a
        /*14be*/ 	.short	(.L_43 - .L_42)
	.align		4
.L_42:
        /*14c0*/ 	.word	index@(.nv.constant0.matmul_kernel)
        /*14c4*/ 	.short	0x0380
        /*14c6*/ 	.short	0x0050


	//----- nvinfo : EIATTR_SW_WAR
	.align		4
.L_43:
        /*14c8*/ 	.byte	0x04, 0x36
        /*14ca*/ 	.short	(.L_45 - .L_44)
.L_44:
        /*14cc*/ 	.word	0x00000008
.L_45:


//--------------------- .nv.compat                --------------------------
	.section	.nv.compat,"",@"SHT_CUDA_COMPAT_INFO"
	.align	4
        /*0000*/ 	.byte	0x02, 0x02, 0x01, 0x00, 0x02, 0x05, 0x05, 0x00, 0x02, 0x03, 0x00, 0x00, 0x02, 0x06, 0x01, 0x00


//--------------------- .nv.callgraph             --------------------------
	.section	.nv.callgraph,"",@"SHT_CUDA_CALLGRAPH"
	.align	4
	.sectionentsize	8
	.align		4
        /*0000*/ 	.word	0x00000000
	.align		4
        /*0004*/ 	.word	0xffffffff
	.align		4
        /*0008*/ 	.word	0x00000000
	.align		4
        /*000c*/ 	.word	0xfffffffe
	.align		4
        /*0010*/ 	.word	0x00000000
	.align		4
        /*0014*/ 	.word	0xfffffffd
	.align		4
        /*0018*/ 	.word	0x00000000
	.align		4
        /*001c*/ 	.word	0xfffffffc


//--------------------- .text.matmul_kernel       --------------------------
	.section	.text.matmul_kernel,"ax",@progbits
	.align	128
        .global         matmul_kernel
        .type           matmul_kernel,@function
        .size           matmul_kernel,(.L_x_3 - matmul_kernel)
        .other          matmul_kernel,@"STO_CUDA_ENTRY STV_DEFAULT"
matmul_kernel:
.text.matmul_kernel:
[----:B------:R-:W1:Y:S08]  /*0000*/  LDC R1, c[0x0][0x37c] ;  /* 0x0000df00ff017b82 */ /* 0x000e700000000800 */
[----:B------:R-:W2:Y:S01]  /*0010*/  LDC.64 R104, c[0x0][0x398] ;  /* 0x0000e600ff687b82 */ /* 0x000ea20000000a00 */
[----:B------:R-:W3:Y:S01]  /*0020*/  S2R R5, SR_CTAID.X ;  /* 0x0000000000057919 */ /* 0x000ee20000002500 */
[----:B-1----:R-:W-:Y:S01]  /*0030*/  VIADD R1, R1, 0xfffffc70 ;  /* 0xfffffc7001017836 */ /* 0x002fe20000000000 */
[----:B------:R-:W1:Y:S01]  /*0040*/  LDCU.128 UR8, c[0x0][0x380] ;  /* 0x00007000ff0877ac */ /* 0x000e620008000c00 */
[----:B------:R-:W4:Y:S01]  /*0050*/  S2R R26, SR_TID.X ;  /* 0x00000000001a7919 */ /* 0x000f220000002100 */
[----:B------:R-:W1:Y:S03]  /*0060*/  LDCU UR6, c[0x0][0x3a0] ;  /* 0x00007400ff0677ac */ /* 0x000e660008000800 */
[----:B------:R-:W3:Y:S01]  /*0070*/  S2UR UR5, SR_CgaCtaId ;  /* 0x00000000000579c3 */ /* 0x000ee20000008800 */
[----:B------:R-:W3:Y:S01]  /*0080*/  LDCU UR14, c[0x0][0x3b0] ;  /* 0x00007600ff0e77ac */ /* 0x000ee20008000800 */
[----:B------:R-:W3:Y:S01]  /*0090*/  LDCU.64 UR12, c[0x0][0x358] ;  /* 0x00006b00ff0c77ac */ /* 0x000ee20008000a00 */
[----:B------:R-:W-:Y:S01]  /*00a0*/  UMOV UR4, 0x400 ;  /* 0x0000040000047882 */ /* 0x000fe20000000000 */
[----:B--2---:R-:W-:Y:S01]  /*00b0*/  VIADD R0, R105, 0x7f ;  /* 0x0000007f69007836 */ /* 0x004fe20000000000 */
[----:B-1----:R-:W-:-:S04]  /*00c0*/  UIADD3 UR7, UPT, UPT, UR6, -0x80, URZ ;  /* 0xffffff8006077890 */ /* 0x002fc8000fffe0ff */
[----:B------:R-:W-:Y:S01]  /*00d0*/  SHF.R.S32.HI R3, RZ, 0x1f, R0 ;  /* 0x0000001fff037819 */ /* 0x000fe20000011400 */
[----:B---3--:R-:W-:-:S03]  /*00e0*/  ULEA UR5, UR5, UR4, 0x18 ;  /* 0x0000000405057291 */ /* 0x008fc6000f8ec0ff */
[----:B------:R-:W-:Y:S02]  /*00f0*/  LEA.HI R3, R3, R0, RZ, 0x7 ;  /* 0x0000000003037211 */ /* 0x000fe400078f38ff */
[----:B------:R-:W-:Y:S02]  /*0100*/  IABS R8, R5 ;  /* 0x0000000500087213 */ /* 0x000fe40000000000 */
[----:B------:R-:W-:Y:S02]  /*0110*/  SHF.R.S32.HI R3, RZ, 0x7, R3 ;  /* 0x00000007ff037819 */ /* 0x000fe40000011403 */
[----:B----4-:R-:W-:Y:S02]  /*0120*/  SHF.R.U32.HI R103, RZ, 0x8, R26 ;  /* 0x00000008ff677819 */ /* 0x010fe4000001161a */
[----:B------:R-:W-:Y:S01]  /*0130*/  LOP3.LUT R125, R26, 0x7f, RZ, 0xc0, !PT ;  /* 0x0000007f1a7d7812 */ /* 0x000fe200078ec0ff */
[----:B------:R-:W-:Y:S01]  /*0140*/  IMAD.SHL.U32 R4, R3, 0x8, RZ ;  /* 0x0000000803047824 */ /* 0x000fe200078e00ff */
[----:B------:R-:W-:-:S04]  /*0150*/  SGXT.U32 R103, R103, 0x1 ;  /* 0x000000016767781a */ /* 0x000fc80000000000 */
[-C--:B------:R-:W-:Y:S02]  /*0160*/  IABS R7, R4.reuse ;  /* 0x0000000400077213 */ /* 0x080fe40000000000 */
[----:B------:R-:W-:Y:S02]  /*0170*/  IABS R10, R4 ;  /* 0x00000004000a7213 */ /* 0x000fe40000000000 */
[----:B------:R-:W1:Y:S08]  /*0180*/  I2F.RP R0, R7 ;  /* 0x0000000700007306 */ /* 0x000e700000209400 */
[----:B-1----:R-:W1:Y:S02]  /*0190*/  MUFU.RCP R0, R0 ;  /* 0x0000000000007308 */ /* 0x002e640000001000 */
[----:B-1----:R-:W-:-:S02]  /*01a0*/  VIADD R2, R0, 0xffffffe ;  /* 0x0ffffffe00027836 */ /* 0x002fc40000000000 */
[----:B------:R-:W-:-:S04]  /*01b0*/  IMAD.MOV R0, RZ, RZ, -R10 ;  /* 0x000000ffff007224 */ /* 0x000fc800078e0a0a */
[----:B------:R1:W2:Y:S02]  /*01c0*/  F2I.FTZ.U32.TRUNC.NTZ R3, R2 ;  /* 0x0000000200037305 */ /* 0x0002a4000021f000 */
[----:B-1----:R-:W-:Y:S02]  /*01d0*/  IMAD.MOV.U32 R2, RZ, RZ, RZ ;  /* 0x000000ffff027224 */ /* 0x002fe400078e00ff */
[----:B--2---:R-:W-:-:S04]  /*01e0*/  IMAD.MOV R6, RZ, RZ, -R3 ;  /* 0x000000ffff067224 */ /* 0x004fc800078e0a03 */
[----:B------:R-:W-:Y:S02]  /*01f0*/  IMAD R9, R6, R7, RZ ;  /* 0x0000000706097224 */ /* 0x000fe400078e02ff */
[----:B------:R-:W-:Y:S01]  /*0200*/  IMAD.MOV.U32 R6, RZ, RZ, R8 ;  /* 0x000000ffff067224 */ /* 0x000fe200078e0008 */
[----:B------:R-:W-:Y:S01]  /*0210*/  LOP3.LUT R8, R26, 0xff, RZ, 0xc0, !PT ;  /* 0x000000ff1a087812 */ /* 0x000fe200078ec0ff */
[----:B------:R-:W-:-:S06]  /*0220*/  IMAD.HI.U32 R3, R3, R9, R2 ;  /* 0x0000000903037227 */ /* 0x000fcc00078e0002 */
[----:B------:R-:W-:-:S04]  /*0230*/  IMAD.HI.U32 R3, R3, R6, RZ ;  /* 0x0000000603037227 */ /* 0x000fc800078e00ff */
[----:B------:R-:W-:-:S05]  /*0240*/  IMAD R0, R3, R0, R6 ;  /* 0x0000000003007224 */ /* 0x000fca00078e0206 */
[----:B------:R-:W-:-:S13]  /*0250*/  ISETP.GT.U32.AND P1, PT, R7, R0, PT ;  /* 0x000000000700720c */ /* 0x000fda0003f24070 */
[----:B------:R-:W-:Y:S02]  /*0260*/  @!P1 IMAD.IADD R0, R0, 0x1, -R7 ;  /* 0x0000000100009824 */ /* 0x000fe400078e0a07 */
[----:B------:R-:W-:Y:S01]  /*0270*/  @!P1 VIADD R3, R3, 0x1 ;  /* 0x0000000103039836 */ /* 0x000fe20000000000 */
[----:B------:R-:W-:Y:S02]  /*0280*/  ISETP.NE.AND P1, PT, R4, RZ, PT ;  /* 0x000000ff0400720c */ /* 0x000fe40003f25270 */
[----:B------:R-:W-:Y:S02]  /*0290*/  ISETP.GE.U32.AND P0, PT, R0, R7, PT ;  /* 0x000000070000720c */ /* 0x000fe40003f06070 */
[----:B------:R-:W-:-:S04]  /*02a0*/  LOP3.LUT R0, R5, R4, RZ, 0x3c, !PT ;  /* 0x0000000405007212 */ /* 0x000fc800078e3cff */
[----:B------:R-:W-:Y:S01]  /*02b0*/  ISETP.GE.AND P2, PT, R0, RZ, PT ;  /* 0x000000ff0000720c */ /* 0x000fe20003f46270 */
[----:B------:R-:W-:-:S06]  /*02c0*/  VIADD R0, R104, 0xff ;  /* 0x000000ff68007836 */ /* 0x000fcc0000000000 */
[----:B------:R-:W-:-:S04]  /*02d0*/  @P0 VIADD R3, R3, 0x1 ;  /* 0x0000000103030836 */ /* 0x000fc80000000000 */
[----:B------:R-:W-:Y:S01]  /*02e0*/  IMAD.MOV.U32 R2, RZ, RZ, R3 ;  /* 0x000000ffff027224 */ /* 0x000fe200078e0003 */
[----:B------:R-:W-:-:S03]  /*02f0*/  SHF.R.S32.HI R3, RZ, 0x1f, R0 ;  /* 0x0000001fff037819 */ /* 0x000fc60000011400 */
[----:B------:R-:W-:Y:S01]  /*0300*/  @!P2 IMAD.MOV R2, RZ, RZ, -R2 ;  /* 0x000000ffff02a224 */ /* 0x000fe200078e0a02 */
[----:B------:R-:W-:Y:S02]  /*0310*/  @!P1 LOP3.LUT R2, RZ, R4, RZ, 0x33, !PT ;  /* 0x00000004ff029212 */ /* 0x000fe400078e33ff */
[----:B------:R-:W-:-:S03]  /*0320*/  LEA.HI R3, R3, R0, RZ, 0x8 ;  /* 0x0000000003037211 */ /* 0x000fc600078f40ff */
[----:B------:R-:W-:Y:S02]  /*0330*/  IMAD.SHL.U32 R14, R2, 0x8, RZ ;  /* 0x00000008020e7824 */ /* 0x000fe400078e00ff */
[----:B------:R-:W-:-:S03]  /*0340*/  IMAD.MOV R2, RZ, RZ, -R2 ;  /* 0x000000ffff027224 */ /* 0x000fc600078e0a02 */
[----:B------:R-:W-:Y:S01]  /*0350*/  LEA.HI.SX32 R3, R3, -R14, 0x18 ;  /* 0x8000000e03037211 */ /* 0x000fe200078fc2ff */
[----:B------:R-:W-:-:S03]  /*0360*/  IMAD R16, R4, R2, R5 ;  /* 0x0000000204107224 */ /* 0x000fc600078e0205 */
[----:B------:R-:W-:Y:S02]  /*0370*/  VIMNMX R15, PT, PT, R3, 0x8, PT ;  /* 0x00000008030f7848 */ /* 0x000fe40003fe0100 */
[----:B------:R-:W-:Y:S02]  /*0380*/  IABS R4, R16 ;  /* 0x0000001000047213 */ /* 0x000fe40000000000 */
[----:B------:R-:W-:-:S04]  /*0390*/  IABS R7, R15 ;  /* 0x0000000f00077213 */ /* 0x000fc80000000000 */
[----:B------:R-:W1:Y:S08]  /*03a0*/  I2F.RP R0, R7 ;  /* 0x0000000700007306 */ /* 0x000e700000209400 */
[----:B-1----:R-:W1:Y:S02]  /*03b0*/  MUFU.RCP R0, R0 ;  /* 0x0000000000007308 */ /* 0x002e640000001000 */
[----:B-1----:R-:W-:-:S06]  /*03c0*/  VIADD R3, R0, 0xffffffe ;  /* 0x0ffffffe00037836 */ /* 0x002fcc0000000000 */
[----:B------:R-:W1:Y:S02]  /*03d0*/  F2I.FTZ.U32.TRUNC.NTZ R3, R3 ;  /* 0x0000000300037305 */ /* 0x000e64000021f000 */
[----:B-1----:R-:W-:-:S04]  /*03e0*/  IMAD.MOV R6, RZ, RZ, -R3 ;  /* 0x000000ffff067224 */ /* 0x002fc800078e0a03 */
[----:B------:R-:W-:Y:S01]  /*03f0*/  IMAD.MOV.U32 R2, RZ, RZ, R6 ;  /* 0x000000ffff027224 */ /* 0x000fe200078e0006 */
[----:B------:R-:W-:-:S03]  /*0400*/  IABS R6, R15 ;  /* 0x0000000f00067213 */ /* 0x000fc60000000000 */
[----:B------:R-:W-:Y:S02]  /*0410*/  IMAD R5, R2, R7, RZ ;  /* 0x0000000702057224 */ /* 0x000fe400078e02ff */
[----:B------:R-:W-:Y:S02]  /*0420*/  IMAD.MOV.U32 R2, RZ, RZ, RZ ;  /* 0x000000ffff027224 */ /* 0x000fe400078e00ff */
[----:B------:R-:W-:Y:S02]  /*0430*/  IMAD.MOV R0, RZ, RZ, -R6 ;  /* 0x000000ffff007224 */ /* 0x000fe400078e0a06 */
[----:B------:R-:W-:Y:S01]  /*0440*/  IMAD.HI.U32 R2, R3, R5, R2 ;  /* 0x0000000503027227 */ /* 0x000fe200078e0002 */
[----:B------:R-:W-:-:S05]  /*0450*/  IABS R5, R105 ;  /* 0x0000006900057213 */ /* 0x000fca0000000000 */
[----:B------:R-:W-:-:S04]  /*0460*/  IMAD.HI.U32 R3, R2, R4, RZ ;  /* 0x0000000402037227 */ /* 0x000fc800078e00ff */
[----:B------:R-:W-:Y:S02]  /*0470*/  IMAD.MOV.U32 R2, RZ, RZ, R5 ;  /* 0x000000ffff027224 */ /* 0x000fe400078e0005 */
[----:B------:R-:W-:Y:S01]  /*0480*/  IMAD R4, R3, R0, R4 ;  /* 0x0000000003047224 */ /* 0x000fe200078e0204 */
[----:B------:R-:W-:Y:S01]  /*0490*/  IABS R0, R104 ;  /* 0x0000006800007213 */ /* 0x000fe20000000000 */
[----:B------:R-:W1:Y:S03]  /*04a0*/  I2F.RP R6, R2 ;  /* 0x0000000200067306 */ /* 0x000e660000209400 */
[----:B------:R-:W-:-:S05]  /*04b0*/  ISETP.GT.U32.AND P1, PT, R7, R4, PT ;  /* 0x000000040700720c */ /* 0x000fca0003f24070 */
[----:B------:R-:W2:Y:S08]  /*04c0*/  I2F.RP R5, R0 ;  /* 0x0000000000057306 */ /* 0x000eb00000209400 */
[----:B-1----:R-:W1:Y:S01]  /*04d0*/  MUFU.RCP R6, R6 ;  /* 0x0000000600067308 */ /* 0x002e620000001000 */
[----:B------:R-:W-:Y:S02]  /*04e0*/  @!P1 IMAD.IADD R4, R4, 0x1, -R7 ;  /* 0x0000000104049824 */ /* 0x000fe400078e0a07 */
[----:B------:R-:W-:Y:S01]  /*04f0*/  @!P1 VIADD R3, R3, 0x1 ;  /* 0x0000000103039836 */ /* 0x000fe20000000000 */
[----:B------:R-:W-:-:S02]  /*0500*/  ISETP.NE.AND P1, PT, R15, RZ, PT ;  /* 0x000000ff0f00720c */ /* 0x000fc40003f25270 */
[----:B------:R-:W-:Y:S02]  /*0510*/  ISETP.GE.U32.AND P0, PT, R4, R7, PT ;  /* 0x000000070400720c */ /* 0x000fe40003f06070 */
[----:B------:R-:W-:Y:S01]  /*0520*/  LOP3.LUT R4, R16, R15, RZ, 0x3c, !PT ;  /* 0x0000000f10047212 */ /* 0x000fe200078e3cff */
[----:B--2---:R-:W2:Y:S01]  /*0530*/  MUFU.RCP R5, R5 ;  /* 0x0000000500057308 */ /* 0x004ea20000001000 */
[----:B------:R-:W-:Y:S02]  /*0540*/  SHF.R.U32.HI R7, RZ, 0x7, R26 ;  /* 0x00000007ff077819 */ /* 0x000fe4000001161a */
[----:B------:R-:W-:Y:S02]  /*0550*/  ISETP.GE.AND P2, PT, R4, RZ, PT ;  /* 0x000000ff0400720c */ /* 0x000fe40003f46270 */
[----:B------:R-:W-:Y:S01]  /*0560*/  SGXT.U32 R7, R7, 0x2 ;  /* 0x000000020707781a */ /* 0x000fe20000000000 */
[----:B-1----:R-:W-:-:S04]  /*0570*/  VIADD R10, R6, 0xffffffe ;  /* 0x0ffffffe060a7836 */ /* 0x002fc80000000000 */
[----:B------:R-:W-:Y:S01]  /*0580*/  @P0 VIADD R3, R3, 0x1 ;  /* 0x0000000103030836 */ /* 0x000fe20000000000 */
[----:B------:R1:W3:Y:S01]  /*0590*/  F2I.FTZ.U32.TRUNC.NTZ R11, R10 ;  /* 0x0000000a000b7305 */ /* 0x0002e2000021f000 */
[----:B------:R-:W-:Y:S02]  /*05a0*/  IMAD.SHL.U32 R6, R8, 0x4, RZ ;  /* 0x0000000408067824 */ /* 0x000fe400078e00ff */
[----:B------:R-:W-:Y:S01]  /*05b0*/  IMAD.MOV.U32 R12, RZ, RZ, R3 ;  /* 0x000000ffff0c7224 */ /* 0x000fe200078e0003 */
[----:B------:R-:W-:Y:S01]  /*05c0*/  SHF.R.S32.HI R3, RZ, 0x8, R26 ;  /* 0x00000008ff037819 */ /* 0x000fe2000001141a */
[----:B--2---:R-:W-:Y:S02]  /*05d0*/  VIADD R4, R5, 0xffffffe ;  /* 0x0ffffffe05047836 */ /* 0x004fe40000000000 */
[----:B------:R-:W-:Y:S01]  /*05e0*/  @!P2 IMAD.MOV R12, RZ, RZ, -R12 ;  /* 0x000000ffff0ca224 */ /* 0x000fe200078e0a0c */
[----:B------:R-:W-:Y:S01]  /*05f0*/  @!P1 LOP3.LUT R12, RZ, R15, RZ, 0x33, !PT ;  /* 0x0000000fff0c9212 */ /* 0x000fe200078e33ff */
[----:B-1----:R-:W-:Y:S01]  /*0600*/  IMAD.MOV.U32 R10, RZ, RZ, RZ ;  /* 0x000000ffff0a7224 */ /* 0x002fe200078e00ff */
[----:B------:R-:W-:Y:S01]  /*0610*/  SGXT R3, R3, 0x1 ;  /* 0x000000010303781a */ /* 0x000fe20000000200 */
[----:B------:R-:W1:Y:S02]  /*0620*/  F2I.FTZ.U32.TRUNC.NTZ R5, R4 ;  /* 0x0000000400057305 */ /* 0x000e64000021f000 */
[----:B------:R-:W-:Y:S01]  /*0630*/  IMAD.SHL.U32 R13, R12, 0x80, RZ ;  /* 0x000000800c0d7824 */ /* 0x000fe200078e00ff */
[----:B------:R-:W-:Y:S01]  /*0640*/  LOP3.LUT R6, R6, 0x420, R3, 0x78, !PT ;  /* 0x0000042006067812 */ /* 0x000fe200078e7803 */
[----:B---3--:R-:W-:-:S03]  /*0650*/  IMAD.MOV R9, RZ, RZ, -R11 ;  /* 0x000000ffff097224 */ /* 0x008fc600078e0a0b */
[----:B------:R-:W-:Y:S01]  /*0660*/  LOP3.LUT R7, R13, R7, RZ, 0xfc, !PT ;  /* 0x000000070d077212 */ /* 0x000fe200078efcff */
[----:B------:R-:W-:Y:S01]  /*0670*/  IMAD R3, R9, R2, RZ ;  /* 0x0000000209037224 */ /* 0x000fe200078e02ff */
[----:B------:R2:W-:Y:S02]  /*0680*/  STL [R1+0x14], R13 ;  /* 0x0000140d01007387 */ /* 0x0005e40000100800 */
[C---:B------:R-:W-:Y:S02]  /*0690*/  LOP3.LUT R18, R7.reuse, 0x7c, RZ, 0xfc, !PT ;  /* 0x0000007c07127812 */ /* 0x040fe400078efcff */
[----:B------:R3:W-:Y:S01]  /*06a0*/  STL [R1+0x140], R6 ;  /* 0x0001400601007387 */ /* 0x0007e20000100800 */
[----:B------:R-:W-:Y:S01]  /*06b0*/  LOP3.LUT R17, R7, 0x4, RZ, 0xfc, !PT ;  /* 0x0000000407117812 */ /* 0x000fe200078efcff */
[----:B-1----:R-:W-:Y:S01]  /*06c0*/  IMAD.MOV R4, RZ, RZ, -R5 ;  /* 0x000000ffff047224 */ /* 0x002fe200078e0a05 */
[----:B------:R-:W-:Y:S02]  /*06d0*/  IABS R115, R18 ;  /* 0x0000001200737213 */ /* 0x000fe40000000000 */
[----:B------:R-:W-:-:S02]  /*06e0*/  IABS R77, R17 ;  /* 0x00000011004d7213 */ /* 0x000fc40000000000 */
[----:B--2---:R-:W-:Y:S02]  /*06f0*/  IABS R13, R7 ;  /* 0x00000007000d7213 */ /* 0x004fe40000000000 */
[----:B------:R-:W-:Y:S01]  /*0700*/  ISETP.GE.AND P0, PT, R17, RZ, PT ;  /* 0x000000ff1100720c */ /* 0x000fe20003f06270 */
[----:B---3--:R-:W-:Y:S01]  /*0710*/  IMAD.HI.U32 R6, R11, R3, R10 ;  /* 0x000000030b067227 */ /* 0x008fe200078e000a */
[C---:B------:R-:W-:Y:S02]  /*0720*/  LOP3.LUT R20, R7.reuse, 0x6c, RZ, 0xfc, !PT ;  /* 0x0000006c07147812 */ /* 0x040fe400078efcff */
[----:B------:R-:W-:Y:S01]  /*0730*/  LOP3.LUT R22, R7, 0x70, RZ, 0xfc, !PT ;  /* 0x0000007007167812 */ /* 0x000fe200078efcff */
[----:B------:R-:W-:Y:S01]  /*0740*/  IMAD.MOV.U32 R11, RZ, RZ, R4 ;  /* 0x000000ffff0b7224 */ /* 0x000fe200078e0004 */
[----:B------:R-:W-:Y:S01]  /*0750*/  IABS R25, R20 ;  /* 0x0000001400197213 */ /* 0x000fe20000000000 */
[----:B------:R-:W-:Y:S01]  /*0760*/  IMAD.HI.U32 R3, R6, R13, RZ ;  /* 0x0000000d06037227 */ /* 0x000fe200078e00ff */
[----:B------:R-:W-:-:S03]  /*0770*/  IABS R27, R22 ;  /* 0x00000016001b7213 */ /* 0x000fc60000000000 */
[----:B------:R-:W-:Y:S02]  /*0780*/  IMAD.MOV R78, RZ, RZ, -R3 ;  /* 0x000000ffff4e7224 */ /* 0x000fe400078e0a03 */
[----:B------:R-:W-:-:S04]  /*0790*/  IMAD.HI.U32 R9, R6, R115, RZ ;  /* 0x0000007306097227 */ /* 0x000fc800078e00ff */
[C---:B------:R-:W-:Y:S01]  /*07a0*/  IMAD R78, R2.reuse, R78, R13 ;  /* 0x0000004e024e7224 */ /* 0x040fe200078e020d */
[----:B------:R-:W-:Y:S01]  /*07b0*/  LOP3.LUT R13, R7, 0x10, RZ, 0xfc, !PT ;  /* 0x00000010070d7812 */ /* 0x000fe200078efcff */
[----:B------:R-:W-:Y:S02]  /*07c0*/  IMAD.MOV R10, RZ, RZ, -R12 ;  /* 0x000000ffff0a7224 */ /* 0x000fe400078e0a0c */
[----:B------:R-:W-:Y:S01]  /*07d0*/  IMAD.MOV.U32 R4, RZ, RZ, RZ ;  /* 0x000000ffff047224 */ /* 0x000fe200078e00ff */
[----:B------:R-:W-:Y:S01]  /*07e0*/  ISETP.GT.U32.AND P1, PT, R2, R78, PT ;  /* 0x0000004e0200720c */ /* 0x000fe20003f24070 */
[----:B------:R-:W-:Y:S01]  /*07f0*/  IMAD R11, R11, R0, RZ ;  /* 0x000000000b0b7224 */ /* 0x000fe200078e02ff */
[----:B------:R-:W-:Y:S01]  /*0800*/  IABS R79, R13 ;  /* 0x0000000d004f7213 */ /* 0x000fe20000000000 */
[----:B------:R-:W-:Y:S02]  /*0810*/  IMAD.MOV R12, RZ, RZ, -R9 ;  /* 0x000000ffff0c7224 */ /* 0x000fe400078e0a09 */
[----:B------:R-:W-:-:S04]  /*0820*/  IMAD.HI.U32 R3, R5, R11, R4 ;  /* 0x0000000b05037227 */ /* 0x000fc800078e0004 */
[----:B------:R-:W-:Y:S01]  /*0830*/  IMAD R9, R15, R10, R16 ;  /* 0x0000000a0f097224 */ /* 0x000fe200078e0210 */
[C---:B------:R-:W-:Y:S01]  /*0840*/  LOP3.LUT R10, R7.reuse, 0x8, RZ, 0xfc, !PT ;  /* 0x00000008070a7812 */ /* 0x040fe200078efcff */
[----:B------:R-:W-:Y:S01]  /*0850*/  IMAD R115, R2, R12, R115 ;  /* 0x0000000c02737224 */ /* 0x000fe200078e0273 */
[C---:B------:R-:W-:Y:S01]  /*0860*/  LOP3.LUT R12, R7.reuse, 0xc, RZ, 0xfc, !PT ;  /* 0x0000000c070c7812 */ /* 0x040fe200078efcff */
[----:B------:R-:W-:Y:S01]  /*0870*/  IMAD.HI.U32 R4, R6, R77, RZ ;  /* 0x0000004d06047227 */ /* 0x000fe200078e00ff */
[----:B------:R-:W-:Y:S02]  /*0880*/  IABS R81, R10 ;  /* 0x0000000a00517213 */ /* 0x000fe40000000000 */
[----:B------:R-:W-:Y:S01]  /*0890*/  ISETP.GT.U32.AND P2, PT, R2, R115, PT ;  /* 0x000000730200720c */ /* 0x000fe20003f44070 */
[----:B------:R-:W-:Y:S01]  /*08a0*/  IMAD.MOV R4, RZ, RZ, -R4 ;  /* 0x000000ffff047224 */ /* 0x000fe200078e0a04 */
[----:B------:R-:W-:Y:S01]  /*08b0*/  IABS R11, R12 ;  /* 0x0000000c000b7213 */ /* 0x000fe20000000000 */
[----:B------:R-:W-:Y:S01]  /*08c0*/  @!P1 IMAD.IADD R78, R78, 0x1, -R2 ;  /* 0x000000014e4e9824 */ /* 0x000fe200078e0a02 */
[----:B------:R-:W-:Y:S01]  /*08d0*/  ISETP.GE.AND P6, PT, R10, RZ, PT ;  /* 0x000000ff0a00720c */ /* 0x000fe20003fc6270 */
[----:B------:R-:W-:Y:S01]  /*08e0*/  IMAD R77, R2, R4, R77 ;  /* 0x00000004024d7224 */ /* 0x000fe200078e024d */
[----:B------:R-:W-:Y:S01]  /*08f0*/  LOP3.LUT R10, R7, 0x14, RZ, 0xfc, !PT ;  /* 0x00000014070a7812 */ /* 0x000fe200078efcff */
[----:B------:R-:W-:Y:S01]  /*0900*/  IMAD.HI.U32 R4, R6, R81, RZ ;  /* 0x0000005106047227 */ /* 0x000fe200078e00ff */
[----:B------:R-:W-:-:S02]  /*0910*/  ISETP.GT.U32.AND P5, PT, R2, R78, PT ;  /* 0x0000004e0200720c */ /* 0x000fc40003fa4070 */
[----:B------:R-:W-:Y:S01]  /*0920*/  ISETP.GT.U32.AND P4, PT, R2, R77, PT ;  /* 0x0000004d0200720c */ /* 0x000fe20003f84070 */
[----:B------:R-:W-:Y:S01]  /*0930*/  IMAD.MOV R4, RZ, RZ, -R4 ;  /* 0x000000ffff047224 */ /* 0x000fe200078e0a04 */
[----:B------:R-:W-:Y:S01]  /*0940*/  LOP3.LUT R15, R7, 0x3c, RZ, 0xfc, !PT ;  /* 0x0000003c070f7812 */ /* 0x000fe200078efcff */
[--C-:B------:R-:W-:Y:S01]  /*0950*/  @!P2 IMAD.IADD R115, R115, 0x1, -R2.reuse ;  /* 0x000000017373a824 */ /* 0x100fe200078e0a02 */
[----:B------:R-:W-:Y:S01]  /*0960*/  ISETP.GE.AND P2, PT, R12, RZ, PT ;  /* 0x000000ff0c00720c */ /* 0x000fe20003f46270 */
[----:B------:R-:W-:Y:S01]  /*0970*/  IMAD R81, R2, R4, R81 ;  /* 0x0000000402517224 */ /* 0x000fe200078e0251 */
[C---:B------:R-:W-:Y:S01]  /*0980*/  LOP3.LUT R12, R7.reuse, 0x18, RZ, 0xfc, !PT ;  /* 0x00000018070c7812 */ /* 0x040fe200078efcff */
[----:B------:R-:W-:Y:S01]  /*0990*/  IMAD.HI.U32 R5, R6, R11, RZ ;  /* 0x0000000b06057227 */ /* 0x000fe200078e00ff */
[C---:B------:R-:W-:Y:S02]  /*09a0*/  ISETP.GT.U32.AND P3, PT, R2.reuse, R115, PT ;  /* 0x000000730200720c */ /* 0x040fe40003f64070 */
[----:B------:R-:W-:Y:S01]  /*09b0*/  ISETP.GT.U32.AND P1, PT, R2, R81, PT ;  /* 0x000000510200720c */ /* 0x000fe20003f24070 */
[----:B------:R-:W-:Y:S01]  /*09c0*/  @!P5 IMAD.IADD R78, R78, 0x1, -R2 ;  /* 0x000000014e4ed824 */ /* 0x000fe200078e0a02 */
[----:B------:R-:W-:Y:S01]  /*09d0*/  ISETP.GE.AND P5, PT, R18, RZ, PT ;  /* 0x000000ff1200720c */ /* 0x000fe20003fa6270 */
[----:B------:R-:W-:Y:S01]  /*09e0*/  IMAD.MOV R5, RZ, RZ, -R5 ;  /* 0x000000ffff057224 */ /* 0x000fe200078e0a05 */
[----:B------:R-:W-:Y:S01]  /*09f0*/  IABS R83, R12 ;  /* 0x0000000c00537213 */ /* 0x000fe20000000000 */
[----:B------:R-:W-:Y:S01]  /*0a00*/  IMAD.HI.U32 R4, R6, R79, RZ ;  /* 0x0000004f06047227 */ /* 0x000fe200078e00ff */
[----:B------:R-:W-:-:S02]  /*0a10*/  LOP3.LUT R16, R7, 0x64, RZ, 0xfc, !PT ;  /* 0x0000006407107812 */ /* 0x000fc400078efcff */
[----:B------:R-:W-:Y:S01]  /*0a20*/  LOP3.LUT R18, R7, 0x68, RZ, 0xfc, !PT ;  /* 0x0000006807127812 */ /* 0x000fe200078efcff */
[C---:B------:R-:W-:Y:S01]  /*0a30*/  IMAD R80, R2.reuse, R5, R11 ;  /* 0x0000000502507224 */ /* 0x040fe200078e020b */
[----:B------:R-:W-:Y:S01]  /*0a40*/  IABS R5, R10 ;  /* 0x0000000a00057213 */ /* 0x000fe20000000000 */
[--C-:B------:R-:W-:Y:S01]  /*0a50*/  @!P3 IMAD.IADD R115, R115, 0x1, -R2.reuse ;  /* 0x000000017373b824 */ /* 0x100fe200078e0a02 */
[----:B------:R-:W-:Y:S01]  /*0a60*/  IABS R21, R16 ;  /* 0x0000001000157213 */ /* 0x000fe20000000000 */
[----:B------:R-:W-:Y:S01]  /*0a70*/  @!P1 IMAD.IADD R81, R81, 0x1, -R2 ;  /* 0x0000000151519824 */ /* 0x000fe200078e0a02 */
[C---:B------:R-:W-:Y:S01]  /*0a80*/  ISETP.GT.U32.AND P3, PT, R2.reuse, R80, PT ;  /* 0x000000500200720c */ /* 0x040fe20003f64070 */
[----:B------:R-:W-:Y:S01]  /*0a90*/  IMAD.MOV R4, RZ, RZ, -R4 ;  /* 0x000000ffff047224 */ /* 0x000fe200078e0a04 */
[----:B------:R-:W-:Y:S01]  /*0aa0*/  IABS R23, R18 ;  /* 0x0000001200177213 */ /* 0x000fe20000000000 */
[----:B------:R-:W-:Y:S01]  /*0ab0*/  @!P5 IMAD.MOV R115, RZ, RZ, -R115 ;  /* 0x000000ffff73d224 */ /* 0x000fe200078e0a73 */
[C---:B------:R-:W-:Y:S01]  /*0ac0*/  ISETP.GT.U32.AND P5, PT, R2.reuse, R81, PT ;  /* 0x000000510200720c */ /* 0x040fe20003fa4070 */
[----:B------:R-:W-:-:S02]  /*0ad0*/  IMAD R79, R2, R4, R79 ;  /* 0x00000004024f7224 */ /* 0x000fc400078e024f */
[----:B------:R-:W-:-:S04]  /*0ae0*/  IMAD.HI.U32 R4, R6, R5, RZ ;  /* 0x0000000506047227 */ /* 0x000fc800078e00ff */
[----:B------:R-:W-:Y:S02]  /*0af0*/  IMAD.MOV R4, RZ, RZ, -R4 ;  /* 0x000000ffff047224 */ /* 0x000fe400078e0a04 */
[--C-:B------:R-:W-:Y:S01]  /*0b00*/  @!P4 IMAD.IADD R77, R77, 0x1, -R2.reuse ;  /* 0x000000014d4dc824 */ /* 0x100fe200078e0a02 */
[----:B------:R-:W-:Y:S01]  /*0b10*/  ISETP.GE.AND P4, PT, R7, RZ, PT ;  /* 0x000000ff0700720c */ /* 0x000fe20003f86270 */
[C---:B------:R-:W-:Y:S02]  /*0b20*/  IMAD R84, R2.reuse, R4, R5 ;  /* 0x0000000402547224 */ /* 0x040fe400078e0205 */
[----:B------:R-:W-:Y:S01]  /*0b30*/  @!P5 IMAD.IADD R81, R81, 0x1, -R2 ;  /* 0x000000015151d824 */ /* 0x000fe200078e0a02 */
[----:B------:R-:W-:Y:S01]  /*0b40*/  ISETP.GT.U32.AND P1, PT, R2, R77, PT ;  /* 0x0000004d0200720c */ /* 0x000fe20003f24070 */
[----:B------:R-:W-:Y:S01]  /*0b50*/  IMAD.HI.U32 R4, R6, R83, RZ ;  /* 0x0000005306047227 */ /* 0x000fe200078e00ff */
[----:B------:R-:W-:-:S03]  /*0b60*/  ISETP.GT.U32.AND P5, PT, R2, R84, PT ;  /* 0x000000540200720c */ /* 0x000fc60003fa4070 */
[----:B------:R-:W-:Y:S02]  /*0b70*/  IMAD.MOV R5, RZ, RZ, -R4 ;  /* 0x000000ffff057224 */ /* 0x000fe400078e0a04 */
[----:B------:R-:W-:Y:S01]  /*0b80*/  IMAD.IADD R9, R14, 0x1, R9 ;  /* 0x000000010e097824 */ /* 0x000fe200078e0209 */
[----:B------:R-:W-:Y:S01]  /*0b90*/  LOP3.LUT R14, R7, 0x1c, RZ, 0xfc, !PT ;  /* 0x0000001c070e7812 */ /* 0x000fe200078efcff */
[----:B------:R-:W-:Y:S02]  /*0ba0*/  @!P3 IMAD.IADD R80, R80, 0x1, -R2 ;  /* 0x000000015050b824 */ /* 0x000fe400078e0a02 */
[C---:B------:R-:W-:Y:S01]  /*0bb0*/  IMAD R83, R2.reuse, R5, R83 ;  /* 0x0000000502537224 */ /* 0x040fe200078e0253 */
[----:B------:R-:W-:Y:S01]  /*0bc0*/  IABS R11, R14 ;  /* 0x0000000e000b7213 */ /* 0x000fe20000000000 */
[----:B------:R-:W-:Y:S01]  /*0bd0*/  @!P4 IMAD.MOV R78, RZ, RZ, -R78 ;  /* 0x000000ffff4ec224 */ /* 0x000fe200078e0a4e */
[----:B------:R-:W-:Y:S01]  /*0be0*/  ISETP.GT.U32.AND P4, PT, R2, R79, PT ;  /* 0x0000004f0200720c */ /* 0x000fe20003f84070 */
[----:B------:R-:W-:Y:S01]  /*0bf0*/  @!P5 IMAD.IADD R84, R84, 0x1, -R2 ;  /* 0x000000015454d824 */ /* 0x000fe200078e0a02 */
[C---:B------:R-:W-:Y:S01]  /*0c00*/  ISETP.GT.U32.AND P3, PT, R2.reuse, R80, PT ;  /* 0x000000500200720c */ /* 0x040fe20003f64070 */
[----:B------:R-:W-:Y:S01]  /*0c10*/  @!P6 IMAD.MOV R81, RZ, RZ, -R81 ;  /* 0x000000ffff51e224 */ /* 0x000fe200078e0a51 */
[----:B------:R-:W-:Y:S01]  /*0c20*/  ISETP.GT.U32.AND P6, PT, R2, R83, PT ;  /* 0x000000530200720c */ /* 0x000fe20003fc4070 */
[----:B------:R-:W-:Y:S01]  /*0c30*/  IMAD.HI.U32 R4, R6, R11, RZ ;  /* 0x0000000b06047227 */ /* 0x000fe200078e00ff */
[----:B------:R-:W-:-:S02]  /*0c40*/  ISETP.GT.U32.AND P5, PT, R2, R84, PT ;  /* 0x000000540200720c */ /* 0x000fc40003fa4070 */
[----:B------:R-:W-:Y:S01]  /*0c50*/  LOP3.LUT R5, R7, 0x24, RZ, 0xfc, !PT ;  /* 0x0000002407057812 */ /* 0x000fe200078efcff */
[----:B------:R-:W-:Y:S02]  /*0c60*/  IMAD.MOV R4, RZ, RZ, -R4 ;  /* 0x000000ffff047224 */ /* 0x000fe400078e0a04 */
[--C-:B------:R-:W-:Y:S01]  /*0c70*/  @!P1 IMAD.IADD R77, R77, 0x1, -R2.reuse ;  /* 0x000000014d4d9824 */ /* 0x100fe200078e0a02 */
[----:B------:R-:W-:Y:S01]  /*0c80*/  ISETP.GE.AND P1, PT, R13, RZ, PT ;  /* 0x000000ff0d00720c */ /* 0x000fe20003f26270 */
[--C-:B------:R-:W-:Y:S01]  /*0c90*/  @!P4 IMAD.IADD R79, R79, 0x1, -R2.reuse ;  /* 0x000000014f4fc824 */ /* 0x100fe200078e0a02 */
[----:B------:R-:W-:Y:S01]  /*0ca0*/  ISETP.GE.AND P4, PT, R12, RZ, PT ;  /* 0x000000ff0c00720c */ /* 0x000fe20003f86270 */
[--C-:B------:R-:W-:Y:S01]  /*0cb0*/  @!P3 IMAD.IADD R80, R80, 0x1, -R2.reuse ;  /* 0x000000015050b824 */ /* 0x100fe200078e0a02 */
[----:B------:R-:W-:Y:S01]  /*0cc0*/  ISETP.GE.AND P3, PT, R10, RZ, PT ;  /* 0x000000ff0a00720c */ /* 0x000fe20003f66270 */
[C---:B------:R-:W-:Y:S01]  /*0cd0*/  IMAD R82, R2.reuse, R4, R11 ;  /* 0x0000000402527224 */ /* 0x040fe200078e020b */
[----:B------:R-:W-:Y:S01]  /*0ce0*/  LOP3.LUT R10, R7, 0x20, RZ, 0xfc, !PT ;  /* 0x00000020070a7812 */ /* 0x000fe200078efcff */
[--C-:B------:R-:W-:Y:S01]  /*0cf0*/  @!P6 IMAD.IADD R83, R83, 0x1, -R2.reuse ;  /* 0x000000015353e824 */ /* 0x100fe200078e0a02 */
[----:B------:R-:W-:Y:S01]  /*0d00*/  IABS R11, R5 ;  /* 0x00000005000b7213 */ /* 0x000fe20000000000 */
[----:B------:R-:W-:Y:S01]  /*0d10*/  @!P0 IMAD.MOV R77, RZ, RZ, -R77 ;  /* 0x000000ffff4d8224 */ /* 0x000fe200078e0a4d */
[----:B------:R-:W-:Y:S01]  /*0d20*/  ISETP.GT.U32.AND P0, PT, R2, R79, PT ;  /* 0x0000004f0200720c */ /* 0x000fe20003f04070 */
[----:B------:R-:W-:Y:S01]  /*0d30*/  @!P5 IMAD.IADD R84, R84, 0x1, -R2 ;  /* 0x000000015454d824 */ /* 0x000fe200078e0a02 */
[C---:B------:R-:W-:Y:S01]  /*0d40*/  ISETP.GT.U32.AND P5, PT, R2.reuse, R82, PT ;  /* 0x000000520200720c */ /* 0x040fe20003fa4070 */
[----:B------:R-:W-:Y:S01]  /*0d50*/  @!P2 IMAD.MOV R80, RZ, RZ, -R80 ;  /* 0x000000ffff50a224 */ /* 0x000fe200078e0a50 */
[----:B------:R-:W-:Y:S01]  /*0d60*/  IABS R87, R10 ;  /* 0x0000000a00577213 */ /* 0x000fe20000000000 */
[----:B------:R-:W-:Y:S01]  /*0d70*/  IMAD R28, R9, 0x100, R8 ;  /* 0x00000100091c7824 */ /* 0x000fe200078e0208 */
[----:B------:R-:W-:Y:S01]  /*0d80*/  ISETP.GT.U32.AND P6, PT, R2, R83, PT ;  /* 0x000000530200720c */ /* 0x000fe20003fc4070 */
[----:B------:R-:W-:Y:S01]  /*0d90*/  @!P3 IMAD.MOV R84, RZ, RZ, -R84 ;  /* 0x000000ffff54b224 */ /* 0x000fe200078e0a54 */
[----:B------:R-:W-:Y:S01]  /*0da0*/  ISETP.GE.AND P2, PT, R14, RZ, PT ;  /* 0x000000ff0e00720c */ /* 0x000fe20003f46270 */
[----:B------:R-:W-:Y:S01]  /*0db0*/  IMAD.HI.U32 R4, R6, R87, RZ ;  /* 0x0000005706047227 */ /* 0x000fe200078e00ff */
[----:B------:R-:W-:-:S02]  /*0dc0*/  LOP3.LUT R12, R7, 0x34, RZ, 0xfc, !PT ;  /* 0x00000034070c7812 */ /* 0x000fc400078efcff */
[----:B------:R-:W-:Y:S01]  /*0dd0*/  LOP3.LUT R14, R7, 0x38, RZ, 0xfc, !PT ;  /* 0x00000038070e7812 */ /* 0x000fe200078efcff */
[----:B------:R-:W-:Y:S01]  /*0de0*/  IMAD.MOV R4, RZ, RZ, -R4 ;  /* 0x000000ffff047224 */ /* 0x000fe200078e0a04 */
[----:B------:R-:W-:Y:S01]  /*0df0*/  IABS R13, R15 ;  /* 0x0000000f000d7213 */ /* 0x000fe20000000000 */
[--C-:B------:R-:W-:Y:S01]  /*0e00*/  @!P0 IMAD.IADD R79, R79, 0x1, -R2.reuse ;  /* 0x000000014f4f8824 */ /* 0x100fe200078e0a02 */
[----:B------:R-:W-:Y:S01]  /*0e10*/  ISETP.GE.AND P0, PT, R10, RZ, PT ;  /* 0x000000ff0a00720c */ /* 0x000fe20003f06270 */
[--C-:B------:R-:W-:Y:S01]  /*0e20*/  @!P5 IMAD.IADD R82, R82, 0x1, -R2.reuse ;  /* 0x000000015252d824 */ /* 0x100fe200078e0a02 */
[----:B------:R-:W-:Y:S01]  /*0e30*/  LOP3.LUT R10, R7, 0x28, RZ, 0xfc, !PT ;  /* 0x00000028070a7812 */ /* 0x000fe200078efcff */
[C---:B------:R-:W-:Y:S01]  /*0e40*/  IMAD R87, R2.reuse, R4, R87 ;  /* 0x0000000402577224 */ /* 0x040fe200078e0257 */
[----:B------:R-:W-:Y:S01]  /*0e50*/  IABS R91, R14 ;  /* 0x0000000e005b7213 */ /* 0x000fe20000000000 */
[----:B------:R-:W-:Y:S01]  /*0e60*/  @!P6 IMAD.IADD R83, R83, 0x1, -R2 ;  /* 0x000000015353e824 */ /* 0x000fe200078e0a02 */
[----:B------:R-:W-:Y:S01]  /*0e70*/  IABS R85, R10 ;  /* 0x0000000a00557213 */ /* 0x000fe20000000000 */
[----:B------:R-:W-:Y:S01]  /*0e80*/  @!P1 IMAD.MOV R79, RZ, RZ, -R79 ;  /* 0x000000ffff4f9224 */ /* 0x000fe200078e0a4f */
[C---:B------:R-:W-:Y:S01]  /*0e90*/  ISETP.GT.U32.AND P5, PT, R2.reuse, R82, PT ;  /* 0x000000520200720c */ /* 0x040fe20003fa4070 */
[----:B------:R-:W-:Y:S01]  /*0ea0*/  @!P4 IMAD.MOV R83, RZ, RZ, -R83 ;  /* 0x000000ffff53c224 */ /* 0x000fe200078e0a53 */
[----:B------:R-:W-:Y:S01]  /*0eb0*/  ISETP.GT.U32.AND P4, PT, R2, R87, PT ;  /* 0x000000570200720c */ /* 0x000fe20003f84070 */
[----:B------:R-:W-:Y:S01]  /*0ec0*/  IMAD.HI.U32 R4, R6, R11, RZ ;  /* 0x0000000b06047227 */ /* 0x000fe200078e00ff */
[----:B------:R-:W-:-:S02]  /*0ed0*/  ISETP.GE.AND P1, PT, R5, RZ, PT ;  /* 0x000000ff0500720c */ /* 0x000fc40003f26270 */
[----:B------:R-:W-:Y:S01]  /*0ee0*/  ISETP.GE.AND P3, PT, R10, RZ, PT ;  /* 0x000000ff0a00720c */ /* 0x000fe20003f66270 */
[----:B------:R-:W-:Y:S01]  /*0ef0*/  IMAD.HI.U32 R5, R6, R85, RZ ;  /* 0x0000005506057227 */ /* 0x000fe200078e00ff */
[C---:B------:R-:W-:Y:S02]  /*0f00*/  LOP3.LUT R10, R7.reuse, 0x2c, RZ, 0xfc, !PT ;  /* 0x0000002c070a7812 */ /* 0x040fe400078efcff */
[C---:B------:R-:W-:Y:S01]  /*0f10*/  LOP3.LUT R8, R7.reuse, 0x54, RZ, 0xfc, !PT ;  /* 0x0000005407087812 */ /* 0x040fe200078efcff */
[----:B------:R-:W-:Y:S01]  /*0f20*/  IMAD.MOV R5, RZ, RZ, -R5 ;  /* 0x000000ffff057224 */ /* 0x000fe200078e0a05 */
[----:B------:R-:W-:Y:S01]  /*0f30*/  IABS R89, R10 ;  /* 0x0000000a00597213 */ /* 0x000fe20000000000 */
[----:B------:R-:W-:Y:S01]  /*0f40*/  IMAD.MOV R4, RZ, RZ, -R4 ;  /* 0x000000ffff047224 */ /* 0x000fe200078e0a04 */
[----:B------:R-:W-:Y:S01]  /*0f50*/  ISETP.GE.AND P6, PT, R10, RZ, PT ;  /* 0x000000ff0a00720c */ /* 0x000fe20003fc6270 */
[----:B------:R-:W-:Y:S01]  /*0f60*/  IMAD R85, R2, R5, R85 ;  /* 0x0000000502557224 */ /* 0x000fe200078e0255 */
[----:B------:R-:W-:Y:S01]  /*0f70*/  LOP3.LUT R10, R7, 0x30, RZ, 0xfc, !PT ;  /* 0x00000030070a7812 */ /* 0x000fe200078efcff */
[----:B------:R-:W-:-:S02]  /*0f80*/  @!P5 IMAD.IADD R82, R82, 0x1, -R2 ;  /* 0x000000015252d824 */ /* 0x000fc400078e0a02 */
[C---:B------:R-:W-:Y:S01]  /*0f90*/  IMAD R86, R2.reuse, R4, R11 ;  /* 0x0000000402567224 */ /* 0x040fe200078e020b */
[----:B------:R-:W-:Y:S01]  /*0fa0*/  IABS R5, R10 ;  /* 0x0000000a00057213 */ /* 0x000fe20000000000 */
[----:B------:R-:W-:Y:S01]  /*0fb0*/  @!P4 IMAD.IADD R87, R87, 0x1, -R2 ;  /* 0x000000015757c824 */ /* 0x000fe200078e0a02 */
[----:B------:R-:W-:Y:S01]  /*0fc0*/  IABS R11, R12 ;  /* 0x0000000c000b7213 */ /* 0x000fe20000000000 */
[----:B------:R-:W-:Y:S01]  /*0fd0*/  @!P2 IMAD.MOV R82, RZ, RZ, -R82 ;  /* 0x000000ffff52a224 */ /* 0x000fe200078e0a52 */
[----:B------:R-:W-:Y:S01]  /*0fe0*/  ISETP.GT.U32.AND P2, PT, R2, R85, PT ;  /* 0x000000550200720c */ /* 0x000fe20003f44070 */
[----:B------:R-:W-:Y:S01]  /*0ff0*/  IMAD.HI.U32 R4, R6, R89, RZ ;  /* 0x0000005906047227 */ /* 0x000fe200078e00ff */
[C---:B------:R-:W-:Y:S02]  /*1000*/  ISETP.GT.U32.AND P5, PT, R2.reuse, R86, PT ;  /* 0x000000560200720c */ /* 0x040fe40003fa4070 */
[----:B------:R-:W-:Y:S01]  /*1010*/  ISETP.GT.U32.AND P4, PT, R2, R87, PT ;  /* 0x000000570200720c */ /* 0x000fe20003f84070 */
[----:B------:R-:W-:-:S04]  /*1020*/  IMAD.MOV R4, RZ, RZ, -R4 ;  /* 0x000000ffff047224 */ /* 0x000fc800078e0a04 */
[----:B------:R-:W-:Y:S02]  /*1030*/  IMAD R89, R2, R4, R89 ;  /* 0x0000000402597224 */ /* 0x000fe400078e0259 */
[----:B------:R-:W-:-:S04]  /*1040*/  IMAD.HI.U32 R4, R6, R5, RZ ;  /* 0x0000000506047227 */ /* 0x000fc800078e00ff */
[--C-:B------:R-:W-:Y:S02]  /*1050*/  @!P2 IMAD.IADD R85, R85, 0x1, -R2.reuse ;  /* 0x000000015555a824 */ /* 0x100fe400078e0a02 */
[--C-:B------:R-:W-:Y:S02]  /*1060*/  @!P5 IMAD.IADD R86, R86, 0x1, -R2.reuse ;  /* 0x000000015656d824 */ /* 0x100fe400078e0a02 */
[----:B------:R-:W-:Y:S01]  /*1070*/  @!P4 IMAD.IADD R87, R87, 0x1, -R2 ;  /* 0x000000015757c824 */ /* 0x000fe200078e0a02 */
[C---:B------:R-:W-:Y:S01]  /*1080*/  ISETP.GT.U32.AND P4, PT, R2.reuse, R89, PT ;  /* 0x000000590200720c */ /* 0x040fe20003f84070 */
[----:B------:R-:W-:Y:S01]  /*1090*/  IMAD.MOV R88, RZ, RZ, -R4 ;  /* 0x000000ffff587224 */ /* 0x000fe200078e0a04 */
[----:B------:R-:W-:Y:S01]  /*10a0*/  ISETP.GT.U32.AND P2, PT, R2, R85, PT ;  /* 0x000000550200720c */ /* 0x000fe20003f44070 */
[----:B------:R-:W-:Y:S01]  /*10b0*/  IMAD.HI.U32 R4, R6, R11, RZ ;  /* 0x0000000b06047227 */ /* 0x000fe200078e00ff */
[----:B------:R-:W-:-:S03]  /*10c0*/  ISETP.GT.U32.AND P5, PT, R2, R86, PT ;  /* 0x000000560200720c */ /* 0x000fc60003fa4070 */
[----:B------:R-:W-:Y:S02]  /*10d0*/  IMAD.MOV R4, RZ, RZ, -R4 ;  /* 0x000000ffff047224 */ /* 0x000fe400078e0a04 */
[C---:B------:R-:W-:Y:S02]  /*10e0*/  IMAD R88, R2.reuse, R88, R5 ;  /* 0x0000005802587224 */ /* 0x040fe400078e0205 */
[----:B------:R-:W-:Y:S01]  /*10f0*/  IMAD R92, R2, R4, R11 ;  /* 0x00000004025c7224 */ /* 0x000fe200078e020b */
[----:B------:R-:W-:Y:S01]  /*1100*/  LOP3.LUT R11, R7, 0x44, RZ, 0xfc, !PT ;  /* 0x00000044070b7812 */ /* 0x000fe200078efcff */
[--C-:B------:R-:W-:Y:S01]  /*1110*/  @!P4 IMAD.IADD R89, R89, 0x1, -R2.reuse ;  /* 0x000000015959c824 */ /* 0x100fe200078e0a02 */
[----:B------:R-:W-:Y:S01]  /*1120*/  ISETP.GE.AND P4, PT, R10, RZ, PT ;  /* 0x000000ff0a00720c */ /* 0x000fe20003f86270 */
[--C-:B------:R-:W-:Y:S01]  /*1130*/  @!P2 IMAD.IADD R85, R85, 0x1, -R2.reuse ;  /* 0x000000015555a824 */ /* 0x100fe200078e0a02 */
[----:B------:R-:W-:Y:S01]  /*1140*/  ISETP.GT.U32.AND P2, PT, R2, R92, PT ;  /* 0x0000005c0200720c */ /* 0x000fe20003f44070 */
[----:B------:R-:W-:Y:S01]  /*1150*/  @!P5 IMAD.IADD R86, R86, 0x1, -R2 ;  /* 0x000000015656d824 */ /* 0x000fe200078e0a02 */
[C---:B------:R-:W-:Y:S01]  /*1160*/  ISETP.GT.U32.AND P5, PT, R2.reuse, R88, PT ;  /* 0x000000580200720c */ /* 0x040fe20003fa4070 */
[----:B------:R-:W-:Y:S01]  /*1170*/  @!P0 IMAD.MOV R87, RZ, RZ, -R87 ;  /* 0x000000ffff578224 */ /* 0x000fe200078e0a57 */
[----:B------:R-:W-:Y:S01]  /*1180*/  ISETP.GT.U32.AND P0, PT, R2, R89, PT ;  /* 0x000000590200720c */ /* 0x000fe20003f04070 */
[----:B------:R-:W-:Y:S01]  /*1190*/  IMAD.HI.U32 R4, R6, R91, RZ ;  /* 0x0000005b06047227 */ /* 0x000fe200078e00ff */
[----:B------:R-:W-:-:S02]  /*11a0*/  LOP3.LUT R10, R7, 0x40, RZ, 0xfc, !PT ;  /* 0x00000040070a7812 */ /* 0x000fc400078efcff */
[----:B------:R-:W-:Y:S01]  /*11b0*/  IABS R93, R11 ;  /* 0x0000000b005d7213 */ /* 0x000fe20000000000 */
[----:B------:R-:W-:-:S04]  /*11c0*/  IMAD.HI.U32 R5, R6, R13, RZ ;  /* 0x0000000d06057227 */ /* 0x000fc800078e00ff */
[----:B------:R-:W-:Y:S02]  /*11d0*/  IMAD.MOV R4, RZ, RZ, -R4 ;  /* 0x000000ffff047224 */ /* 0x000fe400078e0a04 */
[----:B------:R-:W-:Y:S02]  /*11e0*/  IMAD.MOV R5, RZ, RZ, -R5 ;  /* 0x000000ffff057224 */ /* 0x000fe400078e0a05 */
[----:B------:R-:W-:Y:S02]  /*11f0*/  IMAD R91, R2, R4, R91 ;  /* 0x00000004025b7224 */ /* 0x000fe400078e025b */
[--C-:B------:R-:W-:Y:S02]  /*1200*/  @!P2 IMAD.IADD R92, R92, 0x1, -R2.reuse ;  /* 0x000000015c5ca824 */ /* 0x100fe400078e0a02 */
[--C-:B------:R-:W-:Y:S01]  /*1210*/  @!P5 IMAD.IADD R88, R88, 0x1, -R2.reuse ;  /* 0x000000015858d824 */ /* 0x100fe200078e0a02 */
[----:B------:R-:W-:Y:S01]  /*1220*/  ISETP.GE.AND P5, PT, R12, RZ, PT ;  /* 0x000000ff0c00720c */ /* 0x000fe20003fa6270 */
[C---:B------:R-:W-:Y:S01]  /*1230*/  IMAD R90, R2.reuse, R5, R13 ;  /* 0x00000005025a7224 */ /* 0x040fe200078e020d */
[----:B------:R-:W-:Y:S01]  /*1240*/  IABS R5, R10 ;  /* 0x0000000a00057213 */ /* 0x000fe20000000000 */
[----:B------:R-:W-:Y:S01]  /*1250*/  @!P0 IMAD.IADD R89, R89, 0x1, -R2 ;  /* 0x0000000159598824 */ /* 0x000fe200078e0a02 */
[C---:B------:R-:W-:Y:S01]  /*1260*/  ISETP.GT.U32.AND P0, PT, R2.reuse, R91, PT ;  /* 0x0000005b0200720c */ /* 0x040fe20003f04070 */
[----:B------:R-:W-:Y:S01]  /*1270*/  @!P1 IMAD.MOV R86, RZ, RZ, -R86 ;  /* 0x000000ffff569224 */ /* 0x000fe200078e0a56 */
[C---:B------:R-:W-:Y:S01]  /*1280*/  ISETP.GT.U32.AND P1, PT, R2.reuse, R92, PT ;  /* 0x0000005c0200720c */ /* 0x040fe20003f24070 */
[----:B------:R-:W-:Y:S01]  /*1290*/  @!P6 IMAD.MOV R89, RZ, RZ, -R89 ;  /* 0x000000ffff59e224 */ /* 0x000fe200078e0a59 */
[----:B------:R-:W-:Y:S01]  /*12a0*/  ISETP.GT.U32.AND P2, PT, R2, R88, PT ;  /* 0x000000580200720c */ /* 0x000fe20003f44070 */
[----:B------:R-:W-:Y:S01]  /*12b0*/  IMAD.HI.U32 R4, R6, R5, RZ ;  /* 0x0000000506047227 */ /* 0x000fe200078e00ff */
[----:B------:R-:W-:-:S02]  /*12c0*/  ISETP.GT.U32.AND P6, PT, R2, R90, PT ;  /* 0x0000005a0200720c */ /* 0x000fc40003fc4070 */
[----:B------:R-:W-:Y:S01]  /*12d0*/  LOP3.LUT R12, R7, 0x50, RZ, 0xfc, !PT ;  /* 0x00000050070c7812 */ /* 0x000fe200078efcff */
[----:B------:R-:W-:Y:S02]  /*12e0*/  IMAD.MOV R4, RZ, RZ, -R4 ;  /* 0x000000ffff047224 */ /* 0x000fe400078e0a04 */
[----:B------:R-:W-:Y:S01]  /*12f0*/  @!P3 IMAD.MOV R85, RZ, RZ, -R85 ;  /* 0x000000ffff55b224 */ /* 0x000fe200078e0a55 */
[----:B------:R-:W-:Y:S01]  /*1300*/  ISETP.GE.AND P3, PT, R14, RZ, PT ;  /* 0x000000ff0e00720c */ /* 0x000fe20003f66270 */
[--C-:B------:R-:W-:Y:S01]  /*1310*/  @!P0 IMAD.IADD R91, R91, 0x1, -R2.reuse ;  /* 0x000000015b5b8824 */ /* 0x100fe200078e0a02 */
[----:B------:R-:W-:Y:S01]  /*1320*/  ISETP.GE.AND P0, PT, R11, RZ, PT ;  /* 0x000000ff0b00720c */ /* 0x000fe20003f06270 */
[--C-:B------:R-:W-:Y:S01]  /*1330*/  @!P1 IMAD.IADD R92, R92, 0x1, -R2.reuse ;  /* 0x000000015c5c9824 */ /* 0x100fe200078e0a02 */
[----:B------:R-:W-:Y:S01]  /*1340*/  ISETP.GE.AND P1, PT, R10, RZ, PT ;  /* 0x000000ff0a00720c */ /* 0x000fe20003f26270 */
[--C-:B------:R-:W-:Y:S01]  /*1350*/  @!P2 IMAD.IADD R88, R88, 0x1, -R2.reuse ;  /* 0x000000015858a824 */ /* 0x100fe200078e0a02 */
[----:B------:R-:W-:Y:S01]  /*1360*/  LOP3.LUT R11, R7, 0x48, RZ, 0xfc, !PT ;  /* 0x00000048070b7812 */ /* 0x000fe200078efcff */
[----:B------:R-:W-:Y:S01]  /*1370*/  @!P6 IMAD.IADD R90, R90, 0x1, -R2 ;  /* 0x000000015a5ae824 */ /* 0x000fe200078e0a02 */
[----:B------:R-:W-:Y:S01]  /*1380*/  ISETP.GE.AND P2, PT, R15, RZ, PT ;  /* 0x000000ff0f00720c */ /* 0x000fe20003f46270 */
[----:B------:R-:W-:Y:S01]  /*1390*/  IMAD.HI.U32 R10, R6, R93, RZ ;  /* 0x0000005d060a7227 */ /* 0x000fe200078e00ff */
[----:B------:R-:W-:-:S02]  /*13a0*/  IABS R95, R11 ;  /* 0x0000000b005f7213 */ /* 0x000fc40000000000 */
[C---:B------:R-:W-:Y:S01]  /*13b0*/  ISETP.GT.U32.AND P6, PT, R2.reuse, R91, PT ;  /* 0x0000005b0200720c */ /* 0x040fe20003fc4070 */
[----:B------:R-:W-:Y:S01]  /*13c0*/  @!P4 IMAD.MOV R88, RZ, RZ, -R88 ;  /* 0x000000ffff58c224 */ /* 0x000fe200078e0a58 */
[C---:B------:R-:W-:Y:S01]  /*13d0*/  ISETP.GT.U32.AND P4, PT, R2.reuse, R90, PT ;  /* 0x0000005a0200720c */ /* 0x040fe20003f84070 */
[----:B------:R-:W-:Y:S01]  /*13e0*/  IMAD.MOV R10, RZ, RZ, -R10 ;  /* 0x000000ffff0a7224 */ /* 0x000fe200078e0a0a */
[----:B------:R-:W-:Y:S01]  /*13f0*/  IABS R13, R12 ;  /* 0x0000000c000d7213 */ /* 0x000fe20000000000 */
[C---:B------:R-:W-:Y:S01]  /*1400*/  IMAD R94, R2.reuse, R4, R5 ;  /* 0x00000004025e7224 */ /* 0x040fe200078e0205 */
[----:B------:R-:W-:Y:S01]  /*1410*/  LOP3.LUT R14, R7, 0x60, RZ, 0xfc, !PT ;  /* 0x00000060070e7812 */ /* 0x000fe200078efcff */
[----:B------:R-:W-:Y:S01]  /*1420*/  IMAD R93, R2, R10, R93 ;  /* 0x0000000a025d7224 */ /* 0x000fe200078e025d */
[----:B------:R-:W1:Y:S01]  /*1430*/  LDC.64 R4, c[0x0][0x3a8] ;  /* 0x0000ea00ff047b82 */ /* 0x000e620000000a00 */
[----:B------:R-:W-:Y:S01]  /*1440*/  IMAD.HI.U32 R10, R6, R95, RZ ;  /* 0x0000005f060a7227 */ /* 0x000fe200078e00ff */
[----:B------:R-:W-:-:S03]  /*1450*/  IABS R19, R14 ;  /* 0x0000000e00137213 */ /* 0x000fc60000000000 */
[----:B------:R-:W-:Y:S01]  /*1460*/  @!P5 IMAD.MOV R92, RZ, RZ, -R92 ;  /* 0x000000ffff5cd224 */ /* 0x000fe200078e0a5c */
[----:B------:R-:W-:Y:S01]  /*1470*/  ISETP.GT.U32.AND P5, PT, R2, R94, PT ;  /* 0x0000005e0200720c */ /* 0x000fe20003fa4070 */
[----:B------:R-:W-:Y:S02]  /*1480*/  IMAD.MOV R10, RZ, RZ, -R10 ;  /* 0x000000ffff0a7224 */ /* 0x000fe400078e0a0a */
[----:B------:R-:W-:Y:S01]  /*1490*/  @!P4 IMAD.IADD R90, R90, 0x1, -R2 ;  /* 0x000000015a5ac824 */ /* 0x000fe200078e0a02 */
[C---:B------:R-:W-:Y:S01]  /*14a0*/  ISETP.GT.U32.AND P4, PT, R2.reuse, R93, PT ;  /* 0x0000005d0200720c */ /* 0x040fe20003f84070 */
[C---:B------:R-:W-:Y:S02]  /*14b0*/  IMAD R95, R2.reuse, R10, R95 ;  /* 0x0000000a025f7224 */ /* 0x040fe400078e025f */
[----:B------:R-:W-:Y:S02]  /*14c0*/  @!P2 IMAD.MOV R90, RZ, RZ, -R90 ;  /* 0x000000ffff5aa224 */ /* 0x000fe400078e0a5a */
[----:B------:R-:W-:Y:S01]  /*14d0*/  @!P6 IMAD.IADD R91, R91, 0x1, -R2 ;  /* 0x000000015b5be824 */ /* 0x000fe200078e0a02 */
[----:B------:R-:W-:-:S02]  /*14e0*/  ISETP.GT.U32.AND P2, PT, R2, R95, PT ;  /* 0x0000005f0200720c */ /* 0x000fc40003f44070 */
[----:B------:R-:W-:Y:S01]  /*14f0*/  ISETP.GE.AND P6, PT, R11, RZ, PT ;  /* 0x000000ff0b00720c */ /* 0x000fe20003fc6270 */
[--C-:B------:R-:W-:Y:S01]  /*1500*/  @!P5 IMAD.IADD R94, R94, 0x1, -R2.reuse ;  /* 0x000000015e5ed824 */ /* 0x100fe200078e0a02 */
[----:B------:R-:W-:Y:S01]  /*1510*/  LOP3.LUT R11, R7, 0x4c, RZ, 0xfc, !PT ;  /* 0x0000004c070b7812 */ /* 0x000fe200078efcff */
[----:B------:R-:W-:Y:S02]  /*1520*/  @!P3 IMAD.MOV R91, RZ, RZ, -R91 ;  /* 0x000000ffff5bb224 */ /* 0x000fe400078e0a5b */
[--C-:B------:R-:W-:Y:S01]  /*1530*/  @!P4 IMAD.IADD R93, R93, 0x1, -R2.reuse ;  /* 0x000000015d5dc824 */ /* 0x100fe200078e0a02 */
[----:B------:R-:W-:Y:S01]  /*1540*/  ISETP.GE.AND P3, PT, R11, RZ, PT ;  /* 0x000000ff0b00720c */ /* 0x000fe20003f66270 */
[----:B-1----:R-:W-:Y:S01]  /*1550*/  IMAD R123, R103, R4, RZ ;  /* 0x00000004677b7224 */ /* 0x002fe200078e02ff */
[----:B------:R-:W-:Y:S01]  /*1560*/  IABS R11, R11 ;  /* 0x0000000b000b7213 */ /* 0x000fe20000000000 */
[----:B------:R-:W-:Y:S01]  /*1570*/  IMAD R102, R125, R5, RZ ;  /* 0x000000057d667224 */ /* 0x000fe200078e02ff */
[C---:B------:R-:W-:Y:S01]  /*1580*/  ISETP.GT.U32.AND P5, PT, R2.reuse, R94, PT ;  /* 0x0000005e0200720c */ /* 0x040fe20003fa4070 */
[----:B------:R-:W-:Y:S01]  /*1590*/  @!P2 IMAD.IADD R95, R95, 0x1, -R2 ;  /* 0x000000015f5fa824 */ /* 0x000fe200078e0a02 */
[----:B------:R-:W-:Y:S01]  /*15a0*/  ISETP.GT.U32.AND P4, PT, R2, R93, PT ;  /* 0x0000005d0200720c */ /* 0x000fe20003f84070 */
[----:B------:R-:W-:Y:S01]  /*15b0*/  IMAD.HI.U32 R10, R6, R11, RZ ;  /* 0x0000000b060a7227 */ /* 0x000fe200078e00ff */
[----:B------:R-:W-:Y:S02]  /*15c0*/  STL [R1+0x1e4], R123 ;  /* 0x0001e47b01007387 */ /* 0x000fe40000100800 */
[----:B------:R-:W-:Y:S01]  /*15d0*/  ISETP.GT.U32.AND P2, PT, R2, R95, PT ;  /* 0x0000005f0200720c */ /* 0x000fe20003f44070 */
[----:B------:R-:W-:-:S02]  /*15e0*/  IMAD.MOV R96, RZ, RZ, -R10 ;  /* 0x000000ffff607224 */ /* 0x000fc400078e0a0a */
[----:B------:R-:W-:-:S04]  /*15f0*/  IMAD.HI.U32 R10, R6, R13, RZ ;  /* 0x0000000d060a7227 */ /* 0x000fc800078e00ff */
[----:B------:R-:W-:Y:S01]  /*1600*/  @!P5 IMAD.IADD R94, R94, 0x1, -R2 ;  /* 0x000000015e5ed824 */ /* 0x000fe200078e0a02 */
[----:B------:R-:W-:Y:S01]  /*1610*/  ISETP.GE.AND P5, PT, R12, RZ, PT ;  /* 0x000000ff0c00720c */ /* 0x000fe20003fa6270 */
[C---:B------:R-:W-:Y:S01]  /*1620*/  IMAD R96, R2.reuse, R96, R11 ;  /* 0x0000006002607224 */ /* 0x040fe200078e020b */
[----:B------:R-:W-:Y:S01]  /*1630*/  IABS R11, R8 ;  /* 0x00000008000b7213 */ /* 0x000fe20000000000 */
[----:B------:R-:W-:Y:S01]  /*1640*/  IMAD.MOV R10, RZ, RZ, -R10 ;  /* 0x000000ffff0a7224 */ /* 0x000fe200078e0a0a */
[----:B------:R-:W-:Y:S01]  /*1650*/  IABS R12, R28 ;  /* 0x0000001c000c7213 */ /* 0x000fe20000000000 */
[----:B------:R-:W-:Y:S01]  /*1660*/  @!P1 IMAD.MOV R94, RZ, RZ, -R94 ;  /* 0x000000ffff5e9224 */ /* 0x000fe200078e0a5e */
[C---:B------:R-:W-:Y:S01]  /*1670*/  ISETP.GT.U32.AND P1, PT, R2.reuse, R96, PT ;  /* 0x000000600200720c */ /* 0x040fe20003f24070 */
[C---:B------:R-:W-:Y:S01]  /*1680*/  IMAD R9, R2.reuse, R10, R13 ;  /* 0x0000000a02097224 */ /* 0x040fe200078e020d */
[----:B------:R-:W-:Y:S01]  /*1690*/  LOP3.LUT R10, R7, 0x58, RZ, 0xfc, !PT ;  /* 0x00000058070a7812 */ /* 0x000fe200078efcff */
[--C-:B------:R-:W-:Y:S01]  /*16a0*/  @!P2 IMAD.IADD R95, R95, 0x1, -R2.reuse ;  /* 0x000000015f5fa824 */ /* 0x100fe200078e0a02 */
[----:B------:R-:W-:Y:S01]  /*16b0*/  LOP3.LUT R13, R7, 0x5c, RZ, 0xfc, !PT ;  /* 0x0000005c070d7812 */ /* 0x000fe200078efcff */
[----:B------:R-:W-:Y:S01]  /*16c0*/  @!P4 IMAD.IADD R93, R93, 0x1, -R2 ;  /* 0x000000015d5dc824 */ /* 0x000fe200078e0a02 */
[----:B------:R-:W-:Y:S01]  /*16d0*/  ISETP.GT.U32.AND P2, PT, R2, R9, PT ;  /* 0x000000090200720c */ /* 0x000fe20003f44070 */
[----:B------:R-:W-:Y:S01]  /*16e0*/  IMAD R122, R4, 0x2, R123 ;  /* 0x00000002047a7824 */ /* 0x000fe200078e027b */
[----:B------:R-:W-:Y:S01]  /*16f0*/  ISETP.GE.AND P4, PT, R8, RZ, PT ;  /* 0x000000ff0800720c */ /* 0x000fe20003f86270 */
[----:B------:R-:W-:Y:S01]  /*1700*/  IMAD.HI.U32 R8, R6, R11, RZ ;  /* 0x0000000b06087227 */ /* 0x000fe200078e00ff */
[----:B------:R-:W-:-:S02]  /*1710*/  IABS R15, R10 ;  /* 0x0000000a000f7213 */ /* 0x000fc40000000000 */
[----:B------:R-:W-:Y:S01]  /*1720*/  IABS R17, R13 ;  /* 0x0000000d00117213 */ /* 0x000fe20000000000 */
[----:B------:R-:W-:Y:S01]  /*1730*/  @!P1 IMAD.IADD R96, R96, 0x1, -R2 ;  /* 0x0000000160609824 */ /* 0x000fe200078e0a02 */
[----:B------:R-:W-:Y:S01]  /*1740*/  STL [R1+0x1d8], R122 ;  /* 0x0001d87a01007387 */ /* 0x000fe20000100800 */
[----:B------:R-:W-:Y:S02]  /*1750*/  IMAD.MOV R8, RZ, RZ, -R8 ;  /* 0x000000ffff087224 */ /* 0x000fe400078e0a08 */
[----:B------:R-:W-:Y:S01]  /*1760*/  IMAD R121, R4, 0x2, R122 ;  /* 0x0000000204797824 */ /* 0x000fe200078e027a */
[C---:B------:R-:W-:Y:S01]  /*1770*/  ISETP.GT.U32.AND P1, PT, R2.reuse, R96, PT ;  /* 0x000000600200720c */ /* 0x040fe20003f24070 */
[----:B------:R-:W-:Y:S01]  /*1780*/  @!P2 IMAD.IADD R9, R9, 0x1, -R2 ;  /* 0x000000010909a824 */ /* 0x000fe200078e0a02 */
[----:B------:R-:W-:Y:S01]  /*1790*/  STL [R1+0x264], R28 ;  /* 0x0002641c01007387 */ /* 0x000fe20000100800 */
[----:B------:R-:W-:Y:S02]  /*17a0*/  IMAD R11, R2, R8, R11 ;  /* 0x00000008020b7224 */ /* 0x000fe400078e020b */
[----:B------:R-:W-:Y:S01]  /*17b0*/  IMAD.HI.U32 R8, R6, R15, RZ ;  /* 0x0000000f06087227 */ /* 0x000fe200078e00ff */
[----:B------:R-:W-:Y:S01]  /*17c0*/  ISETP.GT.U32.AND P2, PT, R2, R9, PT ;  /* 0x000000090200720c */ /* 0x000fe20003f44070 */
[----:B------:R-:W-:Y:S02]  /*17d0*/  STL [R1+0x1d0], R121 ;  /* 0x0001d07901007387 */ /* 0x000fe40000100800 */
[----:B------:R-:W-:-:S02]  /*17e0*/  IMAD.MOV R8, RZ, RZ, -R8 ;  /* 0x000000ffff087224 */ /* 0x000fc400078e0a08 */
[----:B------:R-:W-:Y:S02]  /*17f0*/  IMAD R120, R4, 0x2, R121 ;  /* 0x0000000204787824 */ /* 0x000fe400078e0279 */
[----:B------:R-:W-:Y:S02]  /*1800*/  IMAD R15, R2, R8, R15 ;  /* 0x00000008020f7224 */ /* 0x000fe400078e020f */
[--C-:B------:R-:W-:Y:S01]  /*1810*/  @!P1 IMAD.IADD R96, R96, 0x1, -R2.reuse ;  /* 0x0000000160609824 */ /* 0x100fe200078e0a02 */
[----:B------:R-:W-:Y:S01]  /*1820*/  ISETP.GT.U32.AND P1, PT, R2, R11, PT ;  /* 0x0000000b0200720c */ /* 0x000fe20003f24070 */
[----:B------:R-:W-:Y:S01]  /*1830*/  @!P0 IMAD.MOV R93, RZ, RZ, -R93 ;  /* 0x000000ffff5d8224 */ /* 0x000fe200078e0a5d */
[----:B------:R-:W-:Y:S01]  /*1840*/  ISETP.GE.AND P0, PT, R10, RZ, PT ;  /* 0x000000ff0a00720c */ /* 0x000fe20003f06270 */
[----:B------:R-:W-:Y:S01]  /*1850*/  @!P2 IMAD.IADD R9, R9, 0x1, -R2 ;  /* 0x000000010909a824 */ /* 0x000fe200078e0a02 */
[----:B------:R-:W-:Y:S01]  /*1860*/  ISETP.GT.U32.AND P2, PT, R2, R15, PT ;  /* 0x0000000f0200720c */ /* 0x000fe20003f44070 */
[----:B------:R-:W-:Y:S01]  /*1870*/  IMAD.HI.U32 R10, R6, R17, RZ ;  /* 0x00000011060a7227 */ /* 0x000fe200078e00ff */
[----:B------:R-:W-:Y:S03]  /*1880*/  STL [R1+0x1d4], R120 ;  /* 0x0001d47801007387 */ /* 0x000fe60000100800 */
[----:B------:R-:W-:-:S02]  /*1890*/  IMAD R119, R4, 0x2, R120 ;  /* 0x0000000204777824 */ /* 0x000fc400078e0278 */
[----:B------:R-:W-:Y:S02]  /*18a0*/  IMAD.MOV R10, RZ, RZ, -R10 ;  /* 0x000000ffff0a7224 */ /* 0x000fe400078e0a0a */
[----:B------:R-:W-:Y:S01]  /*18b0*/  @!P1 IMAD.IADD R11, R11, 0x1, -R2 ;  /* 0x000000010b0b9824 */ /* 0x000fe200078e0a02 */
[----:B------:R-:W-:Y:S01]  /*18c0*/  STL [R1+0x1dc], R119 ;  /* 0x0001dc7701007387 */ /* 0x000fe20000100800 */
[----:B------:R-:W-:-:S03]  /*18d0*/  IMAD.HI.U32 R8, R6, R19, RZ ;  /* 0x0000001306087227 */ /* 0x000fc600078e00ff */
[----:B------:R-:W-:Y:S01]  /*18e0*/  ISETP.GT.U32.AND P1, PT, R2, R11, PT ;  /* 0x0000000b0200720c */ /* 0x000fe20003f24070 */
[----:B------:R-:W-:Y:S02]  /*18f0*/  @!P2 IMAD.IADD R15, R15, 0x1, -R2 ;  /* 0x000000010f0fa824 */ /* 0x000fe400078e0a02 */
[----:B------:R-:W-:Y:S02]  /*1900*/  IMAD R112, R4, 0x2, R119 ;  /* 0x0000000204707824 */ /* 0x000fe400078e0277 */
[C---:B------:R-:W-:Y:S01]  /*1910*/  IMAD R17, R2.reuse, R10, R17 ;  /* 0x0000000a02117224 */ /* 0x040fe200078e0211 */
[----:B------:R-:W-:Y:S01]  /*1920*/  ISETP.GT.U32.AND P2, PT, R2, R15, PT ;  /* 0x0000000f0200720c */ /* 0x000fe20003f44070 */
[----:B------:R-:W-:Y:S01]  /*1930*/  IMAD.MOV R8, RZ, RZ, -R8 ;  /* 0x000000ffff087224 */ /* 0x000fe200078e0a08 */
[----:B------:R-:W-:Y:S01]  /*1940*/  STL [R1+0x15c], R112 ;  /* 0x00015c7001007387 */ /* 0x000fe20000100800 */
[----:B------:R-:W-:Y:S02]  /*1950*/  IMAD R118, R4, 0x2, R112 ;  /* 0x0000000204767824 */ /* 0x000fe400078e0270 */
[----:B------:R-:W-:-:S02]  /*1960*/  IMAD R19, R2, R8, R19 ;  /* 0x0000000802137224 */ /* 0x000fc400078e0213 */
[----:B------:R-:W-:Y:S01]  /*1970*/  @!P1 IMAD.IADD R11, R11, 0x1, -R2 ;  /* 0x000000010b0b9824 */ /* 0x000fe200078e0a02 */
[----:B------:R-:W-:Y:S01]  /*1980*/  ISETP.GT.U32.AND P1, PT, R2, R17, PT ;  /* 0x000000110200720c */ /* 0x000fe20003f24070 */
[----:B------:R-:W-:Y:S01]  /*1990*/  IMAD.HI.U32 R8, R6, R21, RZ ;  /* 0x0000001506087227 */ /* 0x000fe200078e00ff */
[----:B------:R-:W-:Y:S03]  /*19a0*/  STL [R1+0x158], R118 ;  /* 0x0001587601007387 */ /* 0x000fe60000100800 */
[----:B------:R-:W-:Y:S02]  /*19b0*/  IMAD R117, R4, 0x2, R118 ;  /* 0x0000000204757824 */ /* 0x000fe400078e0276 */
[----:B------:R-:W-:Y:S01]  /*19c0*/  @!P2 IMAD.IADD R15, R15, 0x1, -R2 ;  /* 0x000000010f0fa824 */ /* 0x000fe200078e0a02 */
[----:B------:R-:W-:Y:S01]  /*19d0*/  ISETP.GT.U32.AND P2, PT, R2, R19, PT ;  /* 0x000000130200720c */ /* 0x000fe20003f44070 */
[----:B------:R-:W-:Y:S01]  /*19e0*/  IMAD.MOV R10, RZ, RZ, -R8 ;  /* 0x000000ffff0a7224 */ /* 0x000fe200078e0a08 */
[----:B------:R-:W-:Y:S01]  /*19f0*/  STL [R1+0x154], R117 ;  /* 0x0001547501007387 */ /* 0x000fe20000100800 */
[----:B------:R-:W-:-:S02]  /*1a00*/  IMAD R116, R4, 0x2, R117 ;  /* 0x0000000204747824 */ /* 0x000fc400078e0275 */
[----:B------:R-:W-:-:S03]  /*1a10*/  IMAD.HI.U32 R8, R6, R23, RZ ;  /* 0x0000001706087227 */ /* 0x000fc600078e00ff */
[----:B------:R-:W-:Y:S01]  /*1a20*/  STL [R1+0x150], R116 ;  /* 0x0001507401007387 */ /* 0x000fe20000100800 */
[----:B------:R-:W-:Y:S02]  /*1a30*/  IMAD R21, R2, R10, R21 ;  /* 0x0000000a02157224 */ /* 0x000fe400078e0215 */
[C---:B------:R-:W-:Y:S02]  /*1a40*/  IMAD R114, R4.reuse, 0x2, R116 ;  /* 0x0000000204727824 */ /* 0x040fe400078e0274 */
[----:B------:R-:W-:Y:S02]  /*1a50*/  IMAD.MOV R10, RZ, RZ, -R8 ;  /* 0x000000ffff0a7224 */ /* 0x000fe400078e0a08 */
[----:B------:R-:W-:Y:S01]  /*1a60*/  IMAD R113, R4, 0x2, R114 ;  /* 0x0000000204717824 */ /* 0x000fe200078e0272 */
[----:B------:R-:W-:Y:S01]  /*1a70*/  STL [R1+0x14c], R114 ;  /* 0x00014c7201007387 */ /* 0x000fe20000100800 */
[C---:B------:R-:W-:Y:S02]  /*1a80*/  IMAD R23, R2.reuse, R10, R23 ;  /* 0x0000000a02177224 */ /* 0x040fe400078e0217 */
[----:B------:R-:W-:Y:S01]  /*1a90*/  @!P1 IMAD.IADD R17, R17, 0x1, -R2 ;  /* 0x0000000111119824 */ /* 0x000fe200078e0a02 */
[----:B------:R-:W-:Y:S01]  /*1aa0*/  ISETP.GT.U32.AND P1, PT, R2, R21, PT ;  /* 0x000000150200720c */ /* 0x000fe20003f24070 */
[----:B------:R-:W-:Y:S01]  /*1ab0*/  IMAD.HI.U32 R8, R6, R25, RZ ;  /* 0x0000001906087227 */ /* 0x000fe200078e00ff */
[----:B------:R-:W-:Y:S03]  /*1ac0*/  STL [R1+0x148], R113 ;  /* 0x0001487101007387 */ /* 0x000fe60000100800 */
[----:B------:R-:W-:-:S02]  /*1ad0*/  IMAD R24, R4, 0x2, R113 ;  /* 0x0000000204187824 */ /* 0x000fc400078e0271 */
[----:B------:R-:W-:Y:S01]  /*1ae0*/  @!P2 IMAD.IADD R19, R19, 0x1, -R2 ;  /* 0x000000011313a824 */ /* 0x000fe200078e0a02 */
[C---:B------:R-:W-:Y:S01]  /*1af0*/  ISETP.GT.U32.AND P2, PT, R2.reuse, R23, PT ;  /* 0x000000170200720c */ /* 0x040fe20003f44070 */
[----:B------:R-:W-:Y:S01]  /*1b00*/  @!P6 IMAD.MOV R95, RZ, RZ, -R95 ;  /* 0x000000ffff5fe224 */ /* 0x000fe200078e0a5f */
[----:B------:R-:W-:Y:S01]  /*1b10*/  ISETP.GT.U32.AND P6, PT, R2, R17, PT ;  /* 0x000000110200720c */ /* 0x000fe20003fc4070 */
[----:B------:R-:W-:Y:S01]  /*1b20*/  IMAD.MOV R10, RZ, RZ, -R8 ;  /* 0x000000ffff0a7224 */ /* 0x000fe200078e0a08 */
[----:B------:R1:W-:Y:S01]  /*1b30*/  STL [R1+0x144], R24 ;  /* 0x0001441801007387 */ /* 0x0003e20000100800 */
[----:B------:R-:W-:Y:S02]  /*1b40*/  IMAD R29, R4, 0x2, R24 ;  /* 0x00000002041d7824 */ /* 0x000fe400078e0218 */
[C---:B------:R-:W-:Y:S01]  /*1b50*/  IMAD R25, R2.reuse, R10, R25 ;  /* 0x0000000a02197224 */ /* 0x040fe200078e0219 */
[----:B------:R-:W-:Y:S01]  /*1b60*/  LOP3.LUT R10, R7, 0x78, RZ, 0xfc, !PT ;  /* 0x00000078070a7812 */ /* 0x000fe200078efcff */
[----:B------:R-:W-:Y:S01]  /*1b70*/  @!P1 IMAD.IADD R21, R21, 0x1, -R2 ;  /* 0x0000000115159824 */ /* 0x000fe200078e0a02 */
[----:B------:R-:W-:Y:S01]  /*1b80*/  ISETP.GT.U32.AND P1, PT, R2, R19, PT ;  /* 0x000000130200720c */ /* 0x000fe20003f24070 */
[----:B------:R-:W-:Y:S01]  /*1b90*/  IMAD.HI.U32 R8, R6, R27, RZ ;  /* 0x0000001b06087227 */ /* 0x000fe200078e00ff */
[----:B------:R-:W-:-:S02]  /*1ba0*/  IABS R65, R10 ;  /* 0x0000000a00417213 */ /* 0x000fc40000000000 */
[----:B-1----:R-:W-:Y:S01]  /*1bb0*/  LOP3.LUT R24, R7, 0x74, RZ, 0xfc, !PT ;  /* 0x0000007407187812 */ /* 0x002fe200078efcff */
[--C-:B------:R-:W-:Y:S01]  /*1bc0*/  @!P2 IMAD.IADD R23, R23, 0x1, -R2.reuse ;  /* 0x000000011717a824 */ /* 0x100fe200078e0a02 */
[C---:B------:R-:W-:Y:S01]  /*1bd0*/  ISETP.GT.U32.AND P2, PT, R2.reuse, R21, PT ;  /* 0x000000150200720c */ /* 0x040fe20003f44070 */
[----:B------:R-:W-:Y:S01]  /*1be0*/  @!P6 IMAD.IADD R17, R17, 0x1, -R2 ;  /* 0x000000011111e824 */ /* 0x000fe200078e0a02 */
[----:B------:R-:W-:Y:S01]  /*1bf0*/  IABS R63, R24 ;  /* 0x00000018003f7213 */ /* 0x000fe20000000000 */
[----:B------:R-:W-:Y:S01]  /*1c00*/  IMAD.MOV R8, RZ, RZ, -R8 ;  /* 0x000000ffff087224 */ /* 0x000fe200078e0a08 */
[C---:B------:R-:W-:Y:S01]  /*1c10*/  ISETP.GT.U32.AND P6, PT, R2.reuse, R25, PT ;  /* 0x000000190200720c */ /* 0x040fe20003fc4070 */
[----:B------:R-:W-:Y:S01]  /*1c20*/  @!P3 IMAD.MOV R96, RZ, RZ, -R96 ;  /* 0x000000ffff60b224 */ /* 0x000fe200078e0a60 */
[----:B------:R-:W-:Y:S01]  /*1c30*/  ISETP.GT.U32.AND P3, PT, R2, R23, PT ;  /* 0x000000170200720c */ /* 0x000fe20003f64070 */
[----:B------:R-:W-:-:S04]  /*1c40*/  IMAD.HI.U32 R7, R6, R63, RZ ;  /* 0x0000003f06077227 */ /* 0x000fc800078e00ff */
[----:B------:R-:W-:-:S04]  /*1c50*/  IMAD.HI.U32 R6, R6, R65, RZ ;  /* 0x0000004106067227 */ /* 0x000fc800078e00ff */
[C---:B------:R-:W-:Y:S02]  /*1c60*/  IMAD R27, R2.reuse, R8, R27 ;  /* 0x00000008021b7224 */ /* 0x040fe400078e021b */
[----:B------:R-:W-:Y:S02]  /*1c70*/  IMAD.MOV R8, RZ, RZ, -R7 ;  /* 0x000000ffff087224 */ /* 0x000fe400078e0a07 */
[----:B------:R-:W-:Y:S02]  /*1c80*/  IMAD.MOV R6, RZ, RZ, -R6 ;  /* 0x000000ffff067224 */ /* 0x000fe400078e0a06 */
[C---:B------:R-:W-:Y:S02]  /*1c90*/  IMAD R63, R2.reuse, R8, R63 ;  /* 0x00000008023f7224 */ /* 0x040fe400078e023f */
[----:B------:R-:W-:Y:S02]  /*1ca0*/  IMAD R65, R2, R6, R65 ;  /* 0x0000000602417224 */ /* 0x000fe400078e0241 */
[----:B------:R-:W-:-:S02]  /*1cb0*/  IMAD.MOV.U32 R7, RZ, RZ, R12 ;  /* 0x000000ffff077224 */ /* 0x000fc400078e000c */
[--C-:B------:R-:W-:Y:S01]  /*1cc0*/  @!P1 IMAD.IADD R19, R19, 0x1, -R2.reuse ;  /* 0x0000000113139824 */ /* 0x100fe200078e0a02 */
[C---:B------:R-:W-:Y:S01]  /*1cd0*/  ISETP.GT.U32.AND P1, PT, R2.reuse, R27, PT ;  /* 0x0000001b0200720c */ /* 0x040fe20003f24070 */
[--C-:B------:R-:W-:Y:S01]  /*1ce0*/  @!P2 IMAD.IADD R21, R21, 0x1, -R2.reuse ;  /* 0x000000011515a824 */ /* 0x100fe200078e0a02 */
[C---:B------:R-:W-:Y:S01]  /*1cf0*/  ISETP.GT.U32.AND P2, PT, R2.reuse, R63, PT ;  /* 0x0000003f0200720c */ /* 0x040fe20003f44070 */
[----:B------:R-:W-:Y:S01]  /*1d00*/  @!P6 IMAD.IADD R25, R25, 0x1, -R2 ;  /* 0x000000011919e824 */ /* 0x000fe200078e0a02 */
[----:B------:R-:W-:Y:S01]  /*1d10*/  ISETP.GT.U32.AND P6, PT, R2, R65, PT ;  /* 0x000000410200720c */ /* 0x000fe20003fc4070 */
[----:B------:R-:W-:-:S04]  /*1d20*/  IMAD.HI.U32 R3, R3, R7, RZ ;  /* 0x0000000703037227 */ /* 0x000fc800078e00ff */
[--C-:B------:R-:W-:Y:S01]  /*1d30*/  @!P3 IMAD.IADD R23, R23, 0x1, -R2.reuse ;  /* 0x000000011717b824 */ /* 0x100fe200078e0a02 */
[----:B------:R-:W-:Y:S01]  /*1d40*/  ISETP.GE.AND P3, PT, R13, RZ, PT ;  /* 0x000000ff0d00720c */ /* 0x000fe20003f66270 */
[----:B------:R-:W-:Y:S02]  /*1d50*/  IMAD.MOV R3, RZ, RZ, -R3 ;  /* 0x000000ffff037224 */ /* 0x000fe400078e0a03 */
[--C-:B------:R-:W-:Y:S01]  /*1d60*/  @!P1 IMAD.IADD R27, R27, 0x1, -R2.reuse ;  /* 0x000000011b1b9824 */ /* 0x100fe200078e0a02 */
[----:B------:R-:W-:Y:S01]  /*1d70*/  ISETP.GE.AND P1, PT, R14, RZ, PT ;  /* 0x000000ff0e00720c */ /* 0x000fe20003f26270 */
[----:B------:R-:W-:Y:S02]  /*1d80*/  IMAD R3, R0, R3, R7 ;  /* 0x0000000300037224 */ /* 0x000fe400078e0207 */
[--C-:B------:R-:W-:Y:S01]  /*1d90*/  @!P2 IMAD.IADD R63, R63, 0x1, -R2.reuse ;  /* 0x000000013f3fa824 */ /* 0x100fe200078e0a02 */
[----:B------:R-:W-:Y:S01]  /*1da0*/  ISETP.GE.AND P2, PT, R16, RZ, PT ;  /* 0x000000ff1000720c */ /* 0x000fe20003f46270 */
[----:B------:R-:W-:Y:S01]  /*1db0*/  @!P5 IMAD.MOV R9, RZ, RZ, -R9 ;  /* 0x000000ffff09d224 */ /* 0x000fe200078e0a09 */
[----:B------:R-:W-:Y:S01]  /*1dc0*/  ISETP.GT.U32.AND P5, PT, R0, R3, PT ;  /* 0x000000030000720c */ /* 0x000fe20003fa4070 */
[----:B------:R-:W-:Y:S01]  /*1dd0*/  IMAD.MOV.U32 R13, RZ, RZ, R11 ;  /* 0x000000ffff0d7224 */ /* 0x000fe200078e000b */
[----:B------:R-:W1:Y:S01]  /*1de0*/  LDC.64 R6, c[0x0][0x3a0] ;  /* 0x0000e800ff067b82 */ /* 0x000e620000000a00 */
[----:B------:R-:W-:Y:S01]  /*1df0*/  @!P6 IMAD.IADD R65, R65, 0x1, -R2 ;  /* 0x000000014141e824 */ /* 0x000fe200078e0a02 */
[C---:B------:R-:W-:Y:S01]  /*1e00*/  ISETP.GT.U32.AND P6, PT, R2.reuse, R63, PT ;  /* 0x0000003f0200720c */ /* 0x040fe20003fc4070 */
[----:B------:R-:W-:Y:S01]  /*1e10*/  @!P4 IMAD.MOV R13, RZ, RZ, -R13 ;  /* 0x000000ffff0dc224 */ /* 0x000fe200078e0a0d */
[C---:B------:R-:W-:Y:S01]  /*1e20*/  ISETP.GT.U32.AND P4, PT, R2.reuse, R25, PT ;  /* 0x000000190200720c */ /* 0x040fe20003f84070 */
[----:B------:R-:W-:Y:S01]  /*1e30*/  @!P0 IMAD.MOV R15, RZ, RZ, -R15 ;  /* 0x000000ffff0f8224 */ /* 0x000fe200078e0a0f */
[C---:B------:R-:W-:Y:S01]  /*1e40*/  ISETP.GT.U32.AND P0, PT, R2.reuse, R27, PT ;  /* 0x0000001b0200720c */ /* 0x040fe20003f04070 */
[----:B------:R-:W-:Y:S01]  /*1e50*/  @!P3 IMAD.MOV R17, RZ, RZ, -R17 ;  /* 0x000000ffff11b224 */ /* 0x000fe200078e0a11 */
[----:B------:R-:W-:Y:S01]  /*1e60*/  ISETP.GT.U32.AND P3, PT, R2, R65, PT ;  /* 0x000000410200720c */ /* 0x000fe20003f64070 */
[----:B------:R-:W-:Y:S01]  /*1e70*/  IMAD R61, R4, 0x2, R29 ;  /* 0x00000002043d7824 */ /* 0x000fe200078e021d */
[----:B------:R-:W-:Y:S01]  /*1e80*/  LOP3.LUT R11, R103, 0x4, RZ, 0xfc, !PT ;  /* 0x00000004670b7812 */ /* 0x000fe200078efcff */
[----:B------:R-:W-:-:S02]  /*1e90*/  @!P5 IMAD.IADD R3, R3, 0x1, -R0 ;  /* 0x000000010303d824 */ /* 0x000fc400078e0a00 */
[----:B------:R-:W-:Y:S02]  /*1ea0*/  IMAD R31, R4, 0x2, R61 ;  /* 0x00000002041f7824 */ /* 0x000fe400078e023d */
[----:B------:R-:W-:Y:S01]  /*1eb0*/  @!P1 IMAD.MOV R19, RZ, RZ, -R19 ;  /* 0x000000ffff139224 */ /* 0x000fe200078e0a13 */
[----:B------:R-:W-:Y:S01]  /*1ec0*/  ISETP.GT.U32.AND P5, PT, R0, R3, PT ;  /* 0x000000030000720c */ /* 0x000fe20003fa4070 */
[--C-:B------:R-:W-:Y:S01]  /*1ed0*/  @!P4 IMAD.IADD R25, R25, 0x1, -R2.reuse ;  /* 0x000000011919c824 */ /* 0x100fe200078e0a02 */
[----:B------:R-:W-:Y:S01]  /*1ee0*/  ISETP.GE.AND P1, PT, R18, RZ, PT ;  /* 0x000000ff1200720c */ /* 0x000fe20003f26270 */
[--C-:B------:R-:W-:Y:S01]  /*1ef0*/  @!P0 IMAD.IADD R27, R27, 0x1, -R2.reuse ;  /* 0x000000011b1b8824 */ /* 0x100fe200078e0a02 */
[----:B------:R-:W-:Y:S01]  /*1f00*/  ISETP.GE.AND P4, PT, R20, RZ, PT ;  /* 0x000000ff1400720c */ /* 0x000fe20003f86270 */
[--C-:B------:R-:W-:Y:S01]  /*1f10*/  @!P6 IMAD.IADD R63, R63, 0x1, -R2.reuse ;  /* 0x000000013f3fe824 */ /* 0x100fe200078e0a02 */
[----:B------:R-:W-:Y:S01]  /*1f20*/  ISETP.GE.AND P0, PT, R22, RZ, PT ;  /* 0x000000ff1600720c */ /* 0x000fe20003f06270 */
[----:B------:R-:W-:Y:S01]  /*1f30*/  @!P3 IMAD.IADD R65, R65, 0x1, -R2 ;  /* 0x000000014141b824 */ /* 0x000fe200078e0a02 */
[----:B------:R-:W-:Y:S01]  /*1f40*/  ISETP.GE.AND P6, PT, R24, RZ, PT ;  /* 0x000000ff1800720c */ /* 0x000fe20003fc6270 */
[----:B------:R-:W-:Y:S01]  /*1f50*/  IMAD R59, R4, 0x2, R31 ;  /* 0x00000002043b7824 */ /* 0x000fe200078e021f */
[----:B------:R-:W-:Y:S01]  /*1f60*/  ISETP.GE.AND P3, PT, R10, RZ, PT ;  /* 0x000000ff0a00720c */ /* 0x000fe20003f66270 */
[----:B------:R-:W-:Y:S01]  /*1f70*/  @!P2 IMAD.MOV R21, RZ, RZ, -R21 ;  /* 0x000000ffff15a224 */ /* 0x000fe200078e0a15 */
[----:B------:R-:W-:Y:S01]  /*1f80*/  ISETP.NE.AND P2, PT, R105, RZ, PT ;  /* 0x000000ff6900720c */ /* 0x000fe20003f45270 */
[----:B------:R-:W-:-:S02]  /*1f90*/  IMAD R33, R4, 0x2, R59 ;  /* 0x0000000204217824 */ /* 0x000fc400078e023b */
[----:B------:R-:W-:Y:S01]  /*1fa0*/  @!P5 IMAD.IADD R3, R3, 0x1, -R0 ;  /* 0x000000010303d824 */ /* 0x000fe200078e0a00 */
[----:B------:R-:W-:Y:S01]  /*1fb0*/  LOP3.LUT R0, RZ, R105, RZ, 0x33, !PT ;  /* 0x00000069ff007212 */ /* 0x000fe200078e33ff */
[----:B------:R-:W-:Y:S02]  /*1fc0*/  IMAD R57, R4, 0x2, R33 ;  /* 0x0000000204397824 */ /* 0x000fe400078e0221 */
[----:B------:R-:W-:Y:S01]  /*1fd0*/  @!P1 IMAD.MOV R23, RZ, RZ, -R23 ;  /* 0x000000ffff179224 */ /* 0x000fe200078e0a17 */
[----:B------:R-:W-:Y:S01]  /*1fe0*/  ISETP.GE.AND P1, PT, R28, RZ, PT ;  /* 0x000000ff1c00720c */ /* 0x000fe20003f26270 */
[----:B------:R-:W-:Y:S01]  /*1ff0*/  @!P4 IMAD.MOV R25, RZ, RZ, -R25 ;  /* 0x000000ffff19c224 */ /* 0x000fe200078e0a19 */
[C---:B------:R-:W-:Y:S01]  /*2000*/  SEL R78, R0.reuse, R78, !P2 ;  /* 0x0000004e004e7207 */ /* 0x040fe20005000000 */
[----:B------:R-:W-:Y:S01]  /*2010*/  @!P0 IMAD.MOV R27, RZ, RZ, -R27 ;  /* 0x000000ffff1b8224 */ /* 0x000fe200078e0a1b */
[C---:B------:R-:W-:Y:S01]  /*2020*/  SEL R77, R0.reuse, R77, !P2 ;  /* 0x0000004d004d7207 */ /* 0x040fe20005000000 */
[----:B------:R-:W-:Y:S01]  /*2030*/  @!P6 IMAD.MOV R63, RZ, RZ, -R63 ;  /* 0x000000ffff3fe224 */ /* 0x000fe200078e0a3f */
[C---:B------:R-:W-:Y:S01]  /*2040*/  SEL R81, R0.reuse, R81, !P2 ;  /* 0x0000005100517207 */ /* 0x040fe20005000000 */
[----:B------:R-:W-:Y:S01]  /*2050*/  @!P3 IMAD.MOV R65, RZ, RZ, -R65 ;  /* 0x000000ffff41b224 */ /* 0x000fe200078e0a41 */
[----:B------:R-:W-:Y:S01]  /*2060*/  SEL R80, R0, R80, !P2 ;  /* 0x0000005000507207 */ /* 0x000fe20005000000 */
[----:B------:R-:W-:Y:S01]  /*2070*/  IMAD R35, R4, 0x2, R57 ;  /* 0x0000000204237824 */ /* 0x000fe200078e0239 */
[C---:B------:R-:W-:Y:S01]  /*2080*/  SEL R79, R0.reuse, R79, !P2 ;  /* 0x0000004f004f7207 */ /* 0x040fe20005000000 */
[----:B------:R-:W-:Y:S01]  /*2090*/  IMAD.MOV.U32 R2, RZ, RZ, R3 ;  /* 0x000000ffff027224 */ /* 0x000fe200078e0003 */
[----:B------:R-:W-:Y:S01]  /*20a0*/  SEL R84, R0, R84, !P2 ;  /* 0x0000005400547207 */ /* 0x000fe20005000000 */
[----:B------:R-:W-:Y:S01]  /*20b0*/  IMAD R55, R4, 0x2, R35 ;  /* 0x0000000204377824 */ /* 0x000fe200078e0223 */
[C---:B------:R-:W-:Y:S01]  /*20c0*/  SEL R83, R0.reuse, R83, !P2 ;  /* 0x0000005300537207 */ /* 0x040fe20005000000 */
[----:B------:R-:W-:Y:S01]  /*20d0*/  @!P1 IMAD.MOV R2, RZ, RZ, -R2 ;  /* 0x000000ffff029224 */ /* 0x000fe200078e0a02 */
[----:B------:R-:W-:Y:S01]  /*20e0*/  SEL R82, R0, R82, !P2 ;  /* 0x0000005200527207 */ /* 0x000fe20005000000 */
[----:B------:R-:W-:Y:S01]  /*20f0*/  IMAD R37, R4, 0x2, R55 ;  /* 0x0000000204257824 */ /* 0x000fe200078e0237 */
[----:B------:R-:W-:-:S02]  /*2100*/  SEL R87, R0, R87, !P2 ;  /* 0x0000005700577207 */ /* 0x000fc40005000000 */
[----:B------:R-:W-:Y:S01]  /*2110*/  SEL R86, R0, R86, !P2 ;  /* 0x0000005600567207 */ /* 0x000fe20005000000 */
[----:B------:R-:W-:Y:S01]  /*2120*/  IMAD R53, R4, 0x2, R37 ;  /* 0x0000000204357824 */ /* 0x000fe200078e0225 */
[C---:B------:R-:W-:Y:S02]  /*2130*/  SEL R85, R0.reuse, R85, !P2 ;  /* 0x0000005500557207 */ /* 0x040fe40005000000 */
[----:B------:R-:W-:Y:S01]  /*2140*/  SEL R89, R0, R89, !P2 ;  /* 0x0000005900597207 */ /* 0x000fe20005000000 */
[----:B------:R-:W-:Y:S01]  /*2150*/  IMAD R39, R4, 0x2, R53 ;  /* 0x0000000204277824 */ /* 0x000fe200078e0235 */
[C---:B------:R-:W-:Y:S02]  /*2160*/  SEL R88, R0.reuse, R88, !P2 ;  /* 0x0000005800587207 */ /* 0x040fe40005000000 */
        /* <DEDUP_REMOVED lines=21> */
[C---:B------:R-:W-:Y:S02]  /*22c0*/  SEL R108, R0.reuse, R25, !P2 ;  /* 0x00000019006c7207 */ /* 0x040fe40005000000 */
[C---:B------:R-:W-:Y:S02]  /*22d0*/  SEL R109, R0.reuse, R27, !P2 ;  /* 0x0000001b006d7207 */ /* 0x040fe40005000000 */
[C---:B------:R-:W-:Y:S02]  /*22e0*/  SEL R110, R0.reuse, R63, !P2 ;  /* 0x0000003f006e7207 */ /* 0x040fe40005000000 */
[C---:B------:R-:W-:Y:S02]  /*22f0*/  SEL R111, R0.reuse, R65, !P2 ;  /* 0x00000041006f7207 */ /* 0x040fe40005000000 */
[----:B------:R-:W-:Y:S01]  /*2300*/  SEL R115, R0, R115, !P2 ;  /* 0x0000007300737207 */ /* 0x000fe20005000000 */
[----:B-1----:R-:W-:Y:S01]  /*2310*/  VIADD R0, R6, 0x7f ;  /* 0x0000007f06007836 */ /* 0x002fe20000000000 */
[----:B------:R-:W-:-:S02]  /*2320*/  ISETP.NE.AND P2, PT, R104, RZ, PT ;  /* 0x000000ff6800720c */ /* 0x000fc40003f45270 */
[-C--:B------:R-:W-:Y:S02]  /*2330*/  ISETP.GE.AND P4, PT, R103, R6.reuse, PT ;  /* 0x000000066700720c */ /* 0x080fe40003f86270 */
[----:B------:R-:W-:Y:S01]  /*2340*/  ISETP.GT.AND P3, PT, R0, 0x7f, PT ;  /* 0x0000007f0000780c */ /* 0x000fe20003f64270 */
[----:B------:R1:W-:Y:S01]  /*2350*/  STL [R1+0x328], R0 ;  /* 0x0003280001007387 */ /* 0x0003e20000100800 */
[C---:B------:R-:W-:Y:S02]  /*2360*/  ISETP.GE.AND P6, PT, R11.reuse, UR7, PT ;  /* 0x000000070b007c0c */ /* 0x040fe4000bfc6270 */
[----:B------:R-:W-:Y:S01]  /*2370*/  SEL R3, RZ, 0x4, !P3 ;  /* 0x00000004ff037807 */ /* 0x000fe20005800000 */
[----:B------:R2:W-:Y:S01]  /*2380*/  STL.64 [R1+0x268], R104 ;  /* 0x0002686801007387 */ /* 0x0005e20000100a00 */
[----:B------:R-:W-:Y:S01]  /*2390*/  ISETP.GE.AND P0, PT, R11, R6, PT ;  /* 0x000000060b00720c */ /* 0x000fe20003f06270 */
[----:B------:R-:W-:Y:S01]  /*23a0*/  IMAD R11, R4, 0x2, R9 ;  /* 0x00000002040b7824 */ /* 0x000fe200078e0209 */
[----:B------:R-:W-:-:S02]  /*23b0*/  SEL R8, R3, RZ, !P4 ;  /* 0x000000ff03087207 */ /* 0x000fc40006000000 */
[----:B------:R-:W-:Y:S01]  /*23c0*/  @!P2 LOP3.LUT R2, RZ, R104, RZ, 0x33, !PT ;  /* 0x00000068ff02a212 */ /* 0x000fe200078e33ff */
[----:B------:R-:W-:Y:S01]  /*23d0*/  IMAD R13, R4, 0x2, R11 ;  /* 0x00000002040d7824 */ /* 0x000fe200078e020b */
[----:B------:R-:W-:Y:S01]  /*23e0*/  LOP3.LUT R19, R103, 0x8, RZ, 0xfc, !PT ;  /* 0x0000000867137812 */ /* 0x000fe200078efcff */
[----:B-1----:R-:W-:Y:S01]  /*23f0*/  IMAD.SHL.U32 R0, R112, 0x4, RZ ;  /* 0x0000000470007824 */ /* 0x002fe200078e00ff */
[----:B------:R-:W-:Y:S01]  /*2400*/  ISETP.NE.U32.AND P5, PT, R8, RZ, PT ;  /* 0x000000ff0800720c */ /* 0x000fe20003fa5070 */
[----:B------:R-:W-:Y:S01]  /*2410*/  IMAD R7, R2, R7, RZ ;  /* 0x0000000702077224 */ /* 0x000fe200078e02ff */
[C---:B------:R-:W-:Y:S01]  /*2420*/  ISETP.GE.AND P1, PT, R19.reuse, UR7, PT ;  /* 0x0000000713007c0c */ /* 0x040fe2000bf26270 */
[C---:B------:R-:W-:Y:S01]  /*2430*/  IMAD R15, R4.reuse, 0x2, R13 ;  /* 0x00000002040f7824 */ /* 0x040fe200078e020d */
[----:B------:R-:W-:Y:S01]  /*2440*/  ISETP.GE.AND P2, PT, R19, R6, PT ;  /* 0x000000061300720c */ /* 0x000fe20003f46270 */
[----:B------:R-:W-:Y:S01]  /*2450*/  IMAD.SHL.U32 R10, R7, 0x4, RZ ;  /* 0x00000004070a7824 */ /* 0x000fe200078e00ff */
[----:B------:R1:W-:Y:S01]  /*2460*/  STL [R1+0x1b4], R7 ;  /* 0x0001b40701007387 */ /* 0x0003e20000100800 */
[----:B------:R-:W-:Y:S01]  /*2470*/  IMAD R17, R4, 0x2, R15 ;  /* 0x0000000204117824 */ /* 0x000fe200078e020f */
[----:B------:R-:W-:Y:S01]  /*2480*/  SEL R2, R3, RZ, !P0 ;  /* 0x000000ff03027207 */ /* 0x000fe20004000000 */
[----:B--2---:R-:W-:Y:S01]  /*2490*/  IMAD R105, R81, UR14, RZ ;  /* 0x0000000e51697c24 */ /* 0x004fe2000f8e02ff */
[----:B------:R-:W-:Y:S01]  /*24a0*/  IADD3 R124, P3, PT, R10, UR8, RZ ;  /* 0x000000080a7c7c10 */ /* 0x000fe2000ff7e0ff */
[----:B------:R-:W-:Y:S01]  /*24b0*/  STL [R1+0x260], R10 ;  /* 0x0002600a01007387 */ /* 0x000fe20000100800 */
[----:B------:R-:W-:Y:S01]  /*24c0*/  IMAD R19, R4, 0x2, R17 ;  /* 0x0000000204137824 */ /* 0x000fe200078e0211 */
[----:B------:R-:W-:Y:S01]  /*24d0*/  ISETP.NE.U32.AND P0, PT, R2, RZ, PT ;  /* 0x000000ff0200720c */ /* 0x000fe20003f05070 */
[----:B------:R-:W-:Y:S01]  /*24e0*/  IMAD R104, R80, UR14, RZ ;  /* 0x0000000e50687c24 */ /* 0x000fe2000f8e02ff */
[-C--:B------:R-:W-:Y:S01]  /*24f0*/  LEA R62, P4, R61, R124.reuse, 0x2 ;  /* 0x0000007c3d3e7211 */ /* 0x080fe200078810ff */
[----:B------:R-:W-:Y:S01]  /*2500*/  IMAD R21, R4, 0x2, R19 ;  /* 0x0000000204157824 */ /* 0x000fe200078e0213 */
[----:B-1----:R-:W-:Y:S01]  /*2510*/  LEA.HI.X.SX32 R7, R7, UR9, 0x2, P3 ;  /* 0x0000000907077c11 */ /* 0x002fe200098f16ff */
[----:B------:R-:W-:Y:S01]  /*2520*/  IMAD R81, R84, UR14, RZ ;  /* 0x0000000e54517c24 */ /* 0x000fe2000f8e02ff */
[----:B------:R-:W-:Y:S01]  /*2530*/  LEA R64, P3, R29, R124, 0x2 ;  /* 0x0000007c1d407211 */ /* 0x000fe200078610ff */
[C---:B------:R-:W-:Y:S01]  /*2540*/  IMAD R23, R4.reuse, 0x2, R21 ;  /* 0x0000000204177824 */ /* 0x040fe200078e0215 */
[-C--:B------:R-:W-:Y:S01]  /*2550*/  LEA.HI.X.SX32 R63, R61, R7.reuse, 0x2, P4 ;  /* 0x000000073d3f7211 */ /* 0x080fe200020f16ff */
[----:B------:R-:W-:Y:S01]  /*2560*/  IMAD R80, R85, UR14, RZ ;  /* 0x0000000e55507c24 */ /* 0x000fe2000f8e02ff */
[----:B------:R-:W-:Y:S01]  /*2570*/  LEA.HI.X.SX32 R65, R29, R7, 0x2, P3 ;  /* 0x000000071d417211 */ /* 0x000fe200018f16ff */
[----:B------:R-:W-:-:S02]  /*2580*/  IMAD R25, R4, 0x2, R23 ;  /* 0x0000000204197824 */ /* 0x000fc400078e0217 */
[----:B------:R-:W-:Y:S02]  /*2590*/  IMAD R84, R88, UR14, RZ ;  /* 0x0000000e58547c24 */ /* 0x000fe4000f8e02ff */
[----:B------:R1:W-:Y:S01]  /*25a0*/  STL.64 [R1+0x88], R64 ;  /* 0x0000884001007387 */ /* 0x0003e20000100a00 */
[C---:B------:R-:W-:Y:S02]  /*25b0*/  IMAD R27, R4.reuse, 0x2, R25 ;  /* 0x00000002041b7824 */ /* 0x040fe400078e0219 */
[----:B------:R-:W-:Y:S01]  /*25c0*/  IMAD R88, R91, UR14, RZ ;  /* 0x0000000e5b587c24 */ /* 0x000fe2000f8e02ff */
[----:B------:R2:W-:Y:S01]  /*25d0*/  STL.64 [R1+0x80], R62 ;  /* 0x0000803e01007387 */ /* 0x0005e20000100a00 */
[----:B------:R-:W-:Y:S01]  /*25e0*/  IMAD R29, R4, 0x2, R27 ;  /* 0x00000002041d7824 */ /* 0x000fe200078e021b */
[-C--:B-1----:R-:W-:Y:S02]  /*25f0*/  LEA R64, P3, R31, R124.reuse, 0x2 ;  /* 0x0000007c1f407211 */ /* 0x082fe400078610ff */
[----:B--2---:R-:W-:-:S02]  /*2600*/  LEA R62, P4, R59, R124, 0x2 ;  /* 0x0000007c3b3e7211 */ /* 0x004fc400078810ff */
[-C--:B------:R-:W-:Y:S01]  /*2610*/  LEA.HI.X.SX32 R65, R31, R7.reuse, 0x2, P3 ;  /* 0x000000071f417211 */ /* 0x080fe200018f16ff */
[C---:B------:R-:W-:Y:S01]  /*2620*/  IMAD R31, R4.reuse, 0x2, R29 ;  /* 0x00000002041f7824 */ /* 0x040fe200078e021d */
[-C--:B------:R-:W-:Y:S02]  /*2630*/  LEA R60, P3, R33, R124.reuse, 0x2 ;  /* 0x0000007c213c7211 */ /* 0x080fe400078610ff */
[-C--:B------:R-:W-:Y:S01]  /*2640*/  LEA.HI.X.SX32 R63, R59, R7.reuse, 0x2, P4 ;  /* 0x000000073b3f7211 */ /* 0x080fe200020f16ff */
[----:B------:R-:W-:Y:S01]  /*2650*/  STL.64 [R1+0x78], R64 ;  /* 0x0000784001007387 */ /* 0x000fe20000100a00 */
[----:B------:R-:W-:Y:S01]  /*2660*/  LEA.HI.X.SX32 R61, R33, R7, 0x2, P3 ;  /* 0x00000007213d7211 */ /* 0x000fe200018f16ff */
[----:B------:R-:W-:Y:S02]  /*2670*/  IMAD R33, R4, 0x2, R31 ;  /* 0x0000000204217824 */ /* 0x000fe400078e021f */
[----:B------:R1:W-:Y:S04]  /*2680*/  STL.64 [R1+0x70], R62 ;  /* 0x0000703e01007387 */ /* 0x0003e80000100a00 */
[----:B------:R2:W-:Y:S01]  /*2690*/  STL.64 [R1+0x68], R60 ;  /* 0x0000683c01007387 */ /* 0x0005e20000100a00 */
[----:B-1----:R-:W-:-:S02]  /*26a0*/  LEA R62, P4, R57, R124, 0x2 ;  /* 0x0000007c393e7211 */ /* 0x002fc400078810ff */
[-C--:B--2---:R-:W-:Y:S02]  /*26b0*/  LEA R60, P3, R35, R124.reuse, 0x2 ;  /* 0x0000007c233c7211 */ /* 0x084fe400078610ff */
[-C--:B------:R-:W-:Y:S02]  /*26c0*/  LEA.HI.X.SX32 R63, R57, R7.reuse, 0x2, P4 ;  /* 0x00000007393f7211 */ /* 0x080fe400020f16ff */
[-C--:B------:R-:W-:Y:S02]  /*26d0*/  LEA R58, P4, R55, R124.reuse, 0x2 ;  /* 0x0000007c373a7211 */ /* 0x080fe400078810ff */
[-C--:B------:R-:W-:Y:S01]  /*26e0*/  LEA.HI.X.SX32 R61, R35, R7.reuse, 0x2, P3 ;  /* 0x00000007233d7211 */ /* 0x080fe200018f16ff */
[----:B------:R-:W-:Y:S01]  /*26f0*/  STL.64 [R1+0x60], R62 ;  /* 0x0000603e01007387 */ /* 0x000fe20000100a00 */
[----:B------:R-:W-:Y:S01]  /*2700*/  LEA R56, P3, R37, R124, 0x2 ;  /* 0x0000007c25387211 */ /* 0x000fe200078610ff */
[C---:B------:R-:W-:Y:S01]  /*2710*/  IMAD R35, R4.reuse, 0x2, R33 ;  /* 0x0000000204237824 */ /* 0x040fe200078e0221 */
[-C--:B------:R-:W-:Y:S01]  /*2720*/  LEA.HI.X.SX32 R59, R55, R7.reuse, 0x2, P4 ;  /* 0x00000007373b7211 */ /* 0x080fe200020f16ff */
[----:B------:R-:W-:Y:S01]  /*2730*/  STL.64 [R1+0x58], R60 ;  /* 0x0000583c01007387 */ /* 0x000fe20000100a00 */
[----:B------:R-:W-:Y:S01]  /*2740*/  LEA.HI.X.SX32 R57, R37, R7, 0x2, P3 ;  /* 0x0000000725397211 */ /* 0x000fe200018f16ff */
[----:B------:R-:W-:-:S02]  /*2750*/  IMAD R37, R4, 0x2, R35 ;  /* 0x0000000204257824 */ /* 0x000fc400078e0223 */
[----:B------:R1:W-:Y:S04]  /*2760*/  STL.64 [R1+0x50], R58 ;  /* 0x0000503a01007387 */ /* 0x0003e80000100a00 */
[----:B------:R2:W-:Y:S01]  /*2770*/  STL.64 [R1+0x48], R56 ;  /* 0x0000483801007387 */ /* 0x0005e20000100a00 */
[-C--:B-1----:R-:W-:Y:S02]  /*2780*/  LEA R58, P4, R53, R124.reuse, 0x2 ;  /* 0x0000007c353a7211 */ /* 0x082fe400078810ff */
[-C--:B--2---:R-:W-:Y:S02]  /*2790*/  LEA R56, P3, R39, R124.reuse, 0x2 ;  /* 0x0000007c27387211 */ /* 0x084fe400078610ff */
[----:B------:R-:W-:Y:S02]  /*27a0*/  LEA.HI.X.SX32 R59, R53, R7, 0x2, P4 ;  /* 0x00000007353b7211 */ /* 0x000fe400020f16ff */
[----:B------:R-:W-:-:S02]  /*27b0*/  LEA R54, P4, R51, R124, 0x2 ;  /* 0x0000007c33367211 */ /* 0x000fc400078810ff */
[-C--:B------:R-:W-:Y:S01]  /*27c0*/  LEA.HI.X.SX32 R57, R39, R7.reuse, 0x2, P3 ;  /* 0x0000000727397211 */ /* 0x080fe200018f16ff */
[----:B------:R-:W-:Y:S01]  /*27d0*/  STL.64 [R1+0x40], R58 ;  /* 0x0000403a01007387 */ /* 0x000fe20000100a00 */
[----:B------:R-:W-:Y:S01]  /*27e0*/  LEA R52, P3, R41, R124, 0x2 ;  /* 0x0000007c29347211 */ /* 0x000fe200078610ff */
[C---:B------:R-:W-:Y:S01]  /*27f0*/  IMAD R39, R4.reuse, 0x2, R37 ;  /* 0x0000000204277824 */ /* 0x040fe200078e0225 */
[-C--:B------:R-:W-:Y:S01]  /*2800*/  LEA.HI.X.SX32 R55, R51, R7.reuse, 0x2, P4 ;  /* 0x0000000733377211 */ /* 0x080fe200020f16ff */
[----:B------:R-:W-:Y:S01]  /*2810*/  STL.64 [R1+0x38], R56 ;  /* 0x0000383801007387 */ /* 0x000fe20000100a00 */
[----:B------:R-:W-:Y:S01]  /*2820*/  LEA.HI.X.SX32 R53, R41, R7, 0x2, P3 ;  /* 0x0000000729357211 */ /* 0x000fe200018f16ff */
[C---:B------:R-:W-:Y:S02]  /*2830*/  IMAD R41, R4.reuse, 0x2, R39 ;  /* 0x0000000204297824 */ /* 0x040fe400078e0227 */
[----:B------:R1:W-:Y:S02]  /*2840*/  STL.64 [R1+0x30], R54 ;  /* 0x0000303601007387 */ /* 0x0003e40000100a00 */
[----:B------:R-:W-:-:S02]  /*2850*/  IMAD R2, R4, 0x2, R41 ;  /* 0x0000000204027824 */ /* 0x000fc400078e0229 */
[----:B------:R2:W-:Y:S01]  /*2860*/  STL.64 [R1+0x28], R52 ;  /* 0x0000283401007387 */ /* 0x0005e20000100a00 */
[-C--:B-1----:R-:W-:Y:S02]  /*2870*/  LEA R54, P4, R49, R124.reuse, 0x2 ;  /* 0x0000007c31367211 */ /* 0x082fe400078810ff */
[-C--:B--2---:R-:W-:Y:S02]  /*2880*/  LEA R52, P3, R47, R124.reuse, 0x2 ;  /* 0x0000007c2f347211 */ /* 0x084fe400078610ff */
[-C--:B------:R-:W-:Y:S02]  /*2890*/  LEA.HI.X.SX32 R55, R49, R7.reuse, 0x2, P4 ;  /* 0x0000000731377211 */ /* 0x080fe400020f16ff */
[----:B------:R-:W-:Y:S02]  /*28a0*/  LEA.HI.X.SX32 R53, R47, R7, 0x2, P3 ;  /* 0x000000072f357211 */ /* 0x000fe400018f16ff */
[-C--:B------:R-:W-:Y:S01]  /*28b0*/  LEA R48, P3, R43, R124.reuse, 0x2 ;  /* 0x0000007c2b307211 */ /* 0x080fe200078610ff */
[----:B------:R-:W-:Y:S01]  /*28c0*/  STL.64 [R1+0x20], R54 ;  /* 0x0000203601007387 */ /* 0x000fe20000100a00 */
[----:B------:R-:W-:-:S02]  /*28d0*/  LEA R50, P4, R45, R124, 0x2 ;  /* 0x0000007c2d327211 */ /* 0x000fc400078810ff */
[-C--:B------:R-:W-:Y:S01]  /*28e0*/  LEA.HI.X.SX32 R49, R43, R7.reuse, 0x2, P3 ;  /* 0x000000072b317211 */ /* 0x080fe200018f16ff */
[----:B------:R-:W-:Y:S01]  /*28f0*/  STL.64 [R1+0x18], R52 ;  /* 0x0000183401007387 */ /* 0x000fe20000100a00 */
[-C--:B------:R-:W-:Y:S02]  /*2900*/  LEA R10, P3, R11, R124.reuse, 0x2 ;  /* 0x0000007c0b0a7211 */ /* 0x080fe400078610ff */
[-C--:B------:R-:W-:Y:S01]  /*2910*/  LEA.HI.X.SX32 R51, R45, R7.reuse, 0x2, P4 ;  /* 0x000000072d337211 */ /* 0x080fe200020f16ff */
[C---:B------:R-:W-:Y:S01]  /*2920*/  IMAD R45, R4.reuse, 0x2, R2 ;  /* 0x00000002042d7824 */ /* 0x040fe200078e0202 */
[-C--:B------:R-:W-:Y:S02]  /*2930*/  LEA R8, P4, R9, R124.reuse, 0x2 ;  /* 0x0000007c09087211 */ /* 0x080fe400078810ff */
[-C--:B------:R-:W-:Y:S01]  /*2940*/  LEA.HI.X.SX32 R11, R11, R7.reuse, 0x2, P3 ;  /* 0x000000070b0b7211 */ /* 0x080fe200018f16ff */
[----:B------:R-:W-:Y:S01]  /*2950*/  IMAD R47, R4, 0x2, R45 ;  /* 0x00000002042f7824 */ /* 0x000fe200078e022d */
[----:B------:R-:W-:Y:S01]  /*2960*/  LEA R14, P3, R15, R124, 0x2 ;  /* 0x0000007c0f0e7211 */ /* 0x000fe200078610ff */
[----:B------:R-:W-:Y:S01]  /*2970*/  STL.64 [R1+0x8], R50 ;  /* 0x0000083201007387 */ /* 0x000fe20000100a00 */
[----:B------:R-:W-:-:S02]  /*2980*/  LEA.HI.X.SX32 R9, R9, R7, 0x2, P4 ;  /* 0x0000000709097211 */ /* 0x000fc400020f16ff */
[-C--:B------:R-:W-:Y:S01]  /*2990*/  LEA R12, P4, R13, R124.reuse, 0x2 ;  /* 0x0000007c0d0c7211 */ /* 0x080fe200078810ff */
[----:B------:R1:W-:Y:S01]  /*29a0*/  STL.64 [R1], R48 ;  /* 0x0000003001007387 */ /* 0x0003e20000100a00 */
[-C--:B------:R-:W-:Y:S02]  /*29b0*/  LEA.HI.X.SX32 R15, R15, R7.reuse, 0x2, P3 ;  /* 0x000000070f0f7211 */ /* 0x080fe400018f16ff */
[-C--:B------:R-:W-:Y:S01]  /*29c0*/  LEA R18, P3, R19, R124.reuse, 0x2 ;  /* 0x0000007c13127211 */ /* 0x080fe200078610ff */
[----:B------:R2:W-:Y:S01]  /*29d0*/  STL.64 [R1+0x330], R8 ;  /* 0x0003300801007387 */ /* 0x0005e20000100a00 */
[-C--:B------:R-:W-:Y:S02]  /*29e0*/  LEA.HI.X.SX32 R13, R13, R7.reuse, 0x2, P4 ;  /* 0x000000070d0d7211 */ /* 0x080fe400020f16ff */
[----:B------:R-:W-:Y:S01]  /*29f0*/  LEA R16, P4, R17, R124, 0x2 ;  /* 0x0000007c11107211 */ /* 0x000fe200078810ff */
[----:B------:R-:W-:Y:S01]  /*2a00*/  STL.64 [R1+0x358], R10 ;  /* 0x0003580a01007387 */ /* 0x000fe20000100a00 */
[----:B------:R-:W-:-:S02]  /*2a10*/  LEA.HI.X.SX32 R19, R19, R7, 0x2, P3 ;  /* 0x0000000713137211 */ /* 0x000fc400018f16ff */
[-C--:B------:R-:W-:Y:S01]  /*2a20*/  LEA R22, P3, R23, R124.reuse, 0x2 ;  /* 0x0000007c17167211 */ /* 0x080fe200078610ff */
[C---:B-1----:R-:W-:Y:S01]  /*2a30*/  IMAD R49, R4.reuse, 0x2, R47 ;  /* 0x0000000204317824 */ /* 0x042fe200078e022f */
[-C--:B------:R-:W-:Y:S01]  /*2a40*/  LEA.HI.X.SX32 R17, R17, R7.reuse, 0x2, P4 ;  /* 0x0000000711117211 */ /* 0x080fe200020f16ff */
[----:B------:R-:W-:Y:S01]  /*2a50*/  STL.64 [R1+0x338], R12 ;  /* 0x0003380c01007387 */ /* 0x000fe20000100a00 */
[-C--:B------:R-:W-:Y:S01]  /*2a60*/  LEA R20, P4, R21, R124.reuse, 0x2 ;  /* 0x0000007c15147211 */ /* 0x080fe200078810ff */
[C---:B------:R-:W-:Y:S01]  /*2a70*/  IMAD R51, R4.reuse, 0x2, R49 ;  /* 0x0000000204337824 */ /* 0x040fe200078e0231 */
        /* <DEDUP_REMOVED lines=19> */
[----:B------:R-:W-:Y:S01]  /*2bb0*/  IMAD R61, R4, 0x2, R59 ;  /* 0x00000002043d7824 */ /* 0x000fe200078e023b */
[-C--:B------:R-:W-:Y:S01]  /*2bc0*/  LEA.HI.X.SX32 R29, R29, R7.reuse, 0x2, P4 ;  /* 0x000000071d1d7211 */ /* 0x080fe200020f16ff */
[----:B------:R-:W-:Y:S01]  /*2bd0*/  STL.64 [R1+0x350], R24 ;  /* 0x0003501801007387 */ /* 0x000fe20000100a00 */
[-C--:B------:R-:W-:Y:S01]  /*2be0*/  LEA R32, P4, R33, R124.reuse, 0x2 ;  /* 0x0000007c21207211 */ /* 0x080fe200078810ff */
[----:B--2---:R-:W-:Y:S01]  /*2bf0*/  IMAD.SHL.U32 R8, R116, 0x4, RZ ;  /* 0x0000000474087824 */ /* 0x004fe200078e00ff */
[----:B------:R-:W-:Y:S01]  /*2c00*/  LEA.HI.X.SX32 R35, R35, R7, 0x2, P3 ;  /* 0x0000000723237211 */ /* 0x000fe200018f16ff */
[----:B------:R-:W-:Y:S01]  /*2c10*/  STL.64 [R1+0x378], R26 ;  /* 0x0003781a01007387 */ /* 0x000fe20000100a00 */
[----:B------:R-:W-:-:S02]  /*2c20*/  LEA R38, P3, R39, R124, 0x2 ;  /* 0x0000007c27267211 */ /* 0x000fc400078610ff */
[-C--:B------:R-:W-:Y:S01]  /*2c30*/  LEA.HI.X.SX32 R33, R33, R7.reuse, 0x2, P4 ;  /* 0x0000000721217211 */ /* 0x080fe200020f16ff */
[----:B------:R-:W-:Y:S01]  /*2c40*/  STL.64 [R1+0x380], R28 ;  /* 0x0003801c01007387 */ /* 0x000fe20000100a00 */
[-C--:B------:R-:W-:Y:S02]  /*2c50*/  LEA R36, P4, R37, R124.reuse, 0x2 ;  /* 0x0000007c25247211 */ /* 0x080fe400078810ff */
[-C--:B------:R-:W-:Y:S01]  /*2c60*/  LEA.HI.X.SX32 R39, R39, R7.reuse, 0x2, P3 ;  /* 0x0000000727277211 */ /* 0x080fe200018f16ff */
[----:B------:R-:W-:Y:S01]  /*2c70*/  STL.64 [R1+0x388], R30 ;  /* 0x0003881e01007387 */ /* 0x000fe20000100a00 */
[-C--:B------:R-:W-:Y:S02]  /*2c80*/  LEA R42, P3, R2, R124.reuse, 0x2 ;  /* 0x0000007c022a7211 */ /* 0x080fe400078610ff */
[----:B------:R-:W-:Y:S01]  /*2c90*/  LEA.HI.X.SX32 R37, R37, R7, 0x2, P4 ;  /* 0x0000000725257211 */ /* 0x000fe200020f16ff */
[----:B------:R1:W-:Y:S01]  /*2ca0*/  STL [R1+0x270], R5 ;  /* 0x0002700501007387 */ /* 0x0003e20000100800 */
[----:B------:R-:W-:-:S02]  /*2cb0*/  LEA R40, P4, R41, R124, 0x2 ;  /* 0x0000007c29287211 */ /* 0x000fc400078810ff */
[-C--:B------:R-:W-:Y:S01]  /*2cc0*/  LEA.HI.X.SX32 R43, R2, R7.reuse, 0x2, P3 ;  /* 0x00000007022b7211 */ /* 0x080fe200018f16ff */
[C---:B------:R-:W-:Y:S01]  /*2cd0*/  IMAD R2, R4.reuse, 0x2, R61 ;  /* 0x0000000204027824 */ /* 0x040fe200078e023d */
[-C--:B------:R-:W-:Y:S02]  /*2ce0*/  LEA R46, P3, R47, R124.reuse, 0x2 ;  /* 0x0000007c2f2e7211 */ /* 0x080fe400078610ff */
[-C--:B------:R-:W-:Y:S01]  /*2cf0*/  LEA.HI.X.SX32 R41, R41, R7.reuse, 0x2, P4 ;  /* 0x0000000729297211 */ /* 0x080fe200020f16ff */
[----:B------:R-:W-:Y:S01]  /*2d00*/  IMAD R65, R4, 0x2, R2 ;  /* 0x0000000204417824 */ /* 0x000fe200078e0202 */
[-C--:B------:R-:W-:Y:S01]  /*2d10*/  LEA R44, P4, R45, R124.reuse, 0x2 ;  /* 0x0000007c2d2c7211 */ /* 0x080fe200078810ff */
[----:B-1----:R-:W-:Y:S01]  /*2d20*/  IMAD.SHL.U32 R5, R114, 0x4, RZ ;  /* 0x0000000472057824 */ /* 0x002fe200078e00ff */
[-C--:B------:R-:W-:Y:S01]  /*2d30*/  LEA.HI.X.SX32 R47, R47, R7.reuse, 0x2, P3 ;  /* 0x000000072f2f7211 */ /* 0x080fe200018f16ff */
[C---:B------:R-:W-:Y:S01]  /*2d40*/  IMAD R67, R4.reuse, 0x2, R65 ;  /* 0x0000000204437824 */ /* 0x040fe200078e0241 */
[-C--:B------:R-:W-:Y:S01]  /*2d50*/  LEA R50, P3, R51, R124.reuse, 0x2 ;  /* 0x0000007c33327211 */ /* 0x080fe200078610ff */
[----:B------:R-:W-:Y:S01]  /*2d60*/  IMAD R31, R83, UR14, RZ ;  /* 0x0000000e531f7c24 */ /* 0x000fe2000f8e02ff */
[-C--:B------:R-:W-:Y:S01]  /*2d70*/  LEA.HI.X.SX32 R45, R45, R7.reuse, 0x2, P4 ;  /* 0x000000072d2d7211 */ /* 0x080fe200020f16ff */
[----:B------:R-:W-:Y:S01]  /*2d80*/  IMAD R69, R4, 0x2, R67 ;  /* 0x0000000204457824 */ /* 0x000fe200078e0243 */
[-C--:B------:R-:W-:Y:S01]  /*2d90*/  LEA R48, P4, R49, R124.reuse, 0x2 ;  /* 0x0000007c31307211 */ /* 0x080fe200078810ff */
[----:B------:R-:W-:Y:S01]  /*2da0*/  IMAD R30, R90, UR14, RZ ;  /* 0x0000000e5a1e7c24 */ /* 0x000fe2000f8e02ff */
[----:B------:R-:W-:Y:S01]  /*2db0*/  LEA.HI.X.SX32 R51, R51, R7, 0x2, P3 ;  /* 0x0000000733337211 */ /* 0x000fe200018f16ff */
[----:B------:R-:W-:Y:S01]  /*2dc0*/  IMAD R71, R4, 0x2, R69 ;  /* 0x0000000204477824 */ /* 0x000fe200078e0245 */
[----:B------:R-:W-:-:S02]  /*2dd0*/  LEA R54, P3, R55, R124, 0x2 ;  /* 0x0000007c37367211 */ /* 0x000fc400078610ff */
[-C--:B------:R-:W-:Y:S02]  /*2de0*/  LEA.HI.X.SX32 R49, R49, R7.reuse, 0x2, P4 ;  /* 0x0000000731317211 */ /* 0x080fe400020f16ff */
[-C--:B------:R-:W-:Y:S02]  /*2df0*/  LEA R52, P4, R53, R124.reuse, 0x2 ;  /* 0x0000007c35347211 */ /* 0x080fe400078810ff */
[-C--:B------:R-:W-:Y:S02]  /*2e00*/  LEA.HI.X.SX32 R55, R55, R7.reuse, 0x2, P3 ;  /* 0x0000000737377211 */ /* 0x080fe400018f16ff */
[-C--:B------:R-:W-:Y:S02]  /*2e10*/  LEA R58, P3, R59, R124.reuse, 0x2 ;  /* 0x0000007c3b3a7211 */ /* 0x080fe400078610ff */
[----:B------:R-:W-:Y:S02]  /*2e20*/  LEA.HI.X.SX32 R53, R53, R7, 0x2, P4 ;  /* 0x0000000735357211 */ /* 0x000fe400020f16ff */
[----:B------:R-:W-:-:S02]  /*2e30*/  LEA R56, P4, R57, R124, 0x2 ;  /* 0x0000007c39387211 */ /* 0x000fc400078810ff */
[-C--:B------:R-:W-:Y:S02]  /*2e40*/  LEA.HI.X.SX32 R59, R59, R7.reuse, 0x2, P3 ;  /* 0x000000073b3b7211 */ /* 0x080fe400018f16ff */
[CC--:B------:R-:W-:Y:S02]  /*2e50*/  LEA R62, P3, R2.reuse, R124.reuse, 0x2 ;  /* 0x0000007c023e7211 */ /* 0x0c0fe400078610ff */
[-C--:B------:R-:W-:Y:S02]  /*2e60*/  LEA.HI.X.SX32 R57, R57, R7.reuse, 0x2, P4 ;  /* 0x0000000739397211 */ /* 0x080fe400020f16ff */
[-C--:B------:R-:W-:Y:S02]  /*2e70*/  LEA R60, P4, R61, R124.reuse, 0x2 ;  /* 0x0000007c3d3c7211 */ /* 0x080fe400078810ff */
[----:B------:R-:W-:Y:S01]  /*2e80*/  LEA.HI.X.SX32 R63, R2, R7, 0x2, P3 ;  /* 0x00000007023f7211 */ /* 0x000fe200018f16ff */
[----:B------:R-:W-:Y:S01]  /*2e90*/  IMAD R2, R4, 0x2, R71 ;  /* 0x0000000204027824 */ /* 0x000fe200078e0247 */
[----:B------:R-:W-:-:S02]  /*2ea0*/  LEA R66, P3, R67, R124, 0x2 ;  /* 0x0000007c43427211 */ /* 0x000fc400078610ff */
[-C--:B------:R-:W-:Y:S01]  /*2eb0*/  LEA.HI.X.SX32 R61, R61, R7.reuse, 0x2, P4 ;  /* 0x000000073d3d7211 */ /* 0x080fe200020f16ff */
[----:B------:R-:W-:Y:S01]  /*2ec0*/  IMAD R76, R4, 0x2, R2 ;  /* 0x00000002044c7824 */ /* 0x000fe200078e0202 */
[-C--:B------:R-:W-:Y:S02]  /*2ed0*/  LEA R64, P4, R65, R124.reuse, 0x2 ;  /* 0x0000007c41407211 */ /* 0x080fe400078810ff */
[-C--:B------:R-:W-:Y:S02]  /*2ee0*/  LEA.HI.X.SX32 R67, R67, R7.reuse, 0x2, P3 ;  /* 0x0000000743437211 */ /* 0x080fe400018f16ff */
[-C--:B------:R-:W-:Y:S02]  /*2ef0*/  LEA R70, P3, R71, R124.reuse, 0x2 ;  /* 0x0000007c47467211 */ /* 0x080fe400078610ff */
[----:B------:R-:W-:Y:S02]  /*2f00*/  LEA.HI.X.SX32 R65, R65, R7, 0x2, P4 ;  /* 0x0000000741417211 */ /* 0x000fe400020f16ff */
[----:B------:R-:W-:-:S02]  /*2f10*/  LEA R68, P4, R69, R124, 0x2 ;  /* 0x0000007c45447211 */ /* 0x000fc400078810ff */
[-C--:B------:R-:W-:Y:S02]  /*2f20*/  LEA.HI.X.SX32 R71, R71, R7.reuse, 0x2, P3 ;  /* 0x0000000747477211 */ /* 0x080fe400018f16ff */
[-C--:B------:R-:W-:Y:S02]  /*2f30*/  LEA R74, P3, R76, R124.reuse, 0x2 ;  /* 0x0000007c4c4a7211 */ /* 0x080fe400078610ff */
[-C--:B------:R-:W-:Y:S02]  /*2f40*/  LEA.HI.X.SX32 R69, R69, R7.reuse, 0x2, P4 ;  /* 0x0000000745457211 */ /* 0x080fe400020f16ff */
[-C--:B------:R-:W-:Y:S02]  /*2f50*/  LEA R72, P4, R2, R124.reuse, 0x2 ;  /* 0x0000007c02487211 */ /* 0x080fe400078810ff */
[----:B------:R-:W-:Y:S01]  /*2f60*/  LEA.HI.X.SX32 R75, R76, R7, 0x2, P3 ;  /* 0x000000074c4b7211 */ /* 0x000fe200018f16ff */
[----:B------:R-:W-:Y:S01]  /*2f70*/  IMAD R76, R4, 0x2, R76 ;  /* 0x00000002044c7824 */ /* 0x000fe200078e024c */
[----:B------:R-:W-:-:S02]  /*2f80*/  LEA R24, P3, R122, R124, 0x2 ;  /* 0x0000007c7a187211 */ /* 0x000fc400078610ff */
[-C--:B------:R-:W-:Y:S01]  /*2f90*/  LEA.HI.X.SX32 R73, R2, R7.reuse, 0x2, P4 ;  /* 0x0000000702497211 */ /* 0x080fe200020f16ff */
[----:B------:R-:W-:Y:S01]  /*2fa0*/  IMAD.SHL.U32 R2, R102, 0x4, RZ ;  /* 0x0000000466027824 */ /* 0x000fe200078e00ff */
[CC--:B------:R-:W-:Y:S02]  /*2fb0*/  LEA R28, P4, R123.reuse, R124.reuse, 0x2 ;  /* 0x0000007c7b1c7211 */ /* 0x0c0fe400078810ff */
[-C--:B------:R-:W-:Y:S01]  /*2fc0*/  LEA.HI.X.SX32 R25, R122, R7.reuse, 0x2, P3 ;  /* 0x000000077a197211 */ /* 0x080fe200018f16ff */
[----:B------:R1:W-:Y:S01]  /*2fd0*/  STL [R1+0x324], R73 ;  /* 0x0003244901007387 */ /* 0x0003e20000100800 */
[-C--:B------:R-:W-:Y:S02]  /*2fe0*/  LEA R20, P3, R120, R124.reuse, 0x2 ;  /* 0x0000007c78147211 */ /* 0x080fe400078610ff */
[----:B------:R-:W-:Y:S01]  /*2ff0*/  LEA.HI.X.SX32 R29, R123, R7, 0x2, P4 ;  /* 0x000000077b1d7211 */ /* 0x000fe200020f16ff */
[----:B------:R2:W-:Y:S01]  /*3000*/  STL [R1+0x220], R102 ;  /* 0x0002206601007387 */ /* 0x0005e20000100800 */
[----:B------:R-:W-:-:S02]  /*3010*/  LEA R26, P4, R121, R124, 0x2 ;  /* 0x0000007c791a7211 */ /* 0x000fc400078810ff */
[-C--:B------:R-:W-:Y:S01]  /*3020*/  LEA.HI.X.SX32 R21, R120, R7.reuse, 0x2, P3 ;  /* 0x0000000778157211 */ /* 0x080fe200018f16ff */
[----:B------:R-:W-:Y:S01]  /*3030*/  STL.64 [R1+0xe0], R28 ;  /* 0x0000e01c01007387 */ /* 0x000fe20000100a00 */
[-C--:B------:R-:W-:Y:S01]  /*3040*/  LEA R22, P3, R119, R124.reuse, 0x2 ;  /* 0x0000007c77167211 */ /* 0x080fe200078610ff */
[----:B-1----:R-:W-:Y:S01]  /*3050*/  IMAD R73, R78, UR14, RZ ;  /* 0x0000000e4e497c24 */ /* 0x002fe2000f8e02ff */
[-C--:B------:R-:W-:Y:S01]  /*3060*/  LEA.HI.X.SX32 R27, R121, R7.reuse, 0x2, P4 ;  /* 0x00000007791b7211 */ /* 0x080fe200020f16ff */
[----:B------:R-:W-:Y:S01]  /*3070*/  STL.64 [R1+0xd8], R24 ;  /* 0x0000d81801007387 */ /* 0x000fe20000100a00 */
[----:B------:R-:W-:Y:S01]  /*3080*/  IADD3 R122, P4, PT, R2, UR10, RZ ;  /* 0x0000000a027a7c10 */ /* 0x000fe2000ff9e0ff */
[----:B------:R-:W-:Y:S01]  /*3090*/  IMAD R78, R86, UR14, RZ ;  /* 0x0000000e564e7c24 */ /* 0x000fe2000f8e02ff */
[-C--:B------:R-:W-:Y:S01]  /*30a0*/  LEA.HI.X.SX32 R23, R119, R7.reuse, 0x2, P3 ;  /* 0x0000000777177211 */ /* 0x080fe200018f16ff */
[----:B------:R1:W-:Y:S01]  /*30b0*/  STL [R1+0x274], R2 ;  /* 0x0002740201007387 */ /* 0x0003e20000100800 */
[----:B------:R-:W-:Y:S01]  /*30c0*/  IADD3 R16, P3, PT, R0, R124, RZ ;  /* 0x0000007c00107210 */ /* 0x000fe20007f7e0ff */
[----:B------:R-:W-:Y:S01]  /*30d0*/  IMAD R86, R92, UR14, RZ ;  /* 0x0000000e5c567c24 */ /* 0x000fe2000f8e02ff */
[----:B--2---:R-:W-:Y:S01]  /*30e0*/  LEA.HI.X.SX32 R102, R102, UR11, 0x2, P4 ;  /* 0x0000000b66667c11 */ /* 0x004fe2000a0f16ff */
[----:B------:R-:W-:Y:S01]  /*30f0*/  STL.64 [R1+0xd0], R26 ;  /* 0x0000d01a01007387 */ /* 0x000fe20000100a00 */
[----:B------:R-:W-:Y:S01]  /*3100*/  LEA.HI.X.SX32 R17, R112, R7, 0x2, P3 ;  /* 0x0000000770117211 */ /* 0x000fe200018f16ff */
[----:B------:R-:W-:-:S02]  /*3110*/  IMAD R112, R77, UR14, RZ ;  /* 0x0000000e4d707c24 */ /* 0x000fc4000f8e02ff */
[----:B------:R-:W-:Y:S01]  /*3120*/  STL.64 [R1+0xc8], R20 ;  /* 0x0000c81401007387 */ /* 0x000fe20000100a00 */
[----:B------:R-:W-:Y:S02]  /*3130*/  IMAD R77, R87, UR14, RZ ;  /* 0x0000000e574d7c24 */ /* 0x000fe4000f8e02ff */
[----:B-1----:R-:W-:Y:S01]  /*3140*/  IMAD.SHL.U32 R2, R118, 0x4, RZ ;  /* 0x0000000476027824 */ /* 0x002fe200078e00ff */
[----:B------:R1:W-:Y:S04]  /*3150*/  STL [R1+0x1fc], R0 ;  /* 0x0001fc0001007387 */ /* 0x0003e80000100800 */
[----:B------:R-:W-:Y:S01]  /*3160*/  IADD3 R14, P3, PT, R2, R124, RZ ;  /* 0x0000007c020e7210 */ /* 0x000fe20007f7e0ff */
[----:B------:R2:W-:Y:S03]  /*3170*/  STL [R1+0x1f8], R2 ;  /* 0x0001f80201007387 */ /* 0x0005e60000100800 */
[----:B------:R-:W-:Y:S01]  /*3180*/  LEA.HI.X.SX32 R15, R118, R7, 0x2, P3 ;  /* 0x00000007760f7211 */ /* 0x000fe200018f16ff */
[----:B------:R-:W-:Y:S01]  /*3190*/  STL.64 [R1+0xc0], R22 ;  /* 0x0000c01601007387 */ /* 0x000fe20000100a00 */
[----:B-1----:R-:W-:-:S02]  /*31a0*/  IMAD.SHL.U32 R0, R117, 0x4, RZ ;  /* 0x0000000475007824 */ /* 0x002fc400078e00ff */
[----:B--2---:R-:W-:-:S03]  /*31b0*/  IMAD.SHL.U32 R2, R113, 0x4, RZ ;  /* 0x0000000471027824 */ /* 0x004fc600078e00ff */
[----:B------:R1:W-:Y:S01]  /*31c0*/  STL [R1+0x1f4], R0 ;  /* 0x0001f40001007387 */ /* 0x0003e20000100800 */
[----:B------:R-:W-:-:S03]  /*31d0*/  IADD3 R12, P3, PT, R0, R124, RZ ;  /* 0x0000007c000c7210 */ /* 0x000fc60007f7e0ff */
[----:B------:R2:W-:Y:S01]  /*31e0*/  STL [R1+0x1f0], R8 ;  /* 0x0001f00801007387 */ /* 0x0005e20000100800 */
[-C--:B------:R-:W-:Y:S02]  /*31f0*/  LEA.HI.X.SX32 R13, R117, R7.reuse, 0x2, P3 ;  /* 0x00000007750d7211 */ /* 0x080fe400018f16ff */
[-C--:B------:R-:W-:Y:S01]  /*3200*/  IADD3 R10, P3, PT, R8, R124.reuse, RZ ;  /* 0x0000007c080a7210 */ /* 0x080fe20007f7e0ff */
[----:B------:R-:W-:Y:S01]  /*3210*/  STL [R1+0x1ec], R5 ;  /* 0x0001ec0501007387 */ /* 0x000fe20000100800 */
[----:B-1----:R-:W-:Y:S02]  /*3220*/  IMAD R0, R79, UR14, RZ ;  /* 0x0000000e4f007c24 */ /* 0x002fe4000f8e02ff */
[-C--:B------:R-:W-:Y:S01]  /*3230*/  LEA.HI.X.SX32 R11, R116, R7.reuse, 0x2, P3 ;  /* 0x00000007740b7211 */ /* 0x080fe200018f16ff */
[----:B------:R-:W-:Y:S01]  /*3240*/  STL.64 [R1+0xb8], R16 ;  /* 0x0000b81001007387 */ /* 0x000fe20000100a00 */
[----:B------:R-:W-:Y:S01]  /*3250*/  IMAD R79, R82, UR14, RZ ;  /* 0x0000000e524f7c24 */ /* 0x000fe2000f8e02ff */
[----:B--2---:R-:W-:Y:S01]  /*3260*/  IADD3 R8, P3, PT, R5, R124, RZ ;  /* 0x0000007c05087210 */ /* 0x004fe20007f7e0ff */
[----:B------:R-:W-:Y:S01]  /*3270*/  IMAD R82, R89, UR14, RZ ;  /* 0x0000000e59527c24 */ /* 0x000fe2000f8e02ff */
[----:B------:R1:W-:Y:S02]  /*3280*/  STL [R1+0x1e8], R2 ;  /* 0x0001e80201007387 */ /* 0x0003e40000100800 */
[----:B------:R-:W-:-:S02]  /*3290*/  LEA.HI.X.SX32 R9, R114, R7, 0x2, P3 ;  /* 0x0000000772097211 */ /* 0x000fc400018f16ff */
[----:B------:R-:W-:Y:S01]  /*32a0*/  STL [R1+0x25c], R73 ;  /* 0x00025c4901007387 */ /* 0x000fe20000100800 */
[----:B------:R-:W-:-:S03]  /*32b0*/  IADD3 R18, P3, PT, R2, R124, RZ ;  /* 0x0000007c02127210 */ /* 0x000fc60007f7e0ff */
[----:B------:R-:W-:Y:S01]  /*32c0*/  STL [R1+0x258], R112 ;  /* 0x0002587001007387 */ /* 0x000fe20000100800 */
[----:B------:R-:W-:Y:S01]  /*32d0*/  LEA.HI.X.SX32 R19, R113, R7, 0x2, P3 ;  /* 0x0000000771137211 */ /* 0x000fe200018f16ff */
[----:B-1----:R-:W-:Y:S02]  /*32e0*/  IMAD R2, R94, UR14, RZ ;  /* 0x0000000e5e027c24 */ /* 0x002fe4000f8e02ff */
[----:B------:R-:W-:Y:S01]  /*32f0*/  STL.64 [R1+0xb0], R14 ;  /* 0x0000b00e01007387 */ /* 0x000fe20000100a00 */
[----:B------:R-:W-:-:S03]  /*3300*/  IMAD R113, R93, UR14, RZ ;  /* 0x0000000e5d717c24 */ /* 0x000fc6000f8e02ff */
[----:B------:R-:W-:Y:S04]  /*3310*/  STL [R1+0x254], R105 ;  /* 0x0002546901007387 */ /* 0x000fe80000100800 */
[----:B------:R-:W-:Y:S04]  /*3320*/  STL [R1+0x250], R104 ;  /* 0x0002506801007387 */ /* 0x000fe80000100800 */
[----:B------:R-:W-:Y:S04]  /*3330*/  STL [R1+0x24c], R0 ;  /* 0x00024c0001007387 */ /* 0x000fe80000100800 */
[----:B------:R-:W-:Y:S04]  /*3340*/  STL.64 [R1+0xa8], R12 ;  /* 0x0000a80c01007387 */ /* 0x000fe80000100a00 */
[----:B------:R-:W-:Y:S04]  /*3350*/  STL [R1+0x248], R81 ;  /* 0x0002485101007387 */ /* 0x000fe80000100800 */
[----:B------:R-:W-:Y:S04]  /*3360*/  STL [R1+0x244], R31 ;  /* 0x0002441f01007387 */ /* 0x000fe80000100800 */
[----:B------:R-:W-:Y:S04]  /*3370*/  STL [R1+0x240], R79 ;  /* 0x0002404f01007387 */ /* 0x000fe80000100800 */
[----:B------:R-:W-:Y:S04]  /*3380*/  STL.64 [R1+0xa0], R10 ;  /* 0x0000a00a01007387 */ /* 0x000fe80000100a00 */
[----:B------:R-:W-:Y:S04]  /*3390*/  STL [R1+0x23c], R77 ;  /* 0x00023c4d01007387 */ /* 0x000fe80000100800 */
[----:B------:R-:W-:Y:S04]  /*33a0*/  STL [R1+0x238], R78 ;  /* 0x0002384e01007387 */ /* 0x000fe80000100800 */
[----:B------:R-:W-:Y:S04]  /*33b0*/  STL [R1+0x234], R80 ;  /* 0x0002345001007387 */ /* 0x000fe80000100800 */
[----:B------:R1:W-:Y:S04]  /*33c0*/  STL [R1+0x318], R4 ;  /* 0x0003180401007387 */ /* 0x0003e80000100800 */
[----:B------:R-:W-:Y:S04]  /*33d0*/  STL.64 [R1+0x98], R8 ;  /* 0x0000980801007387 */ /* 0x000fe80000100a00 */
[----:B------:R-:W-:Y:S01]  /*33e0*/  STL [R1+0x230], R82 ;  /* 0x0002305201007387 */ /* 0x000fe20000100800 */
[----:B-1----:R-:W-:-:S03]  /*33f0*/  LEA R4, P3, R76, R124, 0x2 ;  /* 0x0000007c4c047211 */ /* 0x002fc600078610ff */
[----:B------:R-:W-:Y:S01]  /*3400*/  STL [R1+0x22c], R84 ;  /* 0x00022c5401007387 */ /* 0x000fe20000100800 */
[----:B------:R-:W-:-:S03]  /*3410*/  LEA.HI.X.SX32 R5, R76, R7, 0x2, P3 ;  /* 0x000000074c057211 */ /* 0x000fc600018f16ff */
[----:B------:R-:W-:Y:S01]  /*3420*/  STL.64 [R1+0x90], R18 ;  /* 0x0000901201007387 */ /* 0x000fe20000100a00 */
[----:B------:R-:W-:-:S03]  /*3430*/  LEA R90, P3, R112, R122, 0x2 ;  /* 0x0000007a705a7211 */ /* 0x000fc600078610ff */
[----:B------:R-:W-:Y:S01]  /*3440*/  STL [R1+0x228], R86 ;  /* 0x0002285601007387 */ /* 0x000fe20000100800 */
[----:B------:R-:W-:Y:S01]  /*3450*/  LEA.HI.X.SX32 R91, R112, R102, 0x2, P3 ;  /* 0x00000066705b7211 */ /* 0x000fe200018f16ff */
[----:B------:R-:W-:Y:S02]  /*3460*/  IMAD R112, R96, UR14, RZ ;  /* 0x0000000e60707c24 */ /* 0x000fe4000f8e02ff */
[----:B------:R-:W-:Y:S04]  /*3470*/  STL [R1+0x224], R88 ;  /* 0x0002245801007387 */ /* 0x000fe80000100800 */
[----:B------:R1:W-:Y:S04]  /*3480*/  STL.64 [R1+0x138], R4 ;  /* 0x0001380401007387 */ /* 0x0003e80000100a00 */
[----:B------:R-:W-:Y:S04]  /*3490*/  STL [R1+0x21c], R30 ;  /* 0x00021c1e01007387 */ /* 0x000fe80000100800 */
[----:B------:R-:W-:Y:S01]  /*34a0*/  STL [R1+0x218], R2 ;  /* 0x0002180201007387 */ /* 0x000fe20000100800 */
[----:B-1----:R-:W-:-:S04]  /*34b0*/  LEA R4, P4, R73, R122, 0x2 ;  /* 0x0000007a49047211 */ /* 0x002fc800078810ff */
[----:B------:R-:W-:Y:S01]  /*34c0*/  LEA.HI.X.SX32 R5, R73, R102, 0x2, P4 ;  /* 0x0000006649057211 */ /* 0x000fe200020f16ff */
[----:B------:R-:W-:-:S04]  /*34d0*/  IMAD R73, R95, UR14, RZ ;  /* 0x0000000e5f497c24 */ /* 0x000fc8000f8e02ff */
[----:B------:R1:W-:Y:S04]  /*34e0*/  STL.64 [R1+0x130], R4 ;  /* 0x0001300401007387 */ /* 0x0003e80000100a00 */
[----:B------:R-:W-:Y:S04]  /*34f0*/  STL [R1+0x214], R113 ;  /* 0x0002147101007387 */ /* 0x000fe80000100800 */
[----:B------:R2:W-:Y:S01]  /*3500*/  STL.64 [R1+0x128], R90 ;  /* 0x0001285a01007387 */ /* 0x0005e20000100a00 */
[----:B-1----:R-:W-:-:S03]  /*3510*/  LEA R4, P4, R105, R122, 0x2 ;  /* 0x0000007a69047211 */ /* 0x002fc600078810ff */
[----:B------:R-:W-:Y:S01]  /*3520*/  STL [R1+0x210], R73 ;  /* 0x0002104901007387 */ /* 0x000fe20000100800 */
[----:B------:R-:W-:Y:S02]  /*3530*/  LEA.HI.X.SX32 R5, R105, R102, 0x2, P4 ;  /* 0x0000006669057211 */ /* 0x000fe400020f16ff */
[----:B--2---:R-:W-:-:S03]  /*3540*/  LEA R90, P3, R104, R122, 0x2 ;  /* 0x0000007a685a7211 */ /* 0x004fc600078610ff */
[----:B------:R1:W-:Y:S01]  /*3550*/  STL.64 [R1+0x120], R4 ;  /* 0x0001200401007387 */ /* 0x0003e20000100a00 */
[----:B------:R-:W-:-:S05]  /*3560*/  LEA.HI.X.SX32 R91, R104, R102, 0x2, P3 ;  /* 0x00000066685b7211 */ /* 0x000fca00018f16ff */
[----:B------:R2:W-:Y:S01]  /*3570*/  STL.64 [R1+0x118], R90 ;  /* 0x0001185a01007387 */ /* 0x0005e20000100a00 */
[----:B-1----:R-:W-:-:S03]  /*3580*/  LEA R4, P4, R0, R122, 0x2 ;  /* 0x0000007a00047211 */ /* 0x002fc600078810ff */
[----:B------:R-:W-:Y:S01]  /*3590*/  STL [R1+0x20c], R112 ;  /* 0x00020c7001007387 */ /* 0x000fe20000100800 */
[----:B------:R-:W-:Y:S01]  /*35a0*/  LEA.HI.X.SX32 R5, R0, R102, 0x2, P4 ;  /* 0x0000006600057211 */ /* 0x000fe200020f16ff */
[----:B------:R-:W-:Y:S01]  /*35b0*/  IMAD R0, R97, UR14, RZ ;  /* 0x0000000e61007c24 */ /* 0x000fe2000f8e02ff */
        /* <DEDUP_REMOVED lines=10> */
[----:B------:R-:W-:-:S03]  /*3660*/  LEA.HI.X.SX32 R91, R79, R102, 0x2, P3 ;  /* 0x000000664f5b7211 */ /* 0x000fc600018f16ff */
[----:B------:R-:W-:Y:S01]  /*3670*/  STL [R1+0x204], R31 ;  /* 0x0002041f01007387 */ /* 0x000fe20000100800 */
[----:B------:R-:W-:-:S03]  /*3680*/  LEA R104, P3, R78, R122, 0x2 ;  /* 0x0000007a4e687211 */ /* 0x000fc600078610ff */
[----:B------:R-:W-:Y:S01]  /*3690*/  STL.64 [R1+0xf8], R90 ;  /* 0x0000f85a01007387 */ /* 0x000fe20000100a00 */
[----:B------:R-:W-:Y:S02]  /*36a0*/  LEA.HI.X.SX32 R105, R78, R102, 0x2, P3 ;  /* 0x000000664e697211 */ /* 0x000fe400018f16ff */
[CC--:B------:R-:W-:Y:S02]  /*36b0*/  LEA R78, P3, R82.reuse, R122.reuse, 0x2 ;  /* 0x0000007a524e7211 */ /* 0x0c0fe400078610ff */
[C---:B-1----:R-:W-:Y:S02]  /*36c0*/  LEA R4, P4, R77.reuse, R122, 0x2 ;  /* 0x0000007a4d047211 */ /* 0x042fe400078810ff */
[-C--:B------:R-:W-:Y:S02]  /*36d0*/  LEA.HI.X.SX32 R79, R82, R102.reuse, 0x2, P3 ;  /* 0x00000066524f7211 */ /* 0x080fe400018f16ff */
[----:B------:R-:W-:Y:S02]  /*36e0*/  LEA.HI.X.SX32 R5, R77, R102, 0x2, P4 ;  /* 0x000000664d057211 */ /* 0x000fe400020f16ff */
[----:B------:R-:W-:-:S02]  /*36f0*/  LEA R76, P4, R80, R122, 0x2 ;  /* 0x0000007a504c7211 */ /* 0x000fc400078810ff */
[----:B------:R-:W-:Y:S01]  /*3700*/  LEA R82, P3, R86, R122, 0x2 ;  /* 0x0000007a56527211 */ /* 0x000fe200078610ff */
[----:B------:R1:W-:Y:S01]  /*3710*/  STL.64 [R1+0xf0], R4 ;  /* 0x0000f00401007387 */ /* 0x0003e20000100a00 */
[----:B------:R-:W-:Y:S02]  /*3720*/  LEA.HI.X.SX32 R77, R80, R102, 0x2, P4 ;  /* 0x00000066504d7211 */ /* 0x000fe400020f16ff */
[----:B------:R-:W-:Y:S01]  /*3730*/  LEA R80, P4, R84, R122, 0x2 ;  /* 0x0000007a54507211 */ /* 0x000fe200078810ff */
[----:B------:R2:W-:Y:S01]  /*3740*/  STL [R1+0x320], R104 ;  /* 0x0003206801007387 */ /* 0x0005e20000100800 */
[-C--:B------:R-:W-:Y:S02]  /*3750*/  LEA.HI.X.SX32 R83, R86, R102.reuse, 0x2, P3 ;  /* 0x0000006656537211 */ /* 0x080fe400018f16ff */
[----:B------:R-:W-:Y:S01]  /*3760*/  LEA.HI.X.SX32 R81, R84, R102, 0x2, P4 ;  /* 0x0000006654517211 */ /* 0x000fe200020f16ff */
[----:B------:R3:W-:Y:S01]  /*3770*/  STL [R1+0x31c], R105 ;  /* 0x00031c6901007387 */ /* 0x0007e20000100800 */
[----:B------:R-:W-:-:S02]  /*3780*/  LEA R84, P4, R88, R122, 0x2 ;  /* 0x0000007a58547211 */ /* 0x000fc400078810ff */
[----:B------:R-:W-:Y:S01]  /*3790*/  LEA R86, P3, R30, R122, 0x2 ;  /* 0x0000007a1e567211 */ /* 0x000fe200078610ff */
[----:B-1----:R-:W-:Y:S01]  /*37a0*/  IMAD R5, R99, UR14, RZ ;  /* 0x0000000e63057c24 */ /* 0x002fe2000f8e02ff */
[----:B------:R-:W-:Y:S01]  /*37b0*/  LEA.HI.X.SX32 R85, R88, R102, 0x2, P4 ;  /* 0x0000006658557211 */ /* 0x000fe200020f16ff */
[----:B------:R-:W-:Y:S01]  /*37c0*/  IMAD R4, R101, UR14, RZ ;  /* 0x0000000e65047c24 */ /* 0x000fe2000f8e02ff */
[----:B------:R-:W-:Y:S01]  /*37d0*/  LEA R88, P4, R2, R122, 0x2 ;  /* 0x0000007a02587211 */ /* 0x000fe200078810ff */
[----:B--2---:R-:W-:Y:S01]  /*37e0*/  IMAD R104, R106, UR14, RZ ;  /* 0x0000000e6a687c24 */ /* 0x004fe2000f8e02ff */
[----:B------:R-:W-:Y:S01]  /*37f0*/  LEA.HI.X.SX32 R87, R30, R102, 0x2, P3 ;  /* 0x000000661e577211 */ /* 0x000fe200018f16ff */
[----:B---3--:R-:W-:Y:S01]  /*3800*/  IMAD R105, R100, UR14, RZ ;  /* 0x0000000e64697c24 */ /* 0x008fe2000f8e02ff */
[----:B------:R1:W-:Y:S01]  /*3810*/  STL [R1+0x200], R5 ;  /* 0x0002000501007387 */ /* 0x0003e20000100800 */
[----:B------:R-:W-:Y:S02]  /*3820*/  LEA R90, P3, R113, R122, 0x2 ;  /* 0x0000007a715a7211 */ /* 0x000fe400078610ff */
[----:B------:R-:W-:Y:S01]  /*3830*/  LEA.HI.X.SX32 R89, R2, R102, 0x2, P4 ;  /* 0x0000006602597211 */ /* 0x000fe200020f16ff */
[----:B------:R-:W-:Y:S01]  /*3840*/  STL [R1+0x1b0], R105 ;  /* 0x0001b06901007387 */ /* 0x000fe20000100800 */
[----:B------:R-:W-:-:S03]  /*3850*/  LEA R92, P4, R73, R122, 0x2 ;  /* 0x0000007a495c7211 */ /* 0x000fc600078810ff */
[----:B------:R2:W-:Y:S01]  /*3860*/  STL [R1+0x1ac], R4 ;  /* 0x0001ac0401007387 */ /* 0x0005e20000100800 */
[----:B------:R-:W-:-:S03]  /*3870*/  LEA.HI.X.SX32 R91, R113, R102, 0x2, P3 ;  /* 0x00000066715b7211 */ /* 0x000fc600018f16ff */
[----:B------:R-:W-:Y:S01]  /*3880*/  STL [R1+0x1a8], R104 ;  /* 0x0001a86801007387 */ /* 0x000fe20000100800 */
[----:B------:R-:W-:-:S03]  /*3890*/  LEA R94, P3, R112, R122, 0x2 ;  /* 0x0000007a705e7211 */ /* 0x000fc600078610ff */
[----:B------:R-:W3:Y:S01]  /*38a0*/  LDL R30, [R1+0x144] ;  /* 0x00014400011e7983 */ /* 0x000ee20000100800 */
[----:B------:R-:W-:Y:S01]  /*38b0*/  IMAD R2, R107, UR14, RZ ;  /* 0x0000000e6b027c24 */ /* 0x000fe2000f8e02ff */
[-C--:B------:R-:W-:Y:S01]  /*38c0*/  LEA.HI.X.SX32 R93, R73, R102.reuse, 0x2, P4 ;  /* 0x00000066495d7211 */ /* 0x080fe200020f16ff */
[----:B------:R-:W-:Y:S01]  /*38d0*/  IMAD R73, R108, UR14, RZ ;  /* 0x0000000e6c497c24 */ /* 0x000fe2000f8e02ff */
[----:B------:R-:W-:Y:S02]  /*38e0*/  LEA.HI.X.SX32 R95, R112, R102, 0x2, P3 ;  /* 0x00000066705f7211 */ /* 0x000fe400018f16ff */
[CC--:B------:R-:W-:Y:S01]  /*38f0*/  LEA R98, P3, R31.reuse, R122.reuse, 0x2 ;  /* 0x0000007a1f627211 */ /* 0x0c0fe200078610ff */
[----:B------:R4:W-:Y:S01]  /*3900*/  STL [R1+0x1a4], R2 ;  /* 0x0001a40201007387 */ /* 0x0009e20000100800 */
[C---:B------:R-:W-:Y:S02]  /*3910*/  LEA R96, P4, R0.reuse, R122, 0x2 ;  /* 0x0000007a00607211 */ /* 0x040fe400078810ff */
[-C--:B------:R-:W-:Y:S01]  /*3920*/  LEA.HI.X.SX32 R99, R31, R102.reuse, 0x2, P3 ;  /* 0x000000661f637211 */ /* 0x080fe200018f16ff */
[----:B------:R-:W-:Y:S01]  /*3930*/  STL [R1+0x1a0], R73 ;  /* 0x0001a04901007387 */ /* 0x000fe20000100800 */
[----:B------:R-:W-:Y:S01]  /*3940*/  LEA.HI.X.SX32 R97, R0, R102, 0x2, P4 ;  /* 0x0000006600617211 */ /* 0x000fe200020f16ff */
[----:B------:R-:W-:Y:S01]  /*3950*/  IMAD R0, R109, UR14, RZ ;  /* 0x0000000e6d007c24 */ /* 0x000fe2000f8e02ff */
[-C--:B------:R-:W-:Y:S01]  /*3960*/  LEA R100, P4, R5, R122.reuse, 0x2 ;  /* 0x0000007a05647211 */ /* 0x080fe200078810ff */
[----:B------:R-:W3:Y:S01]  /*3970*/  LDL R31, [R1+0x140] ;  /* 0x00014000011f7983 */ /* 0x000ee20000100800 */
[----:B------:R-:W-:-:S02]  /*3980*/  LEA R106, P3, R105, R122, 0x2 ;  /* 0x0000007a696a7211 */ /* 0x000fc400078610ff */
[----:B------:R-:W-:Y:S01]  /*3990*/  LEA.HI.X.SX32 R101, R5, R102, 0x2, P4 ;  /* 0x0000006605657211 */ /* 0x000fe200020f16ff */
[----:B-1----:R-:W-:Y:S01]  /*39a0*/  IMAD R5, R110, UR14, RZ ;  /* 0x0000000e6e057c24 */ /* 0x002fe2000f8e02ff */
[----:B------:R-:W-:Y:S01]  /*39b0*/  LEA R108, P4, R4, R122, 0x2 ;  /* 0x0000007a046c7211 */ /* 0x000fe200078810ff */
[----:B------:R-:W-:Y:S01]  /*39c0*/  STL [R1+0x19c], R0 ;  /* 0x00019c0001007387 */ /* 0x000fe20000100800 */
[----:B------:R-:W-:Y:S02]  /*39d0*/  LEA.HI.X.SX32 R107, R105, R102, 0x2, P3 ;  /* 0x00000066696b7211 */ /* 0x000fe400018f16ff */
[----:B------:R-:W-:Y:S01]  /*39e0*/  LEA R110, P3, R104, R122, 0x2 ;  /* 0x0000007a686e7211 */ /* 0x000fe200078610ff */
[----:B------:R-:W-:Y:S01]  /*39f0*/  STL [R1+0x198], R5 ;  /* 0x0001980501007387 */ /* 0x000fe20000100800 */
[----:B------:R-:W-:Y:S01]  /*3a00*/  LEA.HI.X.SX32 R109, R4, R102, 0x2, P4 ;  /* 0x00000066046d7211 */ /* 0x000fe200020f16ff */
[----:B--2---:R-:W-:Y:S01]  /*3a10*/  IMAD R4, R111, UR14, RZ ;  /* 0x0000000e6f047c24 */ /* 0x004fe2000f8e02ff */
[----:B------:R-:W-:-:S02]  /*3a20*/  LEA R112, P4, R2, R122, 0x2 ;  /* 0x0000007a02707211 */ /* 0x000fc400078810ff */
[----:B------:R-:W-:Y:S02]  /*3a30*/  LEA.HI.X.SX32 R111, R104, R102, 0x2, P3 ;  /* 0x00000066686f7211 */ /* 0x000fe400018f16ff */
[----:B------:R-:W-:Y:S01]  /*3a40*/  LEA R114, P3, R73, R122, 0x2 ;  /* 0x0000007a49727211 */ /* 0x000fe200078610ff */
[----:B------:R-:W-:Y:S01]  /*3a50*/  STL [R1+0x194], R4 ;  /* 0x0001940401007387 */ /* 0x000fe20000100800 */
[----:B------:R-:W-:Y:S01]  /*3a60*/  LEA.HI.X.SX32 R113, R2, R102, 0x2, P4 ;  /* 0x0000006602717211 */ /* 0x000fe200020f16ff */
[----:B----4-:R-:W-:Y:S01]  /*3a70*/  IMAD R2, R115, UR14, RZ ;  /* 0x0000000e73027c24 */ /* 0x010fe2000f8e02ff */
[C---:B------:R-:W-:Y:S02]  /*3a80*/  LEA R116, P4, R0.reuse, R122, 0x2 ;  /* 0x0000007a00747211 */ /* 0x040fe400078810ff */
[----:B------:R-:W-:Y:S02]  /*3a90*/  LEA.HI.X.SX32 R115, R73, R102, 0x2, P3 ;  /* 0x0000006649737211 */ /* 0x000fe400018f16ff */
[----:B------:R-:W-:Y:S01]  /*3aa0*/  LEA R118, P3, R5, R122, 0x2 ;  /* 0x0000007a05767211 */ /* 0x000fe200078610ff */
[----:B------:R1:W-:Y:S01]  /*3ab0*/  STL [R1+0x190], R2 ;  /* 0x0001900201007387 */ /* 0x0003e20000100800 */
[----:B------:R-:W-:-:S02]  /*3ac0*/  LEA.HI.X.SX32 R117, R0, R102, 0x2, P4 ;  /* 0x0000006600757211 */ /* 0x000fc400020f16ff */
[----:B------:R-:W-:Y:S02]  /*3ad0*/  LEA R120, P4, R4, R122, 0x2 ;  /* 0x0000007a04787211 */ /* 0x000fe400078810ff */
[----:B------:R-:W-:Y:S02]  /*3ae0*/  LEA.HI.X.SX32 R119, R5, R102, 0x2, P3 ;  /* 0x0000006605777211 */ /* 0x000fe400018f16ff */
[----:B------:R-:W-:Y:S02]  /*3af0*/  LEA R122, P3, R2, R122, 0x2 ;  /* 0x0000007a027a7211 */ /* 0x000fe400078610ff */
[-C--:B------:R-:W-:Y:S02]  /*3b00*/  LEA.HI.X.SX32 R121, R4, R102.reuse, 0x2, P4 ;  /* 0x0000006604797211 */ /* 0x080fe400020f16ff */
[----:B------:R-:W-:Y:S02]  /*3b10*/  LEA.HI.X.SX32 R123, R2, R102, 0x2, P3 ;  /* 0x00000066027b7211 */ /* 0x000fe400018f16ff */
[----:B------:R-:W-:-:S02]  /*3b20*/  ISETP.GE.AND P4, PT, R125, R6, PT ;  /* 0x000000067d00720c */ /* 0x000fc40003f86270 */
[----:B-1----:R-:W-:Y:S02]  /*3b30*/  SEL R2, R3, RZ, !P2 ;  /* 0x000000ff03027207 */ /* 0x002fe40005000000 */
[C---:B------:R-:W-:Y:S02]  /*3b40*/  LOP3.LUT R4, R103.reuse, 0xc, RZ, 0xfc, !PT ;  /* 0x0000000c67047812 */ /* 0x040fe400078efcff */
[----:B------:R-:W-:Y:S02]  /*3b50*/  ISETP.NE.U32.AND P2, PT, R2, RZ, PT ;  /* 0x000000ff0200720c */ /* 0x000fe40003f45070 */
[C---:B------:R-:W-:Y:S02]  /*3b60*/  LOP3.LUT R2, R103.reuse, 0x14, RZ, 0xfc, !PT ;  /* 0x0000001467027812 */ /* 0x040fe400078efcff */
[----:B------:R-:W-:Y:S02]  /*3b70*/  LOP3.LUT R5, R103, 0x18, RZ, 0xfc, !PT ;  /* 0x0000001867057812 */ /* 0x000fe400078efcff */
[----:B------:R-:W-:-:S02]  /*3b80*/  SEL R73, RZ, 0x4, P6 ;  /* 0x00000004ff497807 */ /* 0x000fc40003000000 */
[----:B------:R-:W-:Y:S02]  /*3b90*/  ISETP.GE.AND P6, PT, R2, UR7, PT ;  /* 0x0000000702007c0c */ /* 0x000fe4000bfc6270 */
[----:B------:R-:W-:Y:S01]  /*3ba0*/  SEL R104, RZ, 0x4, P1 ;  /* 0x00000004ff687807 */ /* 0x000fe20000800000 */
[----:B---3--:R-:W-:-:S05]  /*3bb0*/  IMAD.SHL.U32 R0, R30, 0x4, RZ ;  /* 0x000000041e007824 */ /* 0x008fca00078e00ff */
[----:B------:R-:W-:Y:S01]  /*3bc0*/  IADD3 R124, P3, PT, R0, R124, RZ ;  /* 0x0000007c007c7210 */ /* 0x000fe20007f7e0ff */
[----:B------:R1:W-:Y:S03]  /*3bd0*/  STL [R1+0x1e0], R0 ;  /* 0x0001e00001007387 */ /* 0x0003e60000100800 */
[----:B------:R-:W-:Y:S02]  /*3be0*/  LEA.HI.X.SX32 R125, R30, R7, 0x2, P3 ;  /* 0x000000071e7d7211 */ /* 0x000fe400018f16ff */
[C---:B------:R-:W-:Y:S01]  /*3bf0*/  ISETP.GE.AND P3, PT, R4.reuse, R6, PT ;  /* 0x000000060400720c */ /* 0x040fe20003f66270 */
[----:B------:R-:W-:Y:S01]  /*3c00*/  VIADD R102, R31, UR5 ;  /* 0x000000051f667c36 */ /* 0x000fe20008000000 */
[----:B-1----:R-:W-:Y:S01]  /*3c10*/  SEL R0, R3, RZ, !P4 ;  /* 0x000000ff03007207 */ /* 0x002fe20006000000 */
[----:B------:R-:W2:Y:S01]  /*3c20*/  LDL.64 R30, [R1+0x78] ;  /* 0x00007800011e7983 */ /* 0x000ea20000100a00 */
[----:B------:R-:W-:-:S02]  /*3c30*/  ISETP.GE.AND P4, PT, R4, UR7, PT ;  /* 0x0000000704007c0c */ /* 0x000fc4000bf86270 */
[----:B------:R-:W-:Y:S01]  /*3c40*/  LOP3.LUT R4, R103, 0x10, RZ, 0xfc, !PT ;  /* 0x0000001067047812 */ /* 0x000fe200078efcff */
[----:B------:R-:W-:Y:S01]  /*3c50*/  @!PT LDS RZ, [RZ] ;  /* 0x00000000fffff984 */ /* 0x000fe20000000800 */
[----:B------:R-:W-:Y:S01]  /*3c60*/  @!PT LDS RZ, [RZ] ;  /* 0x00000000fffff984 */ /* 0x000fe20000000800 */
[----:B------:R-:W-:Y:S01]  /*3c70*/  @!PT LDS RZ, [RZ] ;  /* 0x00000000fffff984 */ /* 0x000fe20000000800 */
[----:B------:R-:W-:Y:S01]  /*3c80*/  LDGSTS.E [R102], desc[UR12][R28.64], P5 ;  /* 0x000000001c667fae */ /* 0x000fe2000a9a100c */
[----:B------:R-:W-:Y:S02]  /*3c90*/  SEL R7, R3, RZ, !P3 ;  /* 0x000000ff03077207 */ /* 0x000fe40005800000 */
[C---:B------:R-:W-:Y:S01]  /*3ca0*/  ISETP.GE.AND P3, PT, R4.reuse, R6, PT ;  /* 0x000000060400720c */ /* 0x040fe20003f66270 */
[----:B------:R-:W-:Y:S01]  /*3cb0*/  LDGSTS.E [R102+0x1000], desc[UR12][R26.64], P0 ;  /* 0x010000001a667fae */ /* 0x000fe200081a100c */
[----:B------:R-:W-:Y:S02]  /*3cc0*/  ISETP.NE.U32.AND P0, PT, R7, RZ, PT ;  /* 0x000000ff0700720c */ /* 0x000fe40003f05070 */
[----:B------:R-:W-:Y:S01]  /*3cd0*/  SEL R7, R3, RZ, !P3 ;  /* 0x000000ff03077207 */ /* 0x000fe20005800000 */
[----:B------:R-:W-:Y:S01]  /*3ce0*/  LDGSTS.E [R102+0x2000], desc[UR12][R22.64], P2 ;  /* 0x0200000016667fae */ /* 0x000fe200091a100c */
[----:B------:R-:W-:-:S02]  /*3cf0*/  ISETP.GE.AND P5, PT, R4, UR7, PT ;  /* 0x0000000704007c0c */ /* 0x000fc4000bfa6270 */
[----:B------:R-:W-:Y:S02]  /*3d00*/  ISETP.NE.U32.AND P2, PT, R7, RZ, PT ;  /* 0x000000ff0700720c */ /* 0x000fe40003f45070 */
[-C--:B------:R-:W-:Y:S02]  /*3d10*/  ISETP.GE.AND P3, PT, R2, R6.reuse, PT ;  /* 0x000000060200720c */ /* 0x080fe40003f66270 */
[C---:B------:R-:W-:Y:S02]  /*3d20*/  LOP3.LUT R4, R103.reuse, 0x1c, RZ, 0xfc, !PT ;  /* 0x0000001c67047812 */ /* 0x040fe400078efcff */
[----:B------:R-:W-:Y:S01]  /*3d30*/  LOP3.LUT R2, R103, 0x2, RZ, 0xfc, !PT ;  /* 0x0000000267027812 */ /* 0x000fe200078efcff */
[----:B------:R-:W-:Y:S01]  /*3d40*/  LDGSTS.E [R102+0x3000], desc[UR12][R14.64], P0 ;  /* 0x030000000e667fae */ /* 0x000fe200081a100c */
[----:B------:R-:W-:Y:S02]  /*3d50*/  SEL R105, RZ, 0x4, P4 ;  /* 0x00000004ff697807 */ /* 0x000fe40002000000 */
[----:B------:R-:W-:-:S02]  /*3d60*/  ISETP.GE.AND P4, PT, R5, R6, PT ;  /* 0x000000060500720c */ /* 0x000fc40003f86270 */
[----:B------:R-:W-:Y:S01]  /*3d70*/  SEL R7, R3, RZ, !P3 ;  /* 0x000000ff03077207 */ /* 0x000fe20005800000 */
[----:B------:R-:W-:Y:S01]  /*3d80*/  LDGSTS.E [R102+0x4000], desc[UR12][R10.64], P2 ;  /* 0x040000000a667fae */ /* 0x000fe200091a100c */
[----:B------:R-:W-:-:S03]  /*3d90*/  ISETP.GE.AND P1, PT, R2, UR7, PT ;  /* 0x0000000702007c0c */ /* 0x000fc6000bf26270 */
[----:B------:R-:W3:Y:S01]  /*3da0*/  LDL.64 R14, [R1+0x88] ;  /* 0x00008800010e7983 */ /* 0x000ee20000100a00 */
[-C--:B------:R-:W-:Y:S02]  /*3db0*/  ISETP.GE.AND P3, PT, R4, R6.reuse, PT ;  /* 0x000000060400720c */ /* 0x080fe40003f66270 */
[----:B------:R-:W-:Y:S02]  /*3dc0*/  ISETP.GE.AND P0, PT, R2, R6, PT ;  /* 0x000000060200720c */ /* 0x000fe40003f06270 */
[----:B------:R-:W-:Y:S01]  /*3dd0*/  SEL R2, R3, RZ, !P4 ;  /* 0x000000ff03027207 */ /* 0x000fe20006000000 */
[----:B------:R-:W4:Y:S01]  /*3de0*/  LDL.64 R10, [R1+0x68] ;  /* 0x00006800010a7983 */ /* 0x000f220000100a00 */
[----:B------:R-:W-:Y:S02]  /*3df0*/  ISETP.NE.U32.AND P4, PT, R7, RZ, PT ;  /* 0x000000ff0700720c */ /* 0x000fe40003f85070 */
[----:B------:R-:W-:Y:S02]  /*3e00*/  SEL R7, R3, RZ, !P3 ;  /* 0x000000ff03077207 */ /* 0x000fe40005800000 */
[----:B------:R-:W-:-:S02]  /*3e10*/  LOP3.LUT R4, R103, 0x20, RZ, 0xfc, !PT ;  /* 0x0000002067047812 */ /* 0x000fc400078efcff */
[----:B------:R-:W-:Y:S02]  /*3e20*/  ISETP.NE.U32.AND P3, PT, R7, RZ, PT ;  /* 0x000000ff0700720c */ /* 0x000fe40003f65070 */
[----:B------:R-:W-:Y:S02]  /*3e30*/  SEL R7, RZ, 0x4, P5 ;  /* 0x00000004ff077807 */ /* 0x000fe40002800000 */
[----:B------:R-:W-:Y:S02]  /*3e40*/  ISETP.NE.U32.AND P2, PT, R2, RZ, PT ;  /* 0x000000ff0200720c */ /* 0x000fe40003f45070 */
[C---:B------:R-:W-:Y:S01]  /*3e50*/  LOP3.LUT R2, R103.reuse, 0x24, RZ, 0xfc, !PT ;  /* 0x0000002467027812 */ /* 0x040fe200078efcff */
[----:B------:R-:W-:Y:S01]  /*3e60*/  LDGSTS.E [R102+0x5000], desc[UR12][R18.64], P4 ;  /* 0x0500000012667fae */ /* 0x000fe2000a1a100c */
[----:B------:R-:W-:Y:S02]  /*3e70*/  ISETP.GE.AND P5, PT, R4, R6, PT ;  /* 0x000000060400720c */ /* 0x000fe40003fa6270 */
[----:B------:R-:W-:Y:S01]  /*3e80*/  LOP3.LUT R5, R103, 0x28, RZ, 0xfc, !PT ;  /* 0x0000002867057812 */ /* 0x000fe200078efcff */
[----:B------:R1:W-:Y:S01]  /*3e90*/  STL [R1+0x174], R7 ;  /* 0x0001740701007387 */ /* 0x0003e20000100800 */
[----:B------:R-:W-:-:S02]  /*3ea0*/  SEL R4, RZ, 0x4, P6 ;  /* 0x00000004ff047807 */ /* 0x000fc40003000000 */
[-C--:B------:R-:W-:Y:S01]  /*3eb0*/  ISETP.GE.AND P6, PT, R2, R6.reuse, PT ;  /* 0x000000060200720c */ /* 0x080fe20003fc6270 */
[----:B------:R-:W4:Y:S04]  /*3ec0*/  LDL.64 R28, [R1+0x58] ;  /* 0x00005800011c7983 */ /* 0x000f280000100a00 */
[----:B------:R-:W4:Y:S01]  /*3ed0*/  LDL.64 R26, [R1+0x48] ;  /* 0x00004800011a7983 */ /* 0x000f220000100a00 */
[----:B-1----:R-:W-:Y:S02]  /*3ee0*/  SEL R7, R3, RZ, !P5 ;  /* 0x000000ff03077207 */ /* 0x002fe40006800000 */
[----:B------:R-:W-:Y:S01]  /*3ef0*/  ISETP.GE.AND P5, PT, R5, R6, PT ;  /* 0x000000060500720c */ /* 0x000fe20003fa6270 */
[----:B------:R-:W4:Y:S01]  /*3f00*/  LDL.64 R22, [R1+0x38] ;  /* 0x0000380001167983 */ /* 0x000f220000100a00 */
[----:B------:R-:W-:-:S02]  /*3f10*/  SEL R5, R3, RZ, !P6 ;  /* 0x000000ff03057207 */ /* 0x000fc40007000000 */
[----:B------:R-:W-:Y:S01]  /*3f20*/  ISETP.NE.U32.AND P6, PT, R7, RZ, PT ;  /* 0x000000ff0700720c */ /* 0x000fe20003fc5070 */
[----:B------:R-:W4:Y:S04]  /*3f30*/  LDL.64 R18, [R1+0x28] ;  /* 0x0000280001127983 */ /* 0x000f280000100a00 */
[----:B---3--:R-:W-:Y:S04]  /*3f40*/  LDGSTS.E [R102+0x6000], desc[UR12][R14.64], P2 ;  /* 0x060000000e667fae */ /* 0x008fe800091a100c */
[----:B--2---:R-:W-:Y:S04]  /*3f50*/  LDGSTS.E [R102+0x7000], desc[UR12][R30.64], P3 ;  /* 0x070000001e667fae */ /* 0x004fe800099a100c */
[----:B----4-:R-:W-:Y:S04]  /*3f60*/  LDGSTS.E [R102+0x8000], desc[UR12][R10.64], P6 ;  /* 0x080000000a667fae */ /* 0x010fe8000b1a100c */
[----:B------:R-:W2:Y:S04]  /*3f70*/  LDL.64 R14, [R1+0x18] ;  /* 0x00001800010e7983 */ /* 0x000ea80000100a00 */
[----:B------:R-:W3:Y:S04]  /*3f80*/  LDL.LU.64 R30, [R1+0x388] ;  /* 0x00038800011e7983 */ /* 0x000ee80000300a00 */
[----:B------:R-:W4:Y:S01]  /*3f90*/  LDL.64 R10, [R1] ;  /* 0x00000000010a7983 */ /* 0x000f220000100a00 */
[----:B------:R-:W-:-:S04]  /*3fa0*/  LOP3.LUT R2, R103, 0x2c, RZ, 0xfc, !PT ;  /* 0x0000002c67027812 */ /* 0x000fc800078efcff */
[----:B------:R-:W-:Y:S02]  /*3fb0*/  ISETP.GE.AND P4, PT, R2, R6, PT ;  /* 0x000000060200720c */ /* 0x000fe40003f86270 */
[C---:B------:R-:W-:Y:S02]  /*3fc0*/  SEL R2, R3.reuse, RZ, !P5 ;  /* 0x000000ff03027207 */ /* 0x040fe40006800000 */
[----:B------:R-:W-:Y:S02]  /*3fd0*/  SEL R7, R3, RZ, !P4 ;  /* 0x000000ff03077207 */ /* 0x000fe40006000000 */
[----:B------:R-:W-:Y:S02]  /*3fe0*/  ISETP.NE.U32.AND P5, PT, R5, RZ, PT ;  /* 0x000000ff0500720c */ /* 0x000fe40003fa5070 */
[----:B------:R-:W-:Y:S02]  /*3ff0*/  ISETP.NE.U32.AND P4, PT, R7, RZ, PT ;  /* 0x000000ff0700720c */ /* 0x000fe40003f85070 */
[----:B------:R-:W-:-:S02]  /*4000*/  LOP3.LUT R7, R103, 0x30, RZ, 0xfc, !PT ;  /* 0x0000003067077812 */ /* 0x000fc400078efcff */
[----:B------:R-:W-:Y:S02]  /*4010*/  ISETP.NE.U32.AND P2, PT, R2, RZ, PT ;  /* 0x000000ff0200720c */ /* 0x000fe40003f45070 */
[----:B------:R-:W-:Y:S02]  /*4020*/  LOP3.LUT R2, R103, 0x34, RZ, 0xfc, !PT ;  /* 0x0000003467027812 */ /* 0x000fe400078efcff */
[-C--:B------:R-:W-:Y:S02]  /*4030*/  ISETP.GE.AND P3, PT, R7, R6.reuse, PT ;  /* 0x000000060700720c */ /* 0x080fe40003f66270 */
[C---:B------:R-:W-:Y:S01]  /*4040*/  LOP3.LUT R5, R103.reuse, 0x38, RZ, 0xfc, !PT ;  /* 0x0000003867057812 */ /* 0x040fe200078efcff */
[----:B------:R-:W-:Y:S01]  /*4050*/  LDGSTS.E [R102+0x9000], desc[UR12][R28.64], P5 ;  /* 0x090000001c667fae */ /* 0x000fe2000a9a100c */
[----:B------:R-:W-:Y:S02]  /*4060*/  ISETP.GE.AND P6, PT, R2, R6, PT ;  /* 0x000000060200720c */ /* 0x000fe40003fc6270 */
[----:B------:R-:W-:-:S02]  /*4070*/  LOP3.LUT R2, R103, 0x3c, RZ, 0xfc, !PT ;  /* 0x0000003c67027812 */ /* 0x000fc400078efcff */
[----:B------:R-:W-:Y:S01]  /*4080*/  SEL R7, R3, RZ, !P3 ;  /* 0x000000ff03077207 */ /* 0x000fe20005800000 */
[----:B------:R-:W-:Y:S01]  /*4090*/  LDGSTS.E [R102+0xa000], desc[UR12][R26.64], P2 ;  /* 0x0a0000001a667fae */ /* 0x000fe200091a100c */
[-C--:B------:R-:W-:Y:S02]  /*40a0*/  ISETP.GE.AND P3, PT, R5, R6.reuse, PT ;  /* 0x000000060500720c */ /* 0x080fe40003f66270 */
[C---:B------:R-:W-:Y:S01]  /*40b0*/  SEL R5, R3.reuse, RZ, !P6 ;  /* 0x000000ff03057207 */ /* 0x040fe20007000000 */
[----:B------:R-:W-:Y:S01]  /*40c0*/  LDGSTS.E [R102+0xb000], desc[UR12][R22.64], P4 ;  /* 0x0b00000016667fae */ /* 0x000fe2000a1a100c */
[----:B------:R-:W-:Y:S02]  /*40d0*/  ISETP.GE.AND P5, PT, R2, R6, PT ;  /* 0x000000060200720c */ /* 0x000fe40003fa6270 */
[----:B------:R-:W-:Y:S01]  /*40e0*/  SEL R2, R3, RZ, !P3 ;  /* 0x000000ff03027207 */ /* 0x000fe20005800000 */
[----:B------:R-:W3:Y:S01]  /*40f0*/  LDL.LU.64 R28, [R1+0x380] ;  /* 0x00038000011c7983 */ /* 0x000ee20000300a00 */
[----:B------:R-:W-:-:S02]  /*4100*/  ISETP.NE.U32.AND P6, PT, R7, RZ, PT ;  /* 0x000000ff0700720c */ /* 0x000fc40003fc5070 */
[----:B------:R-:W-:Y:S01]  /*4110*/  ISETP.NE.U32.AND P3, PT, R5, RZ, PT ;  /* 0x000000ff0500720c */ /* 0x000fe20003f65070 */
[----:B------:R-:W3:Y:S01]  /*4120*/  LDL.LU.64 R26, [R1+0x378] ;  /* 0x00037800011a7983 */ /* 0x000ee20000300a00 */
[----:B------:R-:W-:-:S03]  /*4130*/  ISETP.NE.U32.AND P2, PT, R2, RZ, PT ;  /* 0x000000ff0200720c */ /* 0x000fc60003f45070 */
[----:B------:R-:W3:Y:S06]  /*4140*/  LDL.LU.64 R22, [R1+0x370] ;  /* 0x0003700001167983 */ /* 0x000eec0000300a00 */
[----:B------:R-:W-:Y:S04]  /*4150*/  LDGSTS.E [R102+0xc000], desc[UR12][R18.64], P6 ;  /* 0x0c00000012667fae */ /* 0x000fe8000b1a100c */
[----:B------:R-:W3:Y:S04]  /*4160*/  LDL.LU.64 R18, [R1+0x368] ;  /* 0x0003680001127983 */ /* 0x000ee80000300a00 */
[----:B--2---:R-:W-:Y:S04]  /*4170*/  LDGSTS.E [R102+0xd000], desc[UR12][R14.64], P3 ;  /* 0x0d0000000e667fae */ /* 0x004fe800099a100c */
[----:B----4-:R-:W-:Y:S04]  /*4180*/  LDGSTS.E [R102+0xe000], desc[UR12][R10.64], P2 ;  /* 0x0e0000000a667fae */ /* 0x010fe800091a100c */
[----:B------:R-:W2:Y:S04]  /*4190*/  LDL.LU.64 R14, [R1+0x360] ;  /* 0x00036000010e7983 */ /* 0x000ea80000300a00 */
[----:B------:R-:W4:Y:S01]  /*41a0*/  LDL.LU.64 R10, [R1+0x358] ;  /* 0x00035800010a7983 */ /* 0x000f220000300a00 */
[----:B------:R-:W-:-:S04]  /*41b0*/  SEL R7, R3, RZ, !P5 ;  /* 0x000000ff03077207 */ /* 0x000fc80006800000 */
[----:B------:R-:W-:Y:S02]  /*41c0*/  ISETP.NE.U32.AND P5, PT, R7, RZ, PT ;  /* 0x000000ff0700720c */ /* 0x000fe40003fa5070 */
[C---:B------:R-:W-:Y:S02]  /*41d0*/  LOP3.LUT R7, R103.reuse, 0x40, RZ, 0xfc, !PT ;  /* 0x0000004067077812 */ /* 0x040fe400078efcff */
[----:B------:R-:W-:Y:S02]  /*41e0*/  LOP3.LUT R2, R103, 0x44, RZ, 0xfc, !PT ;  /* 0x0000004467027812 */ /* 0x000fe400078efcff */
[-C--:B------:R-:W-:Y:S02]  /*41f0*/  ISETP.GE.AND P4, PT, R7, R6.reuse, PT ;  /* 0x000000060700720c */ /* 0x080fe40003f86270 */
[----:B------:R-:W-:Y:S02]  /*4200*/  LOP3.LUT R5, R103, 0x48, RZ, 0xfc, !PT ;  /* 0x0000004867057812 */ /* 0x000fe400078efcff */
[----:B------:R-:W-:-:S02]  /*4210*/  ISETP.GE.AND P6, PT, R2, R6, PT ;  /* 0x000000060200720c */ /* 0x000fc40003fc6270 */
[----:B------:R-:W-:Y:S02]  /*4220*/  SEL R7, R3, RZ, !P4 ;  /* 0x000000ff03077207 */ /* 0x000fe40006000000 */
[-C--:B------:R-:W-:Y:S02]  /*4230*/  ISETP.GE.AND P4, PT, R5, R6.reuse, PT ;  /* 0x000000060500720c */ /* 0x080fe40003f86270 */
[----:B------:R-:W-:Y:S02]  /*4240*/  SEL R5, R3, RZ, !P6 ;  /* 0x000000ff03057207 */ /* 0x000fe40007000000 */
[----:B------:R-:W-:Y:S02]  /*4250*/  LOP3.LUT R2, R103, 0x4c, RZ, 0xfc, !PT ;  /* 0x0000004c67027812 */ /* 0x000fe400078efcff */
[----:B------:R-:W-:Y:S02]  /*4260*/  ISETP.NE.U32.AND P6, PT, R7, RZ, PT ;  /* 0x000000ff0700720c */ /* 0x000fe40003fc5070 */
[----:B------:R-:W-:-:S02]  /*4270*/  ISETP.GE.AND P3, PT, R2, R6, PT ;  /* 0x000000060200720c */ /* 0x000fc40003f66270 */
[C---:B------:R-:W-:Y:S02]  /*4280*/  SEL R2, R3.reuse, RZ, !P4 ;  /* 0x000000ff03027207 */ /* 0x040fe40006000000 */
[----:B------:R-:W-:Y:S02]  /*4290*/  SEL R7, R3, RZ, !P3 ;  /* 0x000000ff03077207 */ /* 0x000fe40005800000 */
[----:B------:R-:W-:Y:S02]  /*42a0*/  ISETP.NE.U32.AND P4, PT, R5, RZ, PT ;  /* 0x000000ff0500720c */ /* 0x000fe40003f85070 */
[----:B------:R-:W-:Y:S02]  /*42b0*/  ISETP.NE.U32.AND P3, PT, R2, RZ, PT ;  /* 0x000000ff0200720c */ /* 0x000fe40003f65070 */
[----:B------:R-:W-:Y:S02]  /*42c0*/  LOP3.LUT R2, R103, 0x54, RZ, 0xfc, !PT ;  /* 0x0000005467027812 */ /* 0x000fe400078efcff */
[----:B------:R-:W-:-:S02]  /*42d0*/  ISETP.NE.U32.AND P2, PT, R7, RZ, PT ;  /* 0x000000ff0700720c */ /* 0x000fc40003f45070 */
[C---:B------:R-:W-:Y:S02]  /*42e0*/  LOP3.LUT R5, R103.reuse, 0x58, RZ, 0xfc, !PT ;  /* 0x0000005867057812 */ /* 0x040fe400078efcff */
[C---:B------:R-:W-:Y:S01]  /*42f0*/  LOP3.LUT R7, R103.reuse, 0x50, RZ, 0xfc, !PT ;  /* 0x0000005067077812 */ /* 0x040fe200078efcff */
[----:B----4-:R-:W-:Y:S04]  /*4300*/  STL [R1+0x298], R10 ;  /* 0x0002980a01007387 */ /* 0x010fe80000100800 */
[----:B------:R1:W-:Y:S04]  /*4310*/  LDGSTS.E [R102+0xf000], desc[UR12][R10.64], P5 ;  /* 0x0f0000000a667fae */ /* 0x0003e8000a9a100c */
[----:B------:R1:W-:Y:S04]  /*4320*/  STL [R1+0x288], R11 ;  /* 0x0002880b01007387 */ /* 0x0003e80000100800 */
[----:B--2---:R2:W-:Y:S01]  /*4330*/  LDGSTS.E [R102+0x10000], desc[UR12][R14.64], P6 ;  /* 0x100000000e667fae */ /* 0x0045e2000b1a100c */
[----:B-1----:R-:W-:-:S03]  /*4340*/  LOP3.LUT R11, R103, 0x50, RZ, 0xfc, !PT ;  /* 0x00000050670b7812 */ /* 0x002fc600078efcff */
[----:B---3--:R1:W-:Y:S01]  /*4350*/  LDGSTS.E [R102+0x11000], desc[UR12][R18.64], P4 ;  /* 0x1100000012667fae */ /* 0x0083e2000a1a100c */
[----:B------:R-:W-:-:S03]  /*4360*/  ISETP.GE.AND P5, PT, R11, R6, PT ;  /* 0x000000060b00720c */ /* 0x000fc60003fa6270 */
[----:B------:R-:W-:Y:S01]  /*4370*/  LDGSTS.E [R102+0x12000], desc[UR12][R22.64], P3 ;  /* 0x1200000016667fae */ /* 0x000fe200099a100c */
[-C--:B------:R-:W-:Y:S02]  /*4380*/  ISETP.GE.AND P6, PT, R2, R6.reuse, PT ;  /* 0x000000060200720c */ /* 0x080fe40003fc6270 */
[----:B------:R-:W-:Y:S01]  /*4390*/  SEL R7, R3, RZ, !P5 ;  /* 0x000000ff03077207 */ /* 0x000fe20006800000 */
[----:B------:R-:W-:Y:S01]  /*43a0*/  LDGSTS.E [R102+0x13000], desc[UR12][R26.64], P2 ;  /* 0x130000001a667fae */ /* 0x000fe200091a100c */
[----:B------:R-:W-:Y:S02]  /*43b0*/  ISETP.GE.AND P5, PT, R5, R6, PT ;  /* 0x000000060500720c */ /* 0x000fe40003fa6270 */
[----:B------:R-:W-:Y:S02]  /*43c0*/  SEL R5, R3, RZ, !P6 ;  /* 0x000000ff03057207 */ /* 0x000fe40007000000 */
[----:B------:R-:W-:Y:S02]  /*43d0*/  LOP3.LUT R2, R103, 0x5c, RZ, 0xfc, !PT ;  /* 0x0000005c67027812 */ /* 0x000fe400078efcff */
[----:B------:R-:W-:-:S02]  /*43e0*/  ISETP.NE.U32.AND P6, PT, R7, RZ, PT ;  /* 0x000000ff0700720c */ /* 0x000fc40003fc5070 */
[----:B------:R-:W-:Y:S02]  /*43f0*/  ISETP.GE.AND P4, PT, R2, R6, PT ;  /* 0x000000060200720c */ /* 0x000fe40003f86270 */
[----:B------:R-:W-:Y:S02]  /*4400*/  SEL R2, R3, RZ, !P5 ;  /* 0x000000ff03027207 */ /* 0x000fe40006800000 */
[----:B------:R-:W-:Y:S02]  /*4410*/  ISETP.NE.U32.AND P5, PT, R5, RZ, PT ;  /* 0x000000ff0500720c */ /* 0x000fe40003fa5070 */
[----:B------:R-:W-:Y:S02]  /*4420*/  LOP3.LUT R5, R103, 0x60, RZ, 0xfc, !PT ;  /* 0x0000006067057812 */ /* 0x000fe400078efcff */
[----:B------:R-:W-:Y:S02]  /*4430*/  SEL R7, R3, RZ, !P4 ;  /* 0x000000ff03077207 */ /* 0x000fe40006000000 */
[----:B------:R-:W-:Y:S01]  /*4440*/  ISETP.NE.U32.AND P4, PT, R2, RZ, PT ;  /* 0x000000ff0200720c */ /* 0x000fe20003f85070 */
[----:B------:R-:W-:Y:S01]  /*4450*/  LDGSTS.E [R102+0x14000], desc[UR12][R30.64], P6 ;  /* 0x140000001e667fae */ /* 0x000fe2000b1a100c */
[----:B------:R-:W-:-:S02]  /*4460*/  LOP3.LUT R2, R103, 0x64, RZ, 0xfc, !PT ;  /* 0x0000006467027812 */ /* 0x000fc400078efcff */
[-C--:B------:R-:W-:Y:S02]  /*4470*/  ISETP.GE.AND P2, PT, R5, R6.reuse, PT ;  /* 0x000000060500720c */ /* 0x080fe40003f46270 */
[----:B------:R-:W-:Y:S01]  /*4480*/  LOP3.LUT R10, R103, 0x68, RZ, 0xfc, !PT ;  /* 0x00000068670a7812 */ /* 0x000fe200078efcff */
[----:B------:R-:W-:Y:S01]  /*4490*/  LDGSTS.E [R102+0x15000], desc[UR12][R34.64], P5 ;  /* 0x1500000022667fae */ /* 0x000fe2000a9a100c */
[----:B------:R-:W-:Y:S02]  /*44a0*/  ISETP.NE.U32.AND P3, PT, R7, RZ, PT ;  /* 0x000000ff0700720c */ /* 0x000fe40003f65070 */
[-C--:B------:R-:W-:Y:S02]  /*44b0*/  ISETP.GE.AND P6, PT, R2, R6.reuse, PT ;  /* 0x000000060200720c */ /* 0x080fe40003fc6270 */
[----:B------:R-:W-:Y:S01]  /*44c0*/  SEL R7, R3, RZ, !P2 ;  /* 0x000000ff03077207 */ /* 0x000fe20005000000 */
[----:B------:R2:W-:Y:S01]  /*44d0*/  STL [R1+0x2a8], R14 ;  /* 0x0002a80e01007387 */ /* 0x0005e20000100800 */
[----:B------:R-:W-:-:S02]  /*44e0*/  ISETP.GE.AND P2, PT, R10, R6, PT ;  /* 0x000000060a00720c */ /* 0x000fc40003f46270 */
[----:B------:R-:W-:Y:S01]  /*44f0*/  SEL R10, R3, RZ, !P6 ;  /* 0x000000ff030a7207 */ /* 0x000fe20007000000 */
[----:B------:R-:W-:Y:S01]  /*4500*/  LDGSTS.E [R102+0x16000], desc[UR12][R38.64], P4 ;  /* 0x1600000026667fae */ /* 0x000fe2000a1a100c */
[----:B------:R-:W-:Y:S02]  /*4510*/  LOP3.LUT R5, R103, 0x6c, RZ, 0xfc, !PT ;  /* 0x0000006c67057812 */ /* 0x000fe400078efcff */
[----:B------:R-:W-:Y:S02]  /*4520*/  ISETP.NE.U32.AND P6, PT, R7, RZ, PT ;  /* 0x000000ff0700720c */ /* 0x000fe40003fc5070 */
[----:B--2---:R-:W-:Y:S01]  /*4530*/  LOP3.LUT R14, R103, 0x70, RZ, 0xfc, !PT ;  /* 0x00000070670e7812 */ /* 0x004fe200078efcff */
[----:B------:R-:W-:Y:S01]  /*4540*/  STL [R1+0x284], R15 ;  /* 0x0002840f01007387 */ /* 0x000fe20000100800 */
[----:B------:R-:W-:Y:S02]  /*4550*/  ISETP.GE.AND P5, PT, R5, R6, PT ;  /* 0x000000060500720c */ /* 0x000fe40003fa6270 */
[C---:B------:R-:W-:Y:S01]  /*4560*/  SEL R5, R3.reuse, RZ, !P2 ;  /* 0x000000ff03057207 */ /* 0x040fe20005000000 */
[----:B------:R-:W-:Y:S01]  /*4570*/  LDGSTS.E [R102+0x17000], desc[UR12][R42.64], P3 ;  /* 0x170000002a667fae */ /* 0x000fe200099a100c */
[----:B------:R-:W-:-:S02]  /*4580*/  SEL R7, R3, RZ, !P5 ;  /* 0x000000ff03077207 */ /* 0x000fc40006800000 */
[----:B------:R-:W-:Y:S02]  /*4590*/  ISETP.NE.U32.AND P5, PT, R5, RZ, PT ;  /* 0x000000ff0500720c */ /* 0x000fe40003fa5070 */
[C---:B------:R-:W-:Y:S01]  /*45a0*/  LOP3.LUT R5, R103.reuse, 0x74, RZ, 0xfc, !PT ;  /* 0x0000007467057812 */ /* 0x040fe200078efcff */
[----:B------:R1:W-:Y:S01]  /*45b0*/  STL.64 [R1+0x290], R18 ;  /* 0x0002901201007387 */ /* 0x0003e20000100a00 */
[----:B------:R-:W-:Y:S02]  /*45c0*/  ISETP.NE.U32.AND P2, PT, R10, RZ, PT ;  /* 0x000000ff0a00720c */ /* 0x000fe40003f45070 */
[----:B------:R-:W-:Y:S01]  /*45d0*/  ISETP.GE.AND P3, PT, R14, R6, PT ;  /* 0x000000060e00720c */ /* 0x000fe20003f66270 */
[----:B------:R-:W-:Y:S01]  /*45e0*/  STL.64 [R1+0x2a0], R22 ;  /* 0x0002a01601007387 */ /* 0x000fe20000100a00 */
[----:B------:R-:W-:-:S03]  /*45f0*/  LOP3.LUT R10, R103, 0x78, RZ, 0xfc, !PT ;  /* 0x00000078670a7812 */ /* 0x000fc600078efcff */
[----:B------:R-:W-:Y:S01]  /*4600*/  LDGSTS.E [R102+0x18000], desc[UR12][R46.64], P6 ;  /* 0x180000002e667fae */ /* 0x000fe2000b1a100c */
[----:B------:R-:W-:Y:S02]  /*4610*/  ISETP.GE.AND P6, PT, R5, R6, PT ;  /* 0x000000060500720c */ /* 0x000fe40003fc6270 */
[----:B------:R-:W-:Y:S01]  /*4620*/  ISETP.NE.U32.AND P4, PT, R7, RZ, PT ;  /* 0x000000ff0700720c */ /* 0x000fe20003f85070 */
[----:B------:R-:W-:Y:S01]  /*4630*/  STL [R1+0x280], R26 ;  /* 0x0002801a01007387 */ /* 0x000fe20000100800 */
[----:B------:R-:W-:-:S03]  /*4640*/  SEL R7, R3, RZ, !P3 ;  /* 0x000000ff03077207 */ /* 0x000fc60005800000 */
[----:B------:R-:W-:Y:S01]  /*4650*/  STL [R1+0x27c], R27 ;  /* 0x00027c1b01007387 */ /* 0x000fe20000100800 */
[----:B------:R-:W-:Y:S02]  /*4660*/  LOP3.LUT R5, R103, 0x7c, RZ, 0xfc, !PT ;  /* 0x0000007c67057812 */ /* 0x000fe400078efcff */
[----:B------:R-:W-:Y:S01]  /*4670*/  ISETP.GE.AND P3, PT, R10, R6, PT ;  /* 0x000000060a00720c */ /* 0x000fe20003f66270 */
[----:B------:R-:W-:Y:S01]  /*4680*/  STL [R1+0x2b8], R30 ;  /* 0x0002b81e01007387 */ /* 0x000fe20000100800 */
[----:B------:R-:W-:-:S03]  /*4690*/  SEL R10, R3, RZ, !P6 ;  /* 0x000000ff030a7207 */ /* 0x000fc60007000000 */
[----:B------:R-:W-:Y:S01]  /*46a0*/  STL [R1+0x278], R31 ;  /* 0x0002781f01007387 */ /* 0x000fe20000100800 */
[----:B------:R-:W-:-:S03]  /*46b0*/  ISETP.GE.AND P6, PT, R5, R6, PT ;  /* 0x000000060500720c */ /* 0x000fc60003fc6270 */
[----:B------:R-:W-:Y:S01]  /*46c0*/  STL.64 [R1+0x2b0], R34 ;  /* 0x0002b02201007387 */ /* 0x000fe20000100a00 */
[----:B------:R-:W-:-:S03]  /*46d0*/  SEL R5, R3, RZ, !P3 ;  /* 0x000000ff03057207 */ /* 0x000fc60005800000 */
[----:B------:R2:W-:Y:S01]  /*46e0*/  STL.64 [R1+0x2c0], R38 ;  /* 0x0002c02601007387 */ /* 0x0005e20000100a00 */
[----:B------:R-:W-:-:S03]  /*46f0*/  ISETP.NE.U32.AND P3, PT, R10, RZ, PT ;  /* 0x000000ff0a00720c */ /* 0x000fc60003f65070 */
[----:B------:R-:W-:Y:S04]  /*4700*/  STL [R1+0x2d8], R42 ;  /* 0x0002d82a01007387 */ /* 0x000fe80000100800 */
[----:B------:R-:W-:Y:S04]  /*4710*/  STL [R1+0x2c8], R43 ;  /* 0x0002c82b01007387 */ /* 0x000fe80000100800 */
[----:B------:R-:W-:Y:S04]  /*4720*/  STL.64 [R1+0x2d0], R46 ;  /* 0x0002d02e01007387 */ /* 0x000fe80000100a00 */
[----:B------:R-:W-:Y:S04]  /*4730*/  STL.64 [R1+0x2e0], R50 ;  /* 0x0002e03201007387 */ /* 0x000fe80000100a00 */
[----:B------:R-:W3:Y:S04]  /*4740*/  LDL R10, [R1+0x140] ;  /* 0x00014000010a7983 */ /* 0x000ee80000100800 */
[----:B------:R-:W-:Y:S01]  /*4750*/  LDGSTS.E [R102+0x19000], desc[UR12][R50.64], P2 ;  /* 0x1900000032667fae */ /* 0x000fe200091a100c */
[----:B------:R-:W-:-:S02]  /*4760*/  ISETP.NE.U32.AND P2, PT, R7, RZ, PT ;  /* 0x000000ff0700720c */ /* 0x000fc40003f45070 */
[----:B------:R-:W-:Y:S01]  /*4770*/  SEL R7, R3, RZ, !P6 ;  /* 0x000000ff03077207 */ /* 0x000fe20007000000 */
[----:B------:R-:W-:Y:S01]  /*4780*/  LDGSTS.E [R102+0x1a000], desc[UR12][R54.64], P5 ;  /* 0x1a00000036667fae */ /* 0x000fe2000a9a100c */
[----:B------:R-:W-:Y:S02]  /*4790*/  ISETP.NE.U32.AND P6, PT, R5, RZ, PT ;  /* 0x000000ff0500720c */ /* 0x000fe40003fc5070 */
[C---:B------:R-:W-:Y:S01]  /*47a0*/  LOP3.LUT R5, R103.reuse, 0x6, RZ, 0xfc, !PT ;  /* 0x0000000667057812 */ /* 0x040fe200078efcff */
[----:B------:R-:W-:Y:S01]  /*47b0*/  LDGSTS.E [R102+0x1b000], desc[UR12][R58.64], P4 ;  /* 0x1b0000003a667fae */ /* 0x000fe2000a1a100c */
[----:B------:R-:W-:Y:S02]  /*47c0*/  LOP3.LUT R14, R103, 0xa, RZ, 0xfc, !PT ;  /* 0x0000000a670e7812 */ /* 0x000fe400078efcff */
[----:B------:R-:W-:Y:S02]  /*47d0*/  ISETP.GE.AND P4, PT, R5, R6, PT ;  /* 0x000000060500720c */ /* 0x000fe40003f86270 */
[----:B------:R-:W-:Y:S01]  /*47e0*/  ISETP.NE.U32.AND P5, PT, R7, RZ, PT ;  /* 0x000000ff0700720c */ /* 0x000fe20003fa5070 */
[----:B------:R-:W-:Y:S01]  /*47f0*/  LDGSTS.E [R102+0x1c000], desc[UR12][R62.64], P2 ;  /* 0x1c0000003e667fae */ /* 0x000fe200091a100c */
[----:B------:R-:W-:-:S02]  /*4800*/  LOP3.LUT R5, R103, 0xe, RZ, 0xfc, !PT ;  /* 0x0000000e67057812 */ /* 0x000fc400078efcff */
[C---:B------:R-:W-:Y:S01]  /*4810*/  SEL R7, R3.reuse, RZ, !P0 ;  /* 0x000000ff03077207 */ /* 0x040fe20004000000 */
[----:B------:R-:W-:Y:S01]  /*4820*/  LDGSTS.E [R102+0x1d000], desc[UR12][R66.64], P3 ;  /* 0x1d00000042667fae */ /* 0x000fe200099a100c */
[-C--:B------:R-:W-:Y:S02]  /*4830*/  ISETP.GE.AND P0, PT, R14, R6.reuse, PT ;  /* 0x000000060e00720c */ /* 0x080fe40003f06270 */
[----:B------:R-:W-:Y:S02]  /*4840*/  SEL R14, R3, RZ, !P4 ;  /* 0x000000ff030e7207 */ /* 0x000fe40006000000 */
[----:B-1----:R-:W-:Y:S01]  /*4850*/  LOP3.LUT R18, R103, 0x12, RZ, 0xfc, !PT ;  /* 0x0000001267127812 */ /* 0x002fe200078efcff */
[----:B------:R-:W-:Y:S01]  /*4860*/  STL [R1+0x2f8], R54 ;  /* 0x0002f83601007387 */ /* 0x000fe20000100800 */
[----:B------:R-:W-:Y:S02]  /*4870*/  ISETP.GE.AND P4, PT, R5, R6, PT ;  /* 0x000000060500720c */ /* 0x000fe40003f86270 */
[----:B------:R-:W-:Y:S01]  /*4880*/  ISETP.NE.U32.AND P2, PT, R7, RZ, PT ;  /* 0x000000ff0700720c */ /* 0x000fe20003f45070 */
[----:B------:R-:W-:Y:S01]  /*4890*/  LDGSTS.E [R102+0x1e000], desc[UR12][R70.64], P6 ;  /* 0x1e00000046667fae */ /* 0x000fe2000b1a100c */
[----:B------:R-:W-:-:S02]  /*48a0*/  SEL R5, R3, RZ, !P0 ;  /* 0x000000ff03057207 */ /* 0x000fc40004000000 */
[----:B------:R-:W-:Y:S02]  /*48b0*/  ISETP.NE.U32.AND P0, PT, R14, RZ, PT ;  /* 0x000000ff0e00720c */ /* 0x000fe40003f05070 */
[----:B------:R-:W-:Y:S01]  /*48c0*/  LOP3.LUT R15, R103, 0x16, RZ, 0xfc, !PT ;  /* 0x00000016670f7812 */ /* 0x000fe200078efcff */
[----:B------:R-:W-:Y:S01]  /*48d0*/  STL [R1+0x2e8], R55 ;  /* 0x0002e83701007387 */ /* 0x000fe20000100800 */
[----:B------:R-:W-:Y:S02]  /*48e0*/  SEL R7, R3, RZ, !P4 ;  /* 0x000000ff03077207 */ /* 0x000fe40006000000 */
[----:B------:R-:W-:Y:S01]  /*48f0*/  ISETP.NE.U32.AND P4, PT, R5, RZ, PT ;  /* 0x000000ff0500720c */ /* 0x000fe20003f85070 */
[----:B------:R-:W-:Y:S01]  /*4900*/  LDGSTS.E [R102+0x1f000], desc[UR12][R74.64], P5 ;  /* 0x1f0000004a667fae */ /* 0x000fe2000a9a100c */
[----:B------:R-:W-:Y:S02]  /*4910*/  ISETP.NE.U32.AND P3, PT, R7, RZ, PT ;  /* 0x000000ff0700720c */ /* 0x000fe40003f65070 */
[----:B------:R-:W-:Y:S01]  /*4920*/  ISETP.GE.AND P6, PT, R18, R6, PT ;  /* 0x000000061200720c */ /* 0x000fe20003fc6270 */
[----:B------:R1:W-:Y:S01]  /*4930*/  STL.64 [R1+0x2f0], R58 ;  /* 0x0002f03a01007387 */ /* 0x0003e20000100a00 */
[----:B------:R-:W-:-:S02]  /*4940*/  LOP3.LUT R5, R103, 0x1a, RZ, 0xfc, !PT ;  /* 0x0000001a67057812 */ /* 0x000fc400078efcff */
[----:B------:R-:W-:Y:S01]  /*4950*/  LOP3.LUT R14, R103, 0x1e, RZ, 0xfc, !PT ;  /* 0x0000001e670e7812 */ /* 0x000fe200078efcff */
[----:B------:R-:W-:Y:S01]  /*4960*/  STL.64 [R1+0x300], R62 ;  /* 0x0003003e01007387 */ /* 0x000fe20000100a00 */
[----:B------:R-:W-:-:S03]  /*4970*/  ISETP.GE.AND P5, PT, R15, R6, PT ;  /* 0x000000060f00720c */ /* 0x000fc60003fa6270 */
[----:B------:R-:W-:Y:S04]  /*4980*/  STL [R1+0x30c], R66 ;  /* 0x00030c4201007387 */ /* 0x000fe80000100800 */
[----:B------:R4:W-:Y:S04]  /*4990*/  STL [R1+0x308], R67 ;  /* 0x0003084301007387 */ /* 0x0009e80000100800 */
[----:B------:R1:W-:Y:S01]  /*49a0*/  STL.64 [R1+0x310], R70 ;  /* 0x0003104601007387 */ /* 0x0003e20000100a00 */
[----:B---3--:R-:W-:-:S05]  /*49b0*/  LOP3.LUT R10, R10, 0x40, RZ, 0x3c, !PT ;  /* 0x000000400a0a7812 */ /* 0x008fca00078e3cff */
[----:B------:R-:W-:Y:S01]  /*49c0*/  VIADD R7, R10, UR5 ;  /* 0x000000050a077c36 */ /* 0x000fe20008000000 */
[----:B------:R-:W-:Y:S02]  /*49d0*/  SEL R10, R3, RZ, !P6 ;  /* 0x000000ff030a7207 */ /* 0x000fe40007000000 */
[-C--:B------:R-:W-:Y:S02]  /*49e0*/  ISETP.GE.AND P6, PT, R5, R6.reuse, PT ;  /* 0x000000060500720c */ /* 0x080fe40003fc6270 */
[----:B------:R-:W-:Y:S01]  /*49f0*/  LDGSTS.E [R7+0x800], desc[UR12][R24.64], P2 ;  /* 0x0080000018077fae */ /* 0x000fe200091a100c */
[----:B------:R-:W-:Y:S02]  /*4a00*/  SEL R5, R3, RZ, !P5 ;  /* 0x000000ff03057207 */ /* 0x000fe40006800000 */
[----:B------:R-:W-:Y:S01]  /*4a10*/  ISETP.GE.AND P5, PT, R14, R6, PT ;  /* 0x000000060e00720c */ /* 0x000fe20003fa6270 */
[----:B------:R-:W-:Y:S04]  /*4a20*/  LDGSTS.E [R7+0x1800], desc[UR12][R20.64], P0 ;  /* 0x0180000014077fae */ /* 0x000fe800081a100c */
[----:B------:R-:W-:Y:S04]  /*4a30*/  LDGSTS.E [R7+0x2800], desc[UR12][R16.64], P4 ;  /* 0x0280000010077fae */ /* 0x000fe8000a1a100c */
[----:B------:R-:W3:Y:S04]  /*4a40*/  LDL.LU.64 R24, [R1+0x350] ;  /* 0x0003500001187983 */ /* 0x000ee80000300a00 */
[----:B------:R-:W3:Y:S04]  /*4a50*/  LDL.LU.64 R20, [R1+0x348] ;  /* 0x0003480001147983 */ /* 0x000ee80000300a00 */
[----:B------:R-:W3:Y:S04]  /*4a60*/  LDL.64 R14, [R1+0x80] ;  /* 0x00008000010e7983 */ /* 0x000ee80000100a00 */
[----:B------:R-:W4:Y:S04]  /*4a70*/  LDL.LU.64 R16, [R1+0x340] ;  /* 0x0003400001107983 */ /* 0x000f280000300a00 */
[----:B------:R-:W-:Y:S01]  /*4a80*/  LDGSTS.E [R7+0x3800], desc[UR12][R12.64], P3 ;  /* 0x038000000c077fae */ /* 0x000fe200099a100c */
[----:B------:R-:W-:-:S03]  /*4a90*/  ISETP.NE.U32.AND P2, PT, R10, RZ, PT ;  /* 0x000000ff0a00720c */ /* 0x000fc60003f45070 */
[----:B------:R-:W4:Y:S04]  /*4aa0*/  LDL.LU.64 R12, [R1+0x338] ;  /* 0x00033800010c7983 */ /* 0x000f280000300a00 */
[----:B--2---:R-:W2:Y:S04]  /*4ab0*/  LDL.64 R38, [R1+0x70] ;  /* 0x0000700001267983 */ /* 0x004ea80000100a00 */
[----:B------:R-:W4:Y:S01]  /*4ac0*/  LDL.64 R34, [R1+0x60] ;  /* 0x0000600001227983 */ /* 0x000f220000100a00 */
[----:B------:R-:W-:-:S03]  /*4ad0*/  SEL R10, R3, RZ, !P6 ;  /* 0x000000ff030a7207 */ /* 0x000fc60007000000 */
[----:B------:R-:W-:Y:S01]  /*4ae0*/  LDGSTS.E [R7+0x4800], desc[UR12][R8.64], P2 ;  /* 0x0480000008077fae */ /* 0x000fe200091a100c */
[----:B------:R-:W-:Y:S02]  /*4af0*/  ISETP.NE.U32.AND P6, PT, R5, RZ, PT ;  /* 0x000000ff0500720c */ /* 0x000fe40003fc5070 */
[----:B------:R-:W-:Y:S02]  /*4b00*/  SEL R5, R3, RZ, !P5 ;  /* 0x000000ff03057207 */ /* 0x000fe40006800000 */
[C---:B------:R-:W-:Y:S02]  /*4b10*/  LOP3.LUT R19, R103.reuse, 0x22, RZ, 0xfc, !PT ;  /* 0x0000002267137812 */ /* 0x040fe400078efcff */
[----:B------:R-:W-:Y:S01]  /*4b20*/  ISETP.NE.U32.AND P5, PT, R10, RZ, PT ;  /* 0x000000ff0a00720c */ /* 0x000fe20003fa5070 */
[----:B------:R-:W4:Y:S04]  /*4b30*/  LDL.LU.64 R8, [R1+0x330] ;  /* 0x0003300001087983 */ /* 0x000f280000300a00 */
[----:B------:R-:W4:Y:S01]  /*4b40*/  LDL.64 R30, [R1+0x50] ;  /* 0x00005000011e7983 */ /* 0x000f220000100a00 */
[----:B------:R-:W-:-:S02]  /*4b50*/  LOP3.LUT R10, R103, 0x26, RZ, 0xfc, !PT ;  /* 0x00000026670a7812 */ /* 0x000fc400078efcff */
[----:B------:R-:W-:Y:S01]  /*4b60*/  ISETP.NE.U32.AND P0, PT, R5, RZ, PT ;  /* 0x000000ff0500720c */ /* 0x000fe20003f05070 */
[----:B------:R-:W4:Y:S01]  /*4b70*/  LDL.64 R26, [R1+0x40] ;  /* 0x00004000011a7983 */ /* 0x000f220000100a00 */
[----:B------:R-:W-:Y:S02]  /*4b80*/  LOP3.LUT R18, R103, 0x2a, RZ, 0xfc, !PT ;  /* 0x0000002a67127812 */ /* 0x000fe400078efcff */
[-C--:B------:R-:W-:Y:S01]  /*4b90*/  ISETP.GE.AND P4, PT, R19, R6.reuse, PT ;  /* 0x000000061300720c */ /* 0x080fe20003f86270 */
[----:B------:R-:W4:Y:S01]  /*4ba0*/  LDL.64 R22, [R1+0x30] ;  /* 0x0000300001167983 */ /* 0x000f220000100a00 */
[----:B------:R-:W-:Y:S02]  /*4bb0*/  LOP3.LUT R5, R103, 0x2e, RZ, 0xfc, !PT ;  /* 0x0000002e67057812 */ /* 0x000fe400078efcff */
[----:B------:R-:W-:Y:S01]  /*4bc0*/  ISETP.GE.AND P3, PT, R10, R6, PT ;  /* 0x000000060a00720c */ /* 0x000fe20003f66270 */
[----:B------:R-:W-:Y:S01]  /*4bd0*/  LDGSTS.E [R7+0x5800], desc[UR12][R124.64], P6 ;  /* 0x058000007c077fae */ /* 0x000fe2000b1a100c */
[----:B------:R-:W-:-:S02]  /*4be0*/  SEL R10, R3, RZ, !P4 ;  /* 0x000000ff030a7207 */ /* 0x000fc40006000000 */
[-C--:B------:R-:W-:Y:S02]  /*4bf0*/  ISETP.GE.AND P2, PT, R18, R6.reuse, PT ;  /* 0x000000061200720c */ /* 0x080fe40003f46270 */
[----:B------:R-:W-:Y:S02]  /*4c00*/  ISETP.GE.AND P4, PT, R5, R6, PT ;  /* 0x000000060500720c */ /* 0x000fe40003f86270 */
[C---:B------:R-:W-:Y:S02]  /*4c10*/  SEL R5, R3.reuse, RZ, !P3 ;  /* 0x000000ff03057207 */ /* 0x040fe40005800000 */
[----:B------:R-:W-:Y:S02]  /*4c20*/  SEL R18, R3, RZ, !P2 ;  /* 0x000000ff03127207 */ /* 0x000fe40005000000 */
[----:B------:R-:W-:Y:S02]  /*4c30*/  ISETP.NE.U32.AND P2, PT, R5, RZ, PT ;  /* 0x000000ff0500720c */ /* 0x000fe40003f45070 */
[----:B------:R-:W-:-:S02]  /*4c40*/  SEL R5, RZ, 0x4, P1 ;  /* 0x00000004ff057807 */ /* 0x000fc40000800000 */
[----:B------:R-:W-:Y:S02]  /*4c50*/  ISETP.NE.U32.AND P1, PT, R18, RZ, PT ;  /* 0x000000ff1200720c */ /* 0x000fe40003f25070 */
[----:B------:R-:W-:-:S04]  /*4c60*/  LOP3.LUT R18, R103, 0x32, RZ, 0xfc, !PT ;  /* 0x0000003267127812 */ /* 0x000fc800078efcff */
[----:B------:R-:W-:Y:S02]  /*4c70*/  ISETP.GE.AND P6, PT, R18, R6, PT ;  /* 0x000000061200720c */ /* 0x000fe40003fc6270 */
[----:B------:R-:W4:Y:S04]  /*4c80*/  LDL.64 R18, [R1+0x20] ;  /* 0x0000200001127983 */ /* 0x000f280000100a00 */
[----:B---3--:R-:W-:Y:S04]  /*4c90*/  LDGSTS.E [R7+0x6800], desc[UR12][R14.64], P5 ;  /* 0x068000000e077fae */ /* 0x008fe8000a9a100c */
[----:B------:R-:W3:Y:S01]  /*4ca0*/  LDL.64 R14, [R1+0x8] ;  /* 0x00000800010e7983 */ /* 0x000ee20000100a00 */
[----:B------:R-:W-:-:S02]  /*4cb0*/  ISETP.NE.U32.AND P3, PT, R10, RZ, PT ;  /* 0x000000ff0a00720c */ /* 0x000fc40003f65070 */
[----:B------:R-:W-:-:S04]  /*4cc0*/  SEL R10, R3, RZ, !P4 ;  /* 0x000000ff030a7207 */ /* 0x000fc80006000000 */
[----:B------:R-:W-:Y:S02]  /*4cd0*/  ISETP.NE.U32.AND P4, PT, R10, RZ, PT ;  /* 0x000000ff0a00720c */ /* 0x000fe40003f85070 */
[----:B------:R-:W-:Y:S01]  /*4ce0*/  LOP3.LUT R10, R103, 0x36, RZ, 0xfc, !PT ;  /* 0x00000036670a7812 */ /* 0x000fe200078efcff */
[----:B--2---:R-:W-:Y:S03]  /*4cf0*/  LDGSTS.E [R7+0x7800], desc[UR12][R38.64], P0 ;  /* 0x0780000026077fae */ /* 0x004fe600081a100c */
[----:B------:R-:W-:Y:S02]  /*4d00*/  ISETP.GE.AND P5, PT, R10, R6, PT ;  /* 0x000000060a00720c */ /* 0x000fe40003fa6270 */
[----:B------:R-:W-:Y:S01]  /*4d10*/  SEL R10, R3, RZ, !P6 ;  /* 0x000000ff030a7207 */ /* 0x000fe20007000000 */
[----:B----4-:R2:W-:Y:S03]  /*4d20*/  LDGSTS.E [R7+0x8800], desc[UR12][R34.64], P3 ;  /* 0x0880000022077fae */ /* 0x0105e600099a100c */
[----:B------:R-:W-:-:S02]  /*4d30*/  ISETP.NE.U32.AND P6, PT, R10, RZ, PT ;  /* 0x000000ff0a00720c */ /* 0x000fc40003fc5070 */
[----:B------:R-:W-:-:S04]  /*4d40*/  SEL R10, R3, RZ, !P5 ;  /* 0x000000ff030a7207 */ /* 0x000fc80006800000 */
[----:B------:R-:W-:Y:S02]  /*4d50*/  ISETP.NE.U32.AND P5, PT, R10, RZ, PT ;  /* 0x000000ff0a00720c */ /* 0x000fe40003fa5070 */
[----:B------:R-:W-:-:S04]  /*4d60*/  LOP3.LUT R10, R103, 0x3a, RZ, 0xfc, !PT ;  /* 0x0000003a670a7812 */ /* 0x000fc800078efcff */
[-C--:B------:R-:W-:Y:S02]  /*4d70*/  ISETP.GE.AND P0, PT, R10, R6.reuse, PT ;  /* 0x000000060a00720c */ /* 0x080fe40003f06270 */
[----:B------:R-:W-:Y:S01]  /*4d80*/  LOP3.LUT R10, R103, 0x3e, RZ, 0xfc, !PT ;  /* 0x0000003e670a7812 */ /* 0x000fe200078efcff */
[----:B------:R4:W-:Y:S03]  /*4d90*/  LDGSTS.E [R7+0x9800], desc[UR12][R30.64], P2 ;  /* 0x098000001e077fae */ /* 0x0009e600091a100c */
[----:B------:R-:W-:Y:S02]  /*4da0*/  ISETP.GE.AND P3, PT, R10, R6, PT ;  /* 0x000000060a00720c */ /* 0x000fe40003f66270 */
[C---:B------:R-:W-:Y:S01]  /*4db0*/  SEL R10, R3.reuse, RZ, !P0 ;  /* 0x000000ff030a7207 */ /* 0x040fe20004000000 */
[----:B------:R-:W-:Y:S03]  /*4dc0*/  LDGSTS.E [R7+0xa800], desc[UR12][R26.64], P1 ;  /* 0x0a8000001a077fae */ /* 0x000fe600089a100c */
[----:B------:R-:W-:Y:S01]  /*4dd0*/  ISETP.NE.U32.AND P0, PT, R10, RZ, PT ;  /* 0x000000ff0a00720c */ /* 0x000fe20003f05070 */
[----:B------:R-:W-:Y:S01]  /*4de0*/  LDGSTS.E [R7+0xb800], desc[UR12][R22.64], P4 ;  /* 0x0b80000016077fae */ /* 0x000fe2000a1a100c */
[----:B------:R-:W-:-:S04]  /*4df0*/  SEL R10, R3, RZ, !P3 ;  /* 0x000000ff030a7207 */ /* 0x000fc80005800000 */
[----:B------:R-:W-:Y:S02]  /*4e00*/  ISETP.NE.U32.AND P3, PT, R10, RZ, PT ;  /* 0x000000ff0a00720c */ /* 0x000fe40003f65070 */
[----:B------:R-:W-:-:S04]  /*4e10*/  LOP3.LUT R10, R103, 0x42, RZ, 0xfc, !PT ;  /* 0x00000042670a7812 */ /* 0x000fc800078efcff */
[----:B------:R-:W-:Y:S02]  /*4e20*/  ISETP.GE.AND P2, PT, R10, R6, PT ;  /* 0x000000060a00720c */ /* 0x000fe40003f46270 */
[----:B------:R-:W-:-:S04]  /*4e30*/  LOP3.LUT R10, R103, 0x46, RZ, 0xfc, !PT ;  /* 0x00000046670a7812 */ /* 0x000fc800078efcff */
[----:B------:R-:W-:Y:S02]  /*4e40*/  ISETP.GE.AND P1, PT, R10, R6, PT ;  /* 0x000000060a00720c */ /* 0x000fe40003f26270 */
[----:B------:R-:W-:-:S04]  /*4e50*/  SEL R10, R3, RZ, !P2 ;  /* 0x000000ff030a7207 */ /* 0x000fc80005000000 */
[----:B------:R-:W-:Y:S02]  /*4e60*/  ISETP.NE.U32.AND P2, PT, R10, RZ, PT ;  /* 0x000000ff0a00720c */ /* 0x000fe40003f45070 */
[----:B------:R-:W-:Y:S01]  /*4e70*/  SEL R10, R3, RZ, !P1 ;  /* 0x000000ff030a7207 */ /* 0x000fe20004800000 */
[----:B------:R-:W-:Y:S03]  /*4e80*/  LDGSTS.E [R7+0xc800], desc[UR12][R18.64], P6 ;  /* 0x0c80000012077fae */ /* 0x000fe6000b1a100c */
[----:B------:R-:W-:Y:S02]  /*4e90*/  ISETP.NE.U32.AND P1, PT, R10, RZ, PT ;  /* 0x000000ff0a00720c */ /* 0x000fe40003f25070 */
[----:B------:R-:W-:-:S04]  /*4ea0*/  LOP3.LUT R10, R103, 0x4a, RZ, 0xfc, !PT ;  /* 0x0000004a670a7812 */ /* 0x000fc800078efcff */
[----:B------:R-:W-:Y:S02]  /*4eb0*/  ISETP.GE.AND P4, PT, R10, R6, PT ;  /* 0x000000060a00720c */ /* 0x000fe40003f86270 */
[----:B------:R-:W-:-:S04]  /*4ec0*/  LOP3.LUT R10, R103, 0x4e, RZ, 0xfc, !PT ;  /* 0x0000004e670a7812 */ /* 0x000fc800078efcff */
[----:B------:R-:W-:Y:S02]  /*4ed0*/  ISETP.GE.AND P6, PT, R10, R6, PT ;  /* 0x000000060a00720c */ /* 0x000fe40003fc6270 */
[----:B------:R-:W-:-:S04]  /*4ee0*/  SEL R10, R3, RZ, !P4 ;  /* 0x000000ff030a7207 */ /* 0x000fc80006000000 */
[----:B------:R-:W-:Y:S02]  /*4ef0*/  ISETP.NE.U32.AND P4, PT, R10, RZ, PT ;  /* 0x000000ff0a00720c */ /* 0x000fe40003f85070 */
[----:B------:R-:W-:-:S04]  /*4f00*/  SEL R10, R3, RZ, !P6 ;  /* 0x000000ff030a7207 */ /* 0x000fc80007000000 */
[----:B------:R-:W-:Y:S02]  /*4f10*/  ISETP.NE.U32.AND P6, PT, R10, RZ, PT ;  /* 0x000000ff0a00720c */ /* 0x000fe40003fc5070 */
[C---:B------:R-:W-:Y:S01]  /*4f20*/  LOP3.LUT R10, R103.reuse, 0x52, RZ, 0xfc, !PT ;  /* 0x00000052670a7812 */ /* 0x040fe200078efcff */
[----:B---3--:R-:W-:Y:S03]  /*4f30*/  LDGSTS.E [R7+0xd800], desc[UR12][R14.64], P5 ;  /* 0x0d8000000e077fae */ /* 0x008fe6000a9a100c */
[-C--:B------:R-:W-:Y:S02]  /*4f40*/  ISETP.GE.AND P5, PT, R10, R6.reuse, PT ;  /* 0x000000060a00720c */ /* 0x080fe40003fa6270 */
[----:B------:R-:W-:Y:S01]  /*4f50*/  LOP3.LUT R10, R103, 0x56, RZ, 0xfc, !PT ;  /* 0x00000056670a7812 */ /* 0x000fe200078efcff */
[----:B------:R-:W-:Y:S03]  /*4f60*/  LDGSTS.E [R7+0xe800], desc[UR12][R8.64], P0 ;  /* 0x0e80000008077fae */ /* 0x000fe600081a100c */
[----:B------:R-:W-:Y:S01]  /*4f70*/  ISETP.GE.AND P0, PT, R10, R6, PT ;  /* 0x000000060a00720c */ /* 0x000fe20003f06270 */
[----:B------:R-:W-:Y:S01]  /*4f80*/  LDGSTS.E [R7+0xf800], desc[UR12][R12.64], P3 ;  /* 0x0f8000000c077fae */ /* 0x000fe200099a100c */
[----:B------:R-:W-:-:S03]  /*4f90*/  SEL R10, R3, RZ, !P5 ;  /* 0x000000ff030a7207 */ /* 0x000fc60006800000 */
[----:B------:R-:W-:Y:S01]  /*4fa0*/  LDGSTS.E [R7+0x10800], desc[UR12][R16.64], P2 ;  /* 0x1080000010077fae */ /* 0x000fe200091a100c */
[----:B------:R-:W-:Y:S02]  /*4fb0*/  ISETP.NE.U32.AND P5, PT, R10, RZ, PT ;  /* 0x000000ff0a00720c */ /* 0x000fe40003fa5070 */
[----:B------:R-:W-:Y:S01]  /*4fc0*/  SEL R10, R3, RZ, !P0 ;  /* 0x000000ff030a7207 */ /* 0x000fe20004000000 */
[----:B------:R-:W-:Y:S03]  /*4fd0*/  LDGSTS.E [R7+0x11800], desc[UR12][R20.64], P1 ;  /* 0x1180000014077fae */ /* 0x000fe600089a100c */
[----:B------:R-:W-:Y:S01]  /*4fe0*/  ISETP.NE.U32.AND P0, PT, R10, RZ, PT ;  /* 0x000000ff0a00720c */ /* 0x000fe20003f05070 */
[----:B------:R-:W-:Y:S01]  /*4ff0*/  LDGSTS.E [R7+0x12800], desc[UR12][R24.64], P4 ;  /* 0x1280000018077fae */ /* 0x000fe2000a1a100c */
[----:B------:R-:W-:-:S03]  /*5000*/  LOP3.LUT R10, R103, 0x5a, RZ, 0xfc, !PT ;  /* 0x0000005a670a7812 */ /* 0x000fc600078efcff */
[----:B------:R-:W-:Y:S01]  /*5010*/  LDGSTS.E [R7+0x13800], desc[UR12][R28.64], P6 ;  /* 0x138000001c077fae */ /* 0x000fe2000b1a100c */
[-C--:B------:R-:W-:Y:S02]  /*5020*/  ISETP.GE.AND P3, PT, R10, R6.reuse, PT ;  /* 0x000000060a00720c */ /* 0x080fe40003f66270 */
[----:B------:R-:W-:Y:S01]  /*5030*/  LOP3.LUT R10, R103, 0x5e, RZ, 0xfc, !PT ;  /* 0x0000005e670a7812 */ /* 0x000fe200078efcff */
[----:B------:R-:W-:Y:S03]  /*5040*/  LDGSTS.E [R7+0x14800], desc[UR12][R32.64], P5 ;  /* 0x1480000020077fae */ /* 0x000fe6000a9a100c */
[----:B------:R-:W-:Y:S01]  /*5050*/  ISETP.GE.AND P2, PT, R10, R6, PT ;  /* 0x000000060a00720c */ /* 0x000fe20003f46270 */
[----:B------:R-:W-:Y:S01]  /*5060*/  LDGSTS.E [R7+0x15800], desc[UR12][R36.64], P0 ;  /* 0x1580000024077fae */ /* 0x000fe200081a100c */
[----:B------:R-:W-:-:S04]  /*5070*/  SEL R10, R3, RZ, !P3 ;  /* 0x000000ff030a7207 */ /* 0x000fc80005800000 */
[----:B------:R-:W-:Y:S02]  /*5080*/  ISETP.NE.U32.AND P3, PT, R10, RZ, PT ;  /* 0x000000ff0a00720c */ /* 0x000fe40003f65070 */
[----:B------:R-:W-:-:S04]  /*5090*/  SEL R10, R3, RZ, !P2 ;  /* 0x000000ff030a7207 */ /* 0x000fc80005000000 */
[----:B------:R-:W-:Y:S02]  /*50a0*/  ISETP.NE.U32.AND P2, PT, R10, RZ, PT ;  /* 0x000000ff0a00720c */ /* 0x000fe40003f45070 */
[----:B------:R-:W-:-:S04]  /*50b0*/  LOP3.LUT R10, R103, 0x62, RZ, 0xfc, !PT ;  /* 0x00000062670a7812 */ /* 0x000fc800078efcff */
[----:B------:R-:W-:Y:S01]  /*50c0*/  ISETP.GE.AND P1, PT, R10, R6, PT ;  /* 0x000000060a00720c */ /* 0x000fe20003f26270 */
[----:B------:R-:W-:Y:S01]  /*50d0*/  LDGSTS.E [R7+0x16800], desc[UR12][R40.64], P3 ;  /* 0x1680000028077fae */ /* 0x000fe200099a100c */
[----:B------:R-:W-:-:S04]  /*50e0*/  LOP3.LUT R10, R103, 0x66, RZ, 0xfc, !PT ;  /* 0x00000066670a7812 */ /* 0x000fc800078efcff */
[----:B------:R-:W-:Y:S01]  /*50f0*/  ISETP.GE.AND P4, PT, R10, R6, PT ;  /* 0x000000060a00720c */ /* 0x000fe20003f86270 */
[----:B------:R-:W-:Y:S01]  /*5100*/  LDGSTS.E [R7+0x17800], desc[UR12][R44.64], P2 ;  /* 0x178000002c077fae */ /* 0x000fe200091a100c */
[----:B------:R-:W-:-:S04]  /*5110*/  SEL R10, R3, RZ, !P1 ;  /* 0x000000ff030a7207 */ /* 0x000fc80004800000 */
[----:B------:R-:W-:Y:S02]  /*5120*/  ISETP.NE.U32.AND P1, PT, R10, RZ, PT ;  /* 0x000000ff0a00720c */ /* 0x000fe40003f25070 */
[----:B------:R-:W-:-:S04]  /*5130*/  SEL R10, R3, RZ, !P4 ;  /* 0x000000ff030a7207 */ /* 0x000fc80006000000 */
[----:B------:R-:W-:-:S07]  /*5140*/  ISETP.NE.U32.AND P4, PT, R10, RZ, PT ;  /* 0x000000ff0a00720c */ /* 0x000fce0003f85070 */
[----:B------:R-:W-:Y:S06]  /*5150*/  LDGSTS.E [R7+0x18800], desc[UR12][R48.64], P1 ;  /* 0x1880000030077fae */ /* 0x000fec00089a100c */
[----:B------:R-:W-:Y:S01]  /*5160*/  LDGSTS.E [R7+0x19800], desc[UR12][R52.64], P4 ;  /* 0x1980000034077fae */ /* 0x000fe2000a1a100c */
[----:B------:R-:W-:-:S03]  /*5170*/  ISETP.NE.U32.AND P4, PT, R0, RZ, PT ;  /* 0x000000ff0000720c */ /* 0x000fc60003f85070 */
[----:B------:R-:W3:Y:S01]  /*5180*/  LDL.LU R0, [R1+0x328] ;  /* 0x0003280001007983 */ /* 0x000ee20000300800 */
[----:B------:R-:W-:-:S03]  /*5190*/  LOP3.LUT R10, R103, 0x6a, RZ, 0xfc, !PT ;  /* 0x0000006a670a7812 */ /* 0x000fc600078efcff */
[----:B-1----:R-:W2:Y:S01]  /*51a0*/  LDL.64 R58, [R1+0x138] ;  /* 0x00013800013a7983 */ /* 0x002ea20000100a00 */
[-C--:B------:R-:W-:Y:S02]  /*51b0*/  ISETP.GE.AND P6, PT, R10, R6.reuse, PT ;  /* 0x000000060a00720c */ /* 0x080fe40003fc6270 */
[C---:B------:R-:W-:Y:S01]  /*51c0*/  LOP3.LUT R10, R103.reuse, 0x6e, RZ, 0xfc, !PT ;  /* 0x0000006e670a7812 */ /* 0x040fe200078efcff */
[----:B------:R-:W2:Y:S03]  /*51d0*/  LDL.64 R54, [R1+0x130] ;  /* 0x0001300001367983 */ /* 0x000ea60000100a00 */
[----:B------:R-:W-:Y:S01]  /*51e0*/  ISETP.GE.AND P5, PT, R10, R6, PT ;  /* 0x000000060a00720c */ /* 0x000fe20003fa6270 */
[----:B------:R-:W2:Y:S01]  /*51f0*/  LDL.64 R50, [R1+0x120] ;  /* 0x0001200001327983 */ /* 0x000ea20000100a00 */
[----:B------:R-:W-:-:S03]  /*5200*/  LOP3.LUT R10, R103, 0x72, RZ, 0xfc, !PT ;  /* 0x00000072670a7812 */ /* 0x000fc600078efcff */
[----:B------:R-:W2:Y:S01]  /*5210*/  LDL.64 R46, [R1+0x110] ;  /* 0x00011000012e7983 */ /* 0x000ea20000100a00 */
[-C--:B------:R-:W-:Y:S02]  /*5220*/  ISETP.GE.AND P0, PT, R10, R6.reuse, PT ;  /* 0x000000060a00720c */ /* 0x080fe40003f06270 */
[C---:B------:R-:W-:Y:S01]  /*5230*/  LOP3.LUT R10, R103.reuse, 0x76, RZ, 0xfc, !PT ;  /* 0x00000076670a7812 */ /* 0x040fe200078efcff */
[----:B------:R-:W2:Y:S03]  /*5240*/  LDL.64 R42, [R1+0x100] ;  /* 0x00010000012a7983 */ /* 0x000ea60000100a00 */
[----:B------:R-:W-:Y:S01]  /*5250*/  ISETP.GE.AND P3, PT, R10, R6, PT ;  /* 0x000000060a00720c */ /* 0x000fe20003f66270 */
[----:B------:R-:W2:Y:S01]  /*5260*/  LDL.64 R38, [R1+0xf0] ;  /* 0x0000f00001267983 */ /* 0x000ea20000100a00 */
        /* <DEDUP_REMOVED lines=8> */
[----:B------:R-:W-:-:S04]  /*52f0*/  SEL R6, R3, RZ, !P0 ;  /* 0x000000ff03067207 */ /* 0x000fc80004000000 */
[----:B------:R-:W-:Y:S01]  /*5300*/  ISETP.NE.U32.AND P0, PT, R6, RZ, PT ;  /* 0x000000ff0600720c */ /* 0x000fe20003f05070 */
[----:B------:R-:W-:Y:S01]  /*5310*/  LDGSTS.E [R7+0x1a800], desc[UR12][R56.64], P6 ;  /* 0x1a80000038077fae */ /* 0x000fe2000b1a100c */
[----:B------:R-:W-:-:S04]  /*5320*/  SEL R6, R3, RZ, !P3 ;  /* 0x000000ff03067207 */ /* 0x000fc80005800000 */
[----:B------:R-:W-:Y:S01]  /*5330*/  ISETP.NE.U32.AND P3, PT, R6, RZ, PT ;  /* 0x000000ff0600720c */ /* 0x000fe20003f65070 */
[----:B------:R-:W-:Y:S01]  /*5340*/  LDGSTS.E [R7+0x1b800], desc[UR12][R60.64], P5 ;  /* 0x1b8000003c077fae */ /* 0x000fe2000a9a100c */
[----:B------:R-:W-:Y:S02]  /*5350*/  SEL R6, R3, RZ, !P2 ;  /* 0x000000ff03067207 */ /* 0x000fe40005000000 */
[----:B------:R-:W-:Y:S02]  /*5360*/  ISETP.GE.AND P6, PT, R103, UR7, PT ;  /* 0x0000000767007c0c */ /* 0x000fe4000bfc6270 */
[----:B------:R-:W-:Y:S01]  /*5370*/  ISETP.NE.U32.AND P2, PT, R6, RZ, PT ;  /* 0x000000ff0600720c */ /* 0x000fe20003f45070 */
[----:B------:R-:W-:Y:S01]  /*5380*/  LDGSTS.E [R7+0x1c800], desc[UR12][R64.64], P0 ;  /* 0x1c80000040077fae */ /* 0x000fe200081a100c */
[----:B------:R-:W-:Y:S02]  /*5390*/  SEL R6, R3, RZ, !P1 ;  /* 0x000000ff03067207 */ /* 0x000fe40004800000 */
[----:B------:R-:W-:-:S03]  /*53a0*/  SEL R3, RZ, 0x4, P6 ;  /* 0x00000004ff037807 */ /* 0x000fc60003000000 */
[----:B------:R-:W-:Y:S01]  /*53b0*/  LDGSTS.E [R7+0x1d800], desc[UR12][R68.64], P3 ;  /* 0x1d80000044077fae */ /* 0x000fe200099a100c */
[----:B---3--:R-:W-:-:S04]  /*53c0*/  ISETP.GT.AND P1, PT, R0, 0xff, PT ;  /* 0x000000ff0000780c */ /* 0x008fc80003f24270 */
[----:B------:R-:W-:-:S04]  /*53d0*/  SEL R3, R3, RZ, P1 ;  /* 0x000000ff03037207 */ /* 0x000fc80000800000 */
[----:B------:R-:W-:Y:S02]  /*53e0*/  ISETP.NE.U32.AND P5, PT, R3, RZ, PT ;  /* 0x000000ff0300720c */ /* 0x000fe40003fa5070 */
[----:B------:R-:W-:Y:S02]  /*53f0*/  SEL R3, R73, RZ, P1 ;  /* 0x000000ff49037207 */ /* 0x000fe40000800000 */
[----:B------:R-:W3:Y:S02]  /*5400*/  LDL.LU R73, [R1+0x324] ;  /* 0x0003240001497983 */ /* 0x000ee40000300800 */
[----:B------:R-:W-:Y:S02]  /*5410*/  ISETP.NE.U32.AND P0, PT, R3, RZ, PT ;  /* 0x000000ff0300720c */ /* 0x000fe40003f05070 */
[----:B------:R-:W-:Y:S02]  /*5420*/  SEL R3, R104, RZ, P1 ;  /* 0x000000ff68037207 */ /* 0x000fe40000800000 */
[----:B------:R-:W3:Y:S02]  /*5430*/  LDL.LU R104, [R1+0x320] ;  /* 0x0003200001687983 */ /* 0x000ee40000300800 */
[----:B------:R-:W-:-:S02]  /*5440*/  ISETP.NE.U32.AND P3, PT, R3, RZ, PT ;  /* 0x000000ff0300720c */ /* 0x000fc40003f65070 */
[----:B------:R-:W-:Y:S02]  /*5450*/  SEL R3, R105, RZ, P1 ;  /* 0x000000ff69037207 */ /* 0x000fe40000800000 */
[----:B------:R-:W3:Y:S04]  /*5460*/  LDL.LU R105, [R1+0x31c] ;  /* 0x00031c0001697983 */ /* 0x000ee80000300800 */
[----:B------:R-:W3:Y:S04]  /*5470*/  LDL.64 R26, [R1+0x128] ;  /* 0x00012800011a7983 */ /* 0x000ee80000100a00 */
[----:B------:R-:W3:Y:S04]  /*5480*/  LDL.64 R22, [R1+0x118] ;  /* 0x0001180001167983 */ /* 0x000ee80000100a00 */
[----:B------:R-:W3:Y:S04]  /*5490*/  LDL.64 R18, [R1+0x108] ;  /* 0x0001080001127983 */ /* 0x000ee80000100a00 */
[----:B------:R-:W3:Y:S01]  /*54a0*/  LDL.64 R14, [R1+0xf8] ;  /* 0x0000f800010e7983 */ /* 0x000ee20000100a00 */
[----:B------:R-:W1:Y:S01]  /*54b0*/  S2R R10, SR_TID.X ;  /* 0x00000000000a7919 */ /* 0x000e620000002100 */
[----:B------:R-:W-:Y:S01]  /*54c0*/  ISETP.NE.U32.AND P6, PT, R6, RZ, PT ;  /* 0x000000ff0600720c */ /* 0x000fe20003fc5070 */
[----:B--2---:R-:W2:Y:S01]  /*54d0*/  S2R R35, SR_TID.X ;  /* 0x0000000000237919 */ /* 0x004ea20000002100 */
[----:B-1----:R-:W-:-:S04]  /*54e0*/  SHF.R.U32.HI R10, RZ, 0x8, R10 ;  /* 0x00000008ff0a7819 */ /* 0x002fc8000001160a */
[----:B------:R-:W-:-:S04]  /*54f0*/  SGXT.U32 R10, R10, 0x1 ;  /* 0x000000010a0a781a */ /* 0x000fc80000000000 */
[----:B------:R-:W-:Y:S02]  /*5500*/  LOP3.LUT R10, R10, 0x18, RZ, 0xfc, !PT ;  /* 0x000000180a0a7812 */ /* 0x000fe400078efcff */
[C---:B--2---:R-:W-:Y:S02]  /*5510*/  LOP3.LUT R6, R35.reuse, 0x1ff, RZ, 0xc0, !PT ;  /* 0x000001ff23067812 */ /* 0x044fe400078ec0ff */
[----:B----4-:R-:W-:-:S03]  /*5520*/  LOP3.LUT R30, R35, 0x180, RZ, 0xc0, !PT ;  /* 0x00000180231e7812 */ /* 0x010fc600078ec0ff */
[----:B------:R-:W-:Y:S01]  /*5530*/  IMAD.SHL.U32 R6, R6, 0x4, RZ ;  /* 0x0000000406067824 */ /* 0x000fe200078e00ff */
[----:B---3--:R-:W-:Y:S04]  /*5540*/  LDGSTS.E [R7+0x1e800], desc[UR12][R72.64], P2 ;  /* 0x1e80000048077fae */ /* 0x008fe800091a100c */
[----:B------:R-:W-:Y:S01]  /*5550*/  LDGSTS.E [R7+0x1f800], desc[UR12][R58.64], P6 ;  /* 0x1f8000003a077fae */ /* 0x000fe2000b1a100c */
[----:B------:R-:W-:-:S03]  /*5560*/  ISETP.GE.AND P6, PT, R10, UR7, PT ;  /* 0x000000070a007c0c */ /* 0x000fc6000bfc6270 */
[----:B------:R-:W2:Y:S01]  /*5570*/  LDL.LU R10, [R1+0x174] ;  /* 0x00017400010a7983 */ /* 0x000ea20000300800 */
[----:B------:R-:W-:Y:S02]  /*5580*/  ISETP.NE.U32.AND P2, PT, R3, RZ, PT ;  /* 0x000000ff0300720c */ /* 0x000fe40003f45070 */
[----:B------:R-:W-:Y:S01]  /*5590*/  SHF.R.U32.HI R3, RZ, 0x3, R30 ;  /* 0x00000003ff037819 */ /* 0x000fe2000001161e */
[----:B------:R-:W0:Y:S03]  /*55a0*/  LDGDEPBAR ;  /* 0x00000000000079af */ /* 0x000e260000000000 */
[----:B------:R-:W-:-:S05]  /*55b0*/  LOP3.LUT R30, R6, R3, RZ, 0x3c, !PT ;  /* 0x00000003061e7212 */ /* 0x000fca00078e3cff */
[----:B------:R-:W-:-:S05]  /*55c0*/  VIADD R6, R30, UR5 ;  /* 0x000000051e067c36 */ /* 0x000fca0008000000 */
[----:B------:R-:W-:Y:S04]  /*55d0*/  LDGSTS.E [R6+0x40000], desc[UR12][R54.64], P4 ;  /* 0x4000000036067fae */ /* 0x000fe8000a1a100c */
[----:B------:R-:W-:Y:S04]  /*55e0*/  LDGSTS.E [R6+0x41000], desc[UR12][R50.64], P4 ;  /* 0x4100000032067fae */ /* 0x000fe8000a1a100c */
[----:B------:R-:W-:Y:S01]  /*55f0*/  LDGSTS.E [R6+0x42000], desc[UR12][R46.64], P4 ;  /* 0x420000002e067fae */ /* 0x000fe2000a1a100c */
[----:B------:R-:W-:-:S03]  /*5600*/  LOP3.LUT R3, R30, 0x40, RZ, 0x3c, !PT ;  /* 0x000000401e037812 */ /* 0x000fc600078e3cff */
[----:B------:R-:W-:Y:S04]  /*5610*/  LDGSTS.E [R6+0x43000], desc[UR12][R42.64], P4 ;  /* 0x430000002a067fae */ /* 0x000fe8000a1a100c */
[----:B------:R-:W-:Y:S04]  /*5620*/  LDGSTS.E [R6+0x44000], desc[UR12][R38.64], P4 ;  /* 0x4400000026067fae */ /* 0x000fe8000a1a100c */
[----:B------:R-:W-:Y:S04]  /*5630*/  LDGSTS.E [R6+0x45000], desc[UR12][R76.64], P4 ;  /* 0x450000004c067fae */ /* 0x000fe8000a1a100c */
[----:B------:R-:W-:Y:S04]  /*5640*/  LDGSTS.E [R6+0x46000], desc[UR12][R80.64], P4 ;  /* 0x4600000050067fae */ /* 0x000fe8000a1a100c */
[----:B------:R-:W-:Y:S01]  /*5650*/  LDGSTS.E [R6+0x47000], desc[UR12][R84.64], P4 ;  /* 0x4700000054067fae */ /* 0x000fe2000a1a100c */
[----:B------:R-:W-:-:S03]  /*5660*/  VIADD R3, R3, UR5 ;  /* 0x0000000503037c36 */ /* 0x000fc60008000000 */
[----:B------:R-:W-:Y:S04]  /*5670*/  LDGSTS.E [R6+0x48000], desc[UR12][R88.64], P4 ;  /* 0x4800000058067fae */ /* 0x000fe8000a1a100c */
        /* <DEDUP_REMOVED lines=8> */
[----:B------:R1:W-:Y:S04]  /*5700*/  LDGSTS.E [R3+0x41800], desc[UR12][R22.64], P4 ;  /* 0x4180000016037fae */ /* 0x0003e8000a1a100c */
[----:B------:R-:W3:Y:S04]  /*5710*/  LDL.LU.64 R42, [R1+0xe0] ;  /* 0x0000e000012a7983 */ /* 0x000ee80000300a00 */
[----:B------:R-:W4:Y:S01]  /*5720*/  LDL.LU.64 R30, [R1+0xd0] ;  /* 0x0000d000011e7983 */ /* 0x000f220000300a00 */
[----:B-1----:R-:W-:-:S03]  /*5730*/  SEL R23, R4, RZ, P1 ;  /* 0x000000ff04177207 */ /* 0x002fc60000800000 */
[----:B------:R-:W-:Y:S04]  /*5740*/  LDGSTS.E [R3+0x42800], desc[UR12][R18.64], P4 ;  /* 0x4280000012037fae */ /* 0x000fe8000a1a100c */
[----:B------:R-:W3:Y:S04]  /*5750*/  LDL.LU R4, [R1+0x318] ;  /* 0x0003180001047983 */ /* 0x000ee80000300800 */
[----:B------:R1:W-:Y:S04]  /*5760*/  LDGSTS.E [R3+0x43800], desc[UR12][R14.64], P4 ;  /* 0x438000000e037fae */ /* 0x0003e8000a1a100c */
[----:B------:R-:W4:Y:S04]  /*5770*/  LDL.LU.64 R18, [R1+0xc0] ;  /* 0x0000c00001127983 */ /* 0x000f280000300a00 */
[----:B------:R-:W-:Y:S01]  /*5780*/  LDGSTS.E [R3+0x44800], desc[UR12][R104.64], P4 ;  /* 0x4480000068037fae */ /* 0x000fe2000a1a100c */
[----:B-1----:R-:W1:Y:S03]  /*5790*/  S2R R14, SR_TID.X ;  /* 0x00000000000e7919 */ /* 0x002e660000002100 */
[----:B------:R-:W-:Y:S04]  /*57a0*/  LDGSTS.E [R3+0x45800], desc[UR12][R78.64], P4 ;  /* 0x458000004e037fae */ /* 0x000fe8000a1a100c */
[----:B------:R-:W-:Y:S04]  /*57b0*/  LDGSTS.E [R3+0x46800], desc[UR12][R82.64], P4 ;  /* 0x4680000052037fae */ /* 0x000fe8000a1a100c */
[----:B------:R-:W-:Y:S04]  /*57c0*/  LDGSTS.E [R3+0x47800], desc[UR12][R86.64], P4 ;  /* 0x4780000056037fae */ /* 0x000fe8000a1a100c */
[----:B------:R-:W-:Y:S04]  /*57d0*/  LDGSTS.E [R3+0x48800], desc[UR12][R90.64], P4 ;  /* 0x488000005a037fae */ /* 0x000fe8000a1a100c */
[----:B------:R-:W-:Y:S04]  /*57e0*/  LDGSTS.E [R3+0x49800], desc[UR12][R94.64], P4 ;  /* 0x498000005e037fae */ /* 0x000fe8000a1a100c */
[----:B------:R-:W-:Y:S04]  /*57f0*/  LDGSTS.E [R3+0x4a800], desc[UR12][R98.64], P4 ;  /* 0x4a80000062037fae */ /* 0x000fe8000a1a100c */
[----:B------:R-:W-:Y:S01]  /*5800*/  LDGSTS.E [R3+0x4b800], desc[UR12][R106.64], P4 ;  /* 0x4b8000006a037fae */ /* 0x000fe2000a1a100c */
[----:B-1----:R-:W-:-:S03]  /*5810*/  SHF.R.U32.HI R15, RZ, 0x8, R14 ;  /* 0x00000008ff0f7819 */ /* 0x002fc6000001160e */
[----:B------:R-:W-:Y:S01]  /*5820*/  LDGSTS.E [R3+0x4c800], desc[UR12][R110.64], P4 ;  /* 0x4c8000006e037fae */ /* 0x000fe2000a1a100c */
[----:B------:R-:W-:-:S03]  /*5830*/  SGXT.U32 R15, R15, 0x1 ;  /* 0x000000010f0f781a */ /* 0x000fc60000000000 */
[----:B------:R-:W-:Y:S01]  /*5840*/  LDGSTS.E [R3+0x4d800], desc[UR12][R114.64], P4 ;  /* 0x4d80000072037fae */ /* 0x000fe2000a1a100c */
[----:B------:R-:W-:-:S03]  /*5850*/  LOP3.LUT R15, R15, 0x1c, RZ, 0xfc, !PT ;  /* 0x0000001c0f0f7812 */ /* 0x000fc600078efcff */
[----:B------:R-:W-:Y:S04]  /*5860*/  LDGSTS.E [R3+0x4e800], desc[UR12][R118.64], P4 ;  /* 0x4e80000076037fae */ /* 0x000fe8000a1a100c */
[----:B------:R-:W-:Y:S01]  /*5870*/  LDGSTS.E [R3+0x4f800], desc[UR12][R122.64], P4 ;  /* 0x4f8000007a037fae */ /* 0x000fe2000a1a100c */
[----:B------:R-:W-:Y:S02]  /*5880*/  ISETP.GE.AND P4, PT, R15, UR7, PT ;  /* 0x000000070f007c0c */ /* 0x000fe4000bf86270 */
[----:B------:R-:W-:Y:S01]  /*5890*/  SHF.R.U32.HI R15, RZ, 0x8, R14 ;  /* 0x00000008ff0f7819 */ /* 0x000fe2000001160e */
[----:B------:R-:W1:Y:S03]  /*58a0*/  S2R R39, SR_TID.X ;  /* 0x0000000000277919 */ /* 0x000e660000002100 */
[----:B------:R-:W-:Y:S01]  /*58b0*/  SGXT.U32 R15, R15, 0x1 ;  /* 0x000000010f0f781a */ /* 0x000fe20000000000 */
[----:B------:R-:W0:Y:S03]  /*58c0*/  LDGDEPBAR ;  /* 0x00000000000079af */ /* 0x000e260000000000 */
[----:B------:R-:W-:-:S02]  /*58d0*/  LOP3.LUT R15, R15, 0x20, RZ, 0xfc, !PT ;  /* 0x000000200f0f7812 */ /* 0x000fc400078efcff */
[----:B------:R-:W-:Y:S01]  /*58e0*/  SEL R38, RZ, 0x4, P6 ;  /* 0x00000004ff267807 */ /* 0x000fe20003000000 */
[----:B------:R-:W-:Y:S01]  /*58f0*/  BAR.SYNC.DEFER_BLOCKING 0x0 ;  /* 0x0000000000007b1d */ /* 0x000fe20000010000 */
[----:B------:R-:W-:-:S05]  /*5900*/  ISETP.GE.AND P6, PT, R15, UR7, PT ;  /* 0x000000070f007c0c */ /* 0x000fca000bfc6270 */
[----:B------:R-:W1:Y:S01]  /*5910*/  S2R R15, SR_TID.X ;  /* 0x00000000000f7919 */ /* 0x000e620000002100 */
[----:B------:R-:W-:Y:S02]  /*5920*/  SEL R26, RZ, 0x4, P4 ;  /* 0x00000004ff1a7807 */ /* 0x000fe40002000000 */
[----:B--2---:R-:W-:Y:S02]  /*5930*/  SEL R14, R10, RZ, P1 ;  /* 0x000000ff0a0e7207 */ /* 0x004fe40000800000 */
[----:B------:R-:W2:Y:S02]  /*5940*/  S2R R10, SR_TID.X ;  /* 0x00000000000a7919 */ /* 0x000ea40000002100 */
[----:B------:R-:W-:Y:S02]  /*5950*/  ISETP.NE.U32.AND P4, PT, R14, RZ, PT ;  /* 0x000000ff0e00720c */ /* 0x000fe40003f85070 */
[----:B------:R-:W-:Y:S02]  /*5960*/  SEL R14, RZ, 0x4, P6 ;  /* 0x00000004ff0e7807 */ /* 0x000fe40003000000 */
[----:B--2---:R-:W-:-:S04]  /*5970*/  SHF.R.U32.HI R10, RZ, 0x8, R10 ;  /* 0x00000008ff0a7819 */ /* 0x004fc8000001160a */
[----:B------:R-:W-:-:S04]  /*5980*/  SGXT.U32 R10, R10, 0x1 ;  /* 0x000000010a0a781a */ /* 0x000fc80000000000 */
[----:B------:R-:W-:-:S04]  /*5990*/  LOP3.LUT R10, R10, 0x24, RZ, 0xfc, !PT ;  /* 0x000000240a0a7812 */ /* 0x000fc800078efcff */
[----:B------:R-:W-:Y:S02]  /*59a0*/  ISETP.GE.AND P6, PT, R10, UR7, PT ;  /* 0x000000070a007c0c */ /* 0x000fe4000bfc6270 */
[--C-:B-1----:R-:W-:Y:S02]  /*59b0*/  SHF.R.U32.HI R10, RZ, 0x8, R15.reuse ;  /* 0x00000008ff0a7819 */ /* 0x102fe4000001160f */
[----:B------:R-:W-:-:S04]  /*59c0*/  SHF.R.U32.HI R15, RZ, 0x8, R15 ;  /* 0x00000008ff0f7819 */ /* 0x000fc8000001160f */
[----:B------:R-:W-:Y:S02]  /*59d0*/  SGXT.U32 R15, R15, 0x1 ;  /* 0x000000010f0f781a */ /* 0x000fe40000000000 */
[----:B------:R-:W-:Y:S02]  /*59e0*/  SGXT.U32 R10, R10, 0x1 ;  /* 0x000000010a0a781a */ /* 0x000fe40000000000 */
[----:B------:R-:W-:Y:S02]  /*59f0*/  LOP3.LUT R15, R15, 0x28, RZ, 0xfc, !PT ;  /* 0x000000280f0f7812 */ /* 0x000fe400078efcff */
[----:B------:R-:W-:Y:S02]  /*5a00*/  SEL R27, RZ, 0x4, P6 ;  /* 0x00000004ff1b7807 */ /* 0x000fe40003000000 */
[----:B------:R-:W-:Y:S02]  /*5a10*/  LOP3.LUT R10, R10, 0x2c, RZ, 0xfc, !PT ;  /* 0x0000002c0a0a7812 */ /* 0x000fe400078efcff */
[----:B------:R-:W-:-:S04]  /*5a20*/  ISETP.GE.AND P6, PT, R15, UR7, PT ;  /* 0x000000070f007c0c */ /* 0x000fc8000bfc6270 */
[----:B------:R-:W-:Y:S02]  /*5a30*/  SEL R34, RZ, 0x4, P6 ;  /* 0x00000004ff227807 */ /* 0x000fe40003000000 */
[----:B------:R-:W-:Y:S02]  /*5a40*/  ISETP.GE.AND P6, PT, R10, UR7, PT ;  /* 0x000000070a007c0c */ /* 0x000fe4000bfc6270 */
[----:B------:R-:W1:Y:S01]  /*5a50*/  S2R R10, SR_TID.X ;  /* 0x00000000000a7919 */ /* 0x000e620000002100 */
[----:B---3--:R-:W-:-:S05]  /*5a60*/  IMAD.SHL.U32 R15, R4, 0x80, RZ ;  /* 0x00000080040f7824 */ /* 0x008fca00078e00ff */
[----:B------:R2:W-:Y:S04]  /*5a70*/  STL [R1+0x10], R15 ;  /* 0x0000100f01007387 */ /* 0x0005e80000100800 */
[----:B------:R-:W3:Y:S01]  /*5a80*/  LDL.LU.64 R46, [R1+0xb0] ;  /* 0x0000b000012e7983 */ /* 0x000ee20000300a00 */
[----:B-1----:R-:W-:-:S04]  /*5a90*/  SHF.R.U32.HI R10, RZ, 0x8, R10 ;  /* 0x00000008ff0a7819 */ /* 0x002fc8000001160a */
[----:B------:R-:W-:-:S04]  /*5aa0*/  SGXT.U32 R10, R10, 0x1 ;  /* 0x000000010a0a781a */ /* 0x000fc80000000000 */
[----:B------:R-:W-:Y:S02]  /*5ab0*/  LOP3.LUT R10, R10, 0x30, RZ, 0xfc, !PT ;  /* 0x000000300a0a7812 */ /* 0x000fe400078efcff */
[----:B------:R-:W-:Y:S02]  /*5ac0*/  SEL R22, RZ, 0x4, P6 ;  /* 0x00000004ff167807 */ /* 0x000fe40003000000 */
[----:B------:R-:W-:Y:S02]  /*5ad0*/  ISETP.GE.AND P6, PT, R10, UR7, PT ;  /* 0x000000070a007c0c */ /* 0x000fe4000bfc6270 */
[--C-:B------:R-:W-:Y:S02]  /*5ae0*/  SHF.R.U32.HI R10, RZ, 0x8, R39.reuse ;  /* 0x00000008ff0a7819 */ /* 0x100fe40000011627 */
[----:B------:R-:W-:Y:S01]  /*5af0*/  SHF.R.U32.HI R39, RZ, 0x8, R39 ;  /* 0x00000008ff277819 */ /* 0x000fe20000011627 */
[----:B------:R-:W-:-:S03]  /*5b00*/  IMAD.WIDE R42, R15, 0x4, R42 ;  /* 0x000000040f2a7825 */ /* 0x000fc600078e022a */
[----:B------:R-:W-:Y:S02]  /*5b10*/  SGXT.U32 R39, R39, 0x1 ;  /* 0x000000012727781a */ /* 0x000fe40000000000 */
[----:B------:R-:W-:Y:S01]  /*5b20*/  SEL R38, R38, RZ, P1 ;  /* 0x000000ff26267207 */ /* 0x000fe20000800000 */
[----:B------:R-:W-:Y:S01]  /*5b30*/  @!PT LDS RZ, [RZ] ;  /* 0x00000000fffff984 */ /* 0x000fe20000000800 */
[----:B------:R-:W-:Y:S01]  /*5b40*/  @!PT LDS RZ, [RZ] ;  /* 0x00000000fffff984 */ /* 0x000fe20000000800 */
[----:B------:R-:W-:Y:S01]  /*5b50*/  @!PT LDS RZ, [RZ] ;  /* 0x00000000fffff984 */ /* 0x000fe20000000800 */
[----:B------:R-:W-:Y:S01]  /*5b60*/  LDGSTS.E [R102+0x20000], desc[UR12][R42.64], P5 ;  /* 0x200000002a667fae */ /* 0x000fe2000a9a100c */
[----:B------:R-:W-:Y:S01]  /*5b70*/  LOP3.LUT R39, R39, 0x34, RZ, 0xfc, !PT ;  /* 0x0000003427277812 */ /* 0x000fe200078efcff */
[C---:B----4-:R-:W-:Y:S01]  /*5b80*/  IMAD.WIDE R30, R15.reuse, 0x4, R30 ;  /* 0x000000040f1e7825 */ /* 0x050fe200078e021e */
[----:B------:R-:W-:Y:S02]  /*5b90*/  SEL R67, RZ, 0x4, P6 ;  /* 0x00000004ff437807 */ /* 0x000fe40003000000 */
[----:B------:R-:W-:Y:S01]  /*5ba0*/  ISETP.NE.U32.AND P5, PT, R38, RZ, PT ;  /* 0x000000ff2600720c */ /* 0x000fe20003fa5070 */
[----:B------:R-:W-:Y:S01]  /*5bb0*/  IMAD.WIDE R18, R15, 0x4, R18 ;  /* 0x000000040f127825 */ /* 0x000fe200078e0212 */
[----:B------:R-:W-:Y:S01]  /*5bc0*/  ISETP.GE.AND P6, PT, R39, UR7, PT ;  /* 0x0000000727007c0c */ /* 0x000fe2000bfc6270 */
[----:B------:R1:W-:Y:S04]  /*5bd0*/  LDGSTS.E [R102+0x21000], desc[UR12][R30.64], P0 ;  /* 0x210000001e667fae */ /* 0x0003e800081a100c */
[----:B------:R-:W4:Y:S04]  /*5be0*/  LDL.LU.64 R38, [R1+0xa0] ;  /* 0x0000a00001267983 */ /* 0x000f280000300a00 */
[----:B------:R-:W2:Y:S04]  /*5bf0*/  LDL.LU.64 R70, [R1+0x90] ;  /* 0x0000900001467983 */ /* 0x000ea80000300a00 */
[----:B------:R1:W-:Y:S04]  /*5c00*/  LDGSTS.E [R102+0x22000], desc[UR12][R18.64], P3 ;  /* 0x2200000012667fae */ /* 0x0003e800099a100c */
[----:B------:R-:W2:Y:S01]  /*5c10*/  LDL.LU.64 R18, [R1+0x88] ;  /* 0x0000880001127983 */ /* 0x000ea20000300a00 */
[----:B------:R-:W-:-:S02]  /*5c20*/  SGXT.U32 R10, R10, 0x1 ;  /* 0x000000010a0a781a */ /* 0x000fc40000000000 */
[----:B------:R-:W-:Y:S01]  /*5c30*/  SEL R54, RZ, 0x4, P6 ;  /* 0x00000004ff367807 */ /* 0x000fe20003000000 */
[----:B-1----:R-:W1:Y:S01]  /*5c40*/  S2R R31, SR_TID.X ;  /* 0x00000000001f7919 */ /* 0x002e620000002100 */
[----:B------:R-:W-:Y:S02]  /*5c50*/  LOP3.LUT R10, R10, 0x38, RZ, 0xfc, !PT ;  /* 0x000000380a0a7812 */ /* 0x000fe400078efcff */
[----:B------:R-:W-:Y:S01]  /*5c60*/  SEL R30, R26, RZ, P1 ;  /* 0x000000ff1a1e7207 */ /* 0x000fe20000800000 */
[----:B------:R-:W2:Y:S01]  /*5c70*/  LDL.LU.64 R62, [R1+0x78] ;  /* 0x00007800013e7983 */ /* 0x000ea20000300a00 */
[----:B------:R-:W-:Y:S02]  /*5c80*/  ISETP.GE.AND P6, PT, R10, UR7, PT ;  /* 0x000000070a007c0c */ /* 0x000fe4000bfc6270 */
[----:B------:R-:W1:Y:S01]  /*5c90*/  S2R R10, SR_TID.X ;  /* 0x00000000000a7919 */ /* 0x000e620000002100 */
[----:B------:R-:W1:Y:S01]  /*5ca0*/  S2R R26, SR_TID.X ;  /* 0x00000000001a7919 */ /* 0x000e620000002100 */
[----:B------:R-:W-:-:S02]  /*5cb0*/  SEL R55, RZ, 0x4, P6 ;  /* 0x00000004ff377807 */ /* 0x000fc40003000000 */
[----:B------:R-:W-:Y:S01]  /*5cc0*/  SEL R14, R14, RZ, P1 ;  /* 0x000000ff0e0e7207 */ /* 0x000fe20000800000 */
[----:B------:R-:W2:Y:S01]  /*5cd0*/  LDL.LU.64 R58, [R1+0x68] ;  /* 0x00006800013a7983 */ /* 0x000ea20000300a00 */
[----:B-1----:R-:W-:-:S03]  /*5ce0*/  SHF.R.U32.HI R10, RZ, 0x8, R10 ;  /* 0x00000008ff0a7819 */ /* 0x002fc6000001160a */
[----:B------:R-:W2:Y:S01]  /*5cf0*/  LDL.LU.64 R50, [R1+0x58] ;  /* 0x0000580001327983 */ /* 0x000ea20000300a00 */
[----:B------:R-:W-:-:S04]  /*5d00*/  SGXT.U32 R10, R10, 0x1 ;  /* 0x000000010a0a781a */ /* 0x000fc80000000000 */
[----:B------:R-:W-:-:S04]  /*5d10*/  LOP3.LUT R10, R10, 0x3c, RZ, 0xfc, !PT ;  /* 0x0000003c0a0a7812 */ /* 0x000fc800078efcff */
[----:B------:R-:W-:Y:S02]  /*5d20*/  ISETP.GE.AND P6, PT, R10, UR7, PT ;  /* 0x000000070a007c0c */ /* 0x000fe4000bfc6270 */
[--C-:B------:R-:W-:Y:S02]  /*5d30*/  SHF.R.U32.HI R10, RZ, 0x8, R26.reuse ;  /* 0x00000008ff0a7819 */ /* 0x100fe4000001161a */
        /* <DEDUP_REMOVED lines=10> */
[----:B------:R-:W1:Y:S01]  /*5de0*/  S2R R26, SR_TID.X ;  /* 0x00000000001a7919 */ /* 0x000e620000002100 */
[----:B------:R-:W-:Y:S02]  /*5df0*/  ISETP.NE.U32.AND P3, PT, R14, RZ, PT ;  /* 0x000000ff0e00720c */ /* 0x000fe40003f65070 */
[----:B------:R-:W-:Y:S02]  /*5e00*/  ISETP.NE.U32.AND P0, PT, R30, RZ, PT ;  /* 0x000000ff1e00720c */ /* 0x000fe40003f05070 */
[----:B------:R-:W-:-:S02]  /*5e10*/  SEL R30, RZ, 0x4, P6 ;  /* 0x00000004ff1e7807 */ /* 0x000fc40003000000 */
[----:B------:R-:W-:Y:S02]  /*5e20*/  SEL R27, R27, RZ, P1 ;  /* 0x000000ff1b1b7207 */ /* 0x000fe40000800000 */
[--C-:B-1----:R-:W-:Y:S02]  /*5e30*/  SHF.R.U32.HI R14, RZ, 0x8, R10.reuse ;  /* 0x00000008ff0e7819 */ /* 0x102fe4000001160a */
[----:B------:R-:W-:Y:S02]  /*5e40*/  SHF.R.U32.HI R10, RZ, 0x8, R10 ;  /* 0x00000008ff0a7819 */ /* 0x000fe4000001160a */
[----:B------:R-:W-:Y:S02]  /*5e50*/  SGXT.U32 R14, R14, 0x1 ;  /* 0x000000010e0e781a */ /* 0x000fe40000000000 */
[----:B------:R-:W-:Y:S02]  /*5e60*/  SGXT.U32 R10, R10, 0x1 ;  /* 0x000000010a0a781a */ /* 0x000fe40000000000 */
[----:B------:R-:W-:-:S02]  /*5e70*/  LOP3.LUT R14, R14, 0x48, RZ, 0xfc, !PT ;  /* 0x000000480e0e7812 */ /* 0x000fc400078efcff */
[----:B------:R-:W-:Y:S02]  /*5e80*/  LOP3.LUT R10, R10, 0x4c, RZ, 0xfc, !PT ;  /* 0x0000004c0a0a7812 */ /* 0x000fe400078efcff */
[----:B------:R-:W-:Y:S02]  /*5e90*/  ISETP.GE.AND P6, PT, R14, UR7, PT ;  /* 0x000000070e007c0c */ /* 0x000fe4000bfc6270 */
[----:B------:R-:W-:Y:S02]  /*5ea0*/  SHF.R.U32.HI R26, RZ, 0x8, R26 ;  /* 0x00000008ff1a7819 */ /* 0x000fe4000001161a */
[----:B------:R-:W-:Y:S02]  /*5eb0*/  SEL R14, RZ, 0x4, P6 ;  /* 0x00000004ff0e7807 */ /* 0x000fe40003000000 */
[----:B------:R-:W-:Y:S02]  /*5ec0*/  ISETP.GE.AND P6, PT, R10, UR7, PT ;  /* 0x000000070a007c0c */ /* 0x000fe4000bfc6270 */
[----:B------:R-:W-:-:S02]  /*5ed0*/  SGXT.U32 R26, R26, 0x1 ;  /* 0x000000011a1a781a */ /* 0x000fc40000000000 */
[----:B------:R-:W-:Y:S02]  /*5ee0*/  SEL R10, RZ, 0x4, P6 ;  /* 0x00000004ff0a7807 */ /* 0x000fe40003000000 */
[----:B------:R-:W-:Y:S02]  /*5ef0*/  ISETP.GE.AND P6, PT, R11, UR7, PT ;  /* 0x000000070b007c0c */ /* 0x000fe4000bfc6270 */
[----:B------:R-:W-:Y:S02]  /*5f00*/  LOP3.LUT R26, R26, 0x54, RZ, 0xfc, !PT ;  /* 0x000000541a1a7812 */ /* 0x000fe400078efcff */
[----:B------:R-:W-:Y:S02]  /*5f10*/  SEL R11, RZ, 0x4, P6 ;  /* 0x00000004ff0b7807 */ /* 0x000fe40003000000 */
[----:B------:R-:W-:Y:S02]  /*5f20*/  ISETP.GE.AND P6, PT, R26, UR7, PT ;  /* 0x000000071a007c0c */ /* 0x000fe4000bfc6270 */
[----:B------:R-:W-:-:S02]  /*5f30*/  SHF.R.U32.HI R35, RZ, 0x8, R35 ;  /* 0x00000008ff237819 */ /* 0x000fc40000011623 */
[----:B------:R-:W-:Y:S02]  /*5f40*/  SEL R26, RZ, 0x4, P6 ;  /* 0x00000004ff1a7807 */ /* 0x000fe40003000000 */
[----:B------:R-:W-:-:S04]  /*5f50*/  SGXT.U32 R35, R35, 0x1 ;  /* 0x000000012323781a */ /* 0x000fc80000000000 */
[----:B------:R-:W-:Y:S02]  /*5f60*/  LOP3.LUT R35, R35, 0x60, RZ, 0xfc, !PT ;  /* 0x0000006023237812 */ /* 0x000fe400078efcff */
[----:B------:R-:W-:Y:S02]  /*5f70*/  SEL R34, R34, RZ, P1 ;  /* 0x000000ff22227207 */ /* 0x000fe40000800000 */
[----:B------:R-:W-:Y:S01]  /*5f80*/  SEL R66, R22, RZ, P1 ;  /* 0x000000ff16427207 */ /* 0x000fe20000800000 */
[----:B---3--:R-:W-:-:S05]  /*5f90*/  IMAD.WIDE R46, R15, 0x4, R46 ;  /* 0x000000040f2e7825 */ /* 0x008fca00078e022e */
[----:B------:R1:W-:Y:S01]  /*5fa0*/  LDGSTS.E [R102+0x23000], desc[UR12][R46.64], P2 ;  /* 0x230000002e667fae */ /* 0x0003e200091a100c */
[----:B------:R-:W-:Y:S02]  /*5fb0*/  ISETP.NE.U32.AND P2, PT, R27, RZ, PT ;  /* 0x000000ff1b00720c */ /* 0x000fe40003f45070 */
[--C-:B------:R-:W-:Y:S02]  /*5fc0*/  SHF.R.U32.HI R27, RZ, 0x8, R31.reuse ;  /* 0x00000008ff1b7819 */ /* 0x100fe4000001161f */
[----:B------:R-:W-:Y:S02]  /*5fd0*/  SHF.R.U32.HI R31, RZ, 0x8, R31 ;  /* 0x00000008ff1f7819 */ /* 0x000fe4000001161f */
[----:B------:R-:W-:Y:S02]  /*5fe0*/  SGXT.U32 R27, R27, 0x1 ;  /* 0x000000011b1b781a */ /* 0x000fe40000000000 */
[----:B------:R-:W-:Y:S02]  /*5ff0*/  SGXT.U32 R31, R31, 0x1 ;  /* 0x000000011f1f781a */ /* 0x000fe40000000000 */
[----:B------:R-:W-:Y:S01]  /*6000*/  LOP3.LUT R27, R27, 0x58, RZ, 0xfc, !PT ;  /* 0x000000581b1b7812 */ /* 0x000fe200078efcff */
[----:B------:R-:W1:Y:S01]  /*6010*/  LDL.LU.64 R46, [R1+0x48] ;  /* 0x00004800012e7983 */ /* 0x000e620000300a00 */
[----:B------:R-:W-:-:S02]  /*6020*/  LOP3.LUT R31, R31, 0x5c, RZ, 0xfc, !PT ;  /* 0x0000005c1f1f7812 */ /* 0x000fc400078efcff */
[----:B------:R-:W-:-:S04]  /*6030*/  ISETP.GE.AND P6, PT, R27, UR7, PT ;  /* 0x000000071b007c0c */ /* 0x000fc8000bfc6270 */
[----:B------:R-:W-:Y:S02]  /*6040*/  SEL R27, RZ, 0x4, P6 ;  /* 0x00000004ff1b7807 */ /* 0x000fe40003000000 */
[----:B------:R-:W-:-:S04]  /*6050*/  ISETP.GE.AND P6, PT, R31, UR7, PT ;  /* 0x000000071f007c0c */ /* 0x000fc8000bfc6270 */
[----:B------:R-:W-:Y:S02]  /*6060*/  SEL R31, RZ, 0x4, P6 ;  /* 0x00000004ff1f7807 */ /* 0x000fe40003000000 */
[----:B------:R-:W-:-:S04]  /*6070*/  ISETP.GE.AND P6, PT, R35, UR7, PT ;  /* 0x0000000723007c0c */ /* 0x000fc8000bfc6270 */
[----:B------:R-:W-:Y:S02]  /*6080*/  SEL R103, RZ, 0x4, P6 ;  /* 0x00000004ff677807 */ /* 0x000fe40003000000 */
[----:B------:R-:W-:-:S04]  /*6090*/  ISETP.GE.AND P6, PT, R2, UR7, PT ;  /* 0x0000000702007c0c */ /* 0x000fc8000bfc6270 */
[----:B------:R-:W-:Y:S02]  /*60a0*/  SEL R2, RZ, 0x4, P6 ;  /* 0x00000004ff027807 */ /* 0x000fe40003000000 */
[----:B------:R-:W-:Y:S01]  /*60b0*/  ISETP.NE.U32.AND P6, PT, R23, RZ, PT ;  /* 0x000000ff1700720c */ /* 0x000fe20003fc5070 */
[----:B----4-:R-:W-:-:S04]  /*60c0*/  IMAD.WIDE R38, R15, 0x4, R38 ;  /* 0x000000040f267825 */ /* 0x010fc800078e0226 */
[C---:B--2---:R-:W-:Y:S01]  /*60d0*/  IMAD.WIDE R70, R15.reuse, 0x4, R70 ;  /* 0x000000040f467825 */ /* 0x044fe200078e0246 */
[----:B------:R2:W-:Y:S01]  /*60e0*/  LDGSTS.E [R102+0x24000], desc[UR12][R38.64], P4 ;  /* 0x2400000026667fae */ /* 0x0005e2000a1a100c */
[----:B------:R-:W-:Y:S02]  /*60f0*/  ISETP.NE.U32.AND P4, PT, R34, RZ, PT ;  /* 0x000000ff2200720c */ /* 0x000fe40003f85070 */
[----:B------:R-:W-:-:S04]  /*6100*/  IMAD.WIDE R18, R15, 0x4, R18 ;  /* 0x000000040f127825 */ /* 0x000fc800078e0212 */
[----:B------:R-:W-:Y:S01]  /*6110*/  LDGSTS.E [R102+0x25000], desc[UR12][R70.64], P6 ;  /* 0x2500000046667fae */ /* 0x000fe2000b1a100c */
[----:B------:R-:W-:-:S03]  /*6120*/  ISETP.NE.U32.AND P6, PT, R66, RZ, PT ;  /* 0x000000ff4200720c */ /* 0x000fc60003fc5070 */
[----:B------:R3:W-:Y:S04]  /*6130*/  LDGSTS.E [R102+0x26000], desc[UR12][R18.64], P5 ;  /* 0x2600000012667fae */ /* 0x0007e8000a9a100c */
[----:B------:R-:W2:Y:S04]  /*6140*/  LDL.LU.64 R38, [R1+0x38] ;  /* 0x0000380001267983 */ /* 0x000ea80000300a00 */
[----:B------:R-:W4:Y:S04]  /*6150*/  LDL.LU.64 R34, [R1+0x28] ;  /* 0x0000280001227983 */ /* 0x000f280000300a00 */
[----:B------:R-:W3:Y:S04]  /*6160*/  LDL.LU.64 R70, [R1+0x310] ;  /* 0x0003100001467983 */ /* 0x000ee80000300a00 */
[----:B------:R-:W3:Y:S04]  /*6170*/  LDL.LU.64 R22, [R1+0x18] ;  /* 0x0000180001167983 */ /* 0x000ee80000300a00 */
[----:B------:R-:W3:Y:S04]  /*6180*/  LDL.LU R66, [R1+0x30c] ;  /* 0x00030c0001427983 */ /* 0x000ee80000300800 */
[----:B------:R-:W3:Y:S01]  /*6190*/  LDL.LU.64 R18, [R1] ;  /* 0x0000000001127983 */ /* 0x000ee20000300a00 */
[----:B------:R-:W-:Y:S01]  /*61a0*/  SEL R67, R67, RZ, P1 ;  /* 0x000000ff43437207 */ /* 0x000fe20000800000 */
[----:B------:R-:W-:Y:S01]  /*61b0*/  IMAD.WIDE R62, R15, 0x4, R62 ;  /* 0x000000040f3e7825 */ /* 0x000fe200078e023e */
[----:B------:R-:W-:-:S03]  /*61c0*/  SEL R54, R54, RZ, P1 ;  /* 0x000000ff36367207 */ /* 0x000fc60000800000 */
[----:B------:R-:W-:Y:S01]  /*61d0*/  IMAD.WIDE R58, R15, 0x4, R58 ;  /* 0x000000040f3a7825 */ /* 0x000fe200078e023a */
[----:B------:R-:W-:Y:S01]  /*61e0*/  ISETP.NE.U32.AND P5, PT, R67, RZ, PT ;  /* 0x000000ff4300720c */ /* 0x000fe20003fa5070 */
[----:B------:R-:W-:Y:S01]  /*61f0*/  LDGSTS.E [R102+0x27000], desc[UR12][R62.64], P0 ;  /* 0x270000003e667fae */ /* 0x000fe200081a100c */
[----:B------:R-:W-:Y:S02]  /*6200*/  SEL R55, R55, RZ, P1 ;  /* 0x000000ff37377207 */ /* 0x000fe40000800000 */
[----:B------:R-:W-:Y:S01]  /*6210*/  ISETP.NE.U32.AND P0, PT, R54, RZ, PT ;  /* 0x000000ff3600720c */ /* 0x000fe20003f05070 */
[----:B------:R-:W3:Y:S01]  /*6220*/  LDL.LU R67, [R1+0x308] ;  /* 0x0003080001437983 */ /* 0x000ee20000300800 */
[----:B------:R-:W-:Y:S01]  /*6230*/  SEL R42, R42, RZ, P1 ;  /* 0x000000ff2a2a7207 */ /* 0x000fe20000800000 */
[----:B------:R-:W-:Y:S02]  /*6240*/  IMAD.WIDE R50, R15, 0x4, R50 ;  /* 0x000000040f327825 */ /* 0x000fe400078e0232 */
[----:B------:R-:W-:Y:S01]  /*6250*/  LDGSTS.E [R102+0x28000], desc[UR12][R58.64], P3 ;  /* 0x280000003a667fae */ /* 0x000fe200099a100c */
[----:B------:R-:W-:-:S02]  /*6260*/  ISETP.NE.U32.AND P3, PT, R55, RZ, PT ;  /* 0x000000ff3700720c */ /* 0x000fc40003f65070 */
[----:B------:R-:W-:Y:S01]  /*6270*/  SEL R43, R43, RZ, P1 ;  /* 0x000000ff2b2b7207 */ /* 0x000fe20000800000 */
[----:B------:R-:W3:Y:S01]  /*6280*/  LDL.LU.64 R62, [R1+0x300] ;  /* 0x00030000013e7983 */ /* 0x000ee20000300a00 */
[----:B------:R-:W-:-:S03]  /*6290*/  SEL R30, R30, RZ, P1 ;  /* 0x000000ff1e1e7207 */ /* 0x000fc60000800000 */
[----:B------:R-:W3:Y:S01]  /*62a0*/  LDL.LU R54, [R1+0x2f8] ;  /* 0x0002f80001367983 */ /* 0x000ee20000300800 */
[----:B------:R-:W-:-:S03]  /*62b0*/  SEL R14, R14, RZ, P1 ;  /* 0x000000ff0e0e7207 */ /* 0x000fc60000800000 */
[----:B------:R-:W3:Y:S04]  /*62c0*/  LDL.LU.64 R58, [R1+0x2f0] ;  /* 0x0002f000013a7983 */ /* 0x000ee80000300a00 */
[----:B------:R-:W3:Y:S04]  /*62d0*/  LDL.LU R55, [R1+0x2e8] ;  /* 0x0002e80001377983 */ /* 0x000ee80000300800 */
[----:B------:R-:W-:Y:S01]  /*62e0*/  LDGSTS.E [R102+0x29000], desc[UR12][R50.64], P2 ;  /* 0x2900000032667fae */ /* 0x000fe200091a100c */
[----:B------:R-:W-:Y:S02]  /*62f0*/  ISETP.NE.U32.AND P2, PT, R42, RZ, PT ;  /* 0x000000ff2a00720c */ /* 0x000fe40003f45070 */
[----:B------:R-:W-:-:S02]  /*6300*/  SEL R10, R10, RZ, P1 ;  /* 0x000000ff0a0a7207 */ /* 0x000fc40000800000 */
[----:B------:R-:W-:Y:S01]  /*6310*/  SEL R11, R11, RZ, P1 ;  /* 0x000000ff0b0b7207 */ /* 0x000fe20000800000 */
[----:B------:R-:W3:Y:S04]  /*6320*/  LDL.LU.64 R50, [R1+0x2e0] ;  /* 0x0002e00001327983 */ /* 0x000ee80000300a00 */
[----:B------:R-:W3:Y:S01]  /*6330*/  LDL.LU R42, [R1+0x2d8] ;  /* 0x0002d800012a7983 */ /* 0x000ee20000300800 */
[----:B-1----:R-:W-:-:S05]  /*6340*/  IMAD.WIDE R46, R15, 0x4, R46 ;  /* 0x000000040f2e7825 */ /* 0x002fca00078e022e */
[----:B------:R-:W-:Y:S01]  /*6350*/  LDGSTS.E [R102+0x2a000], desc[UR12][R46.64], P4 ;  /* 0x2a0000002e667fae */ /* 0x000fe2000a1a100c */
[----:B------:R-:W-:-:S03]  /*6360*/  ISETP.NE.U32.AND P4, PT, R43, RZ, PT ;  /* 0x000000ff2b00720c */ /* 0x000fc60003f85070 */
[----:B------:R-:W3:Y:S04]  /*6370*/  LDL.LU.64 R46, [R1+0x2d0] ;  /* 0x0002d000012e7983 */ /* 0x000ee80000300a00 */
[----:B------:R-:W3:Y:S01]  /*6380*/  LDL.LU R43, [R1+0x2c8] ;  /* 0x0002c800012b7983 */ /* 0x000ee20000300800 */
[----:B--2---:R-:W-:-:S04]  /*6390*/  IMAD.WIDE R38, R15, 0x4, R38 ;  /* 0x000000040f267825 */ /* 0x004fc800078e0226 */
[----:B----4-:R-:W-:Y:S01]  /*63a0*/  IMAD.WIDE R34, R15, 0x4, R34 ;  /* 0x000000040f227825 */ /* 0x010fe200078e0222 */
[----:B------:R-:W-:Y:S01]  /*63b0*/  LDGSTS.E [R102+0x2b000], desc[UR12][R38.64], P6 ;  /* 0x2b00000026667fae */ /* 0x000fe2000b1a100c */
[----:B------:R-:W-:-:S03]  /*63c0*/  ISETP.NE.U32.AND P6, PT, R30, RZ, PT ;  /* 0x000000ff1e00720c */ /* 0x000fc60003fc5070 */
[----:B------:R-:W-:Y:S01]  /*63d0*/  LDGSTS.E [R102+0x2c000], desc[UR12][R34.64], P5 ;  /* 0x2c00000022667fae */ /* 0x000fe2000a9a100c */
[C---:B---3--:R-:W-:Y:S01]  /*63e0*/  IMAD.WIDE R22, R15.reuse, 0x4, R22 ;  /* 0x000000040f167825 */ /* 0x048fe200078e0216 */
[----:B------:R-:W-:Y:S02]  /*63f0*/  ISETP.NE.U32.AND P5, PT, R14, RZ, PT ;  /* 0x000000ff0e00720c */ /* 0x000fe40003fa5070 */
[----:B------:R-:W2:Y:S01]  /*6400*/  LDL.LU.64 R38, [R1+0x2c0] ;  /* 0x0002c00001267983 */ /* 0x000ea20000300a00 */
[----:B------:R-:W-:-:S03]  /*6410*/  IMAD.WIDE R18, R15, 0x4, R18 ;  /* 0x000000040f127825 */ /* 0x000fc600078e0212 */
[----:B------:R-:W3:Y:S04]  /*6420*/  LDL.LU R30, [R1+0x2b8] ;  /* 0x0002b800011e7983 */ /* 0x000ee80000300800 */
[----:B------:R-:W4:Y:S04]  /*6430*/  LDL.LU.64 R34, [R1+0x2b0] ;  /* 0x0002b00001227983 */ /* 0x000f280000300a00 */
[----:B------:R-:W2:Y:S04]  /*6440*/  LDL.LU R14, [R1+0x2a8] ;  /* 0x0002a800010e7983 */ /* 0x000ea80000300800 */
[----:B------:R-:W-:Y:S01]  /*6450*/  LDGSTS.E [R102+0x2d000], desc[UR12][R22.64], P0 ;  /* 0x2d00000016667fae */ /* 0x000fe200081a100c */
[----:B------:R-:W-:-:S03]  /*6460*/  ISETP.NE.U32.AND P0, PT, R10, RZ, PT ;  /* 0x000000ff0a00720c */ /* 0x000fc60003f05070 */
[----:B------:R-:W-:Y:S01]  /*6470*/  LDGSTS.E [R102+0x2e000], desc[UR12][R18.64], P3 ;  /* 0x2e00000012667fae */ /* 0x000fe200099a100c */
[----:B------:R-:W-:-:S03]  /*6480*/  ISETP.NE.U32.AND P3, PT, R11, RZ, PT ;  /* 0x000000ff0b00720c */ /* 0x000fc60003f65070 */
[----:B------:R-:W2:Y:S04]  /*6490*/  LDL.LU.64 R22, [R1+0x2a0] ;  /* 0x0002a00001167983 */ /* 0x000ea80000300a00 */
[----:B------:R-:W2:Y:S04]  /*64a0*/  LDL.LU R10, [R1+0x298] ;  /* 0x00029800010a7983 */ /* 0x000ea80000300800 */
[----:B------:R-:W2:Y:S04]  /*64b0*/  LDL.LU.64 R18, [R1+0x290] ;  /* 0x0002900001127983 */ /* 0x000ea80000300a00 */
[----:B------:R-:W2:Y:S01]  /*64c0*/  LDL.LU R11, [R1+0x288] ;  /* 0x00028800010b7983 */ /* 0x000ea20000300800 */
[----:B------:R-:W-:Y:S01]  /*64d0*/  SEL R26, R26, RZ, P1 ;  /* 0x000000ff1a1a7207 */ /* 0x000fe20000800000 */
[----:B--2---:R-:W-:-:S02]  /*64e0*/  IMAD.WIDE R10, R15, 0x4, R10 ;  /* 0x000000040f0a7825 */ /* 0x004fc400078e020a */
[----:B------:R-:W2:Y:S04]  /*64f0*/  LDL.LU R15, [R1+0x284] ;  /* 0x00028400010f7983 */ /* 0x000ea80000300800 */
[----:B------:R1:W-:Y:S01]  /*6500*/  LDGSTS.E [R102+0x2f000], desc[UR12][R10.64], P2 ;  /* 0x2f0000000a667fae */ /* 0x0003e200091a100c */
[----:B------:R-:W-:-:S03]  /*6510*/  ISETP.NE.U32.AND P2, PT, R26, RZ, PT ;  /* 0x000000ff1a00720c */ /* 0x000fc60003f45070 */
[----:B------:R-:W3:Y:S01]  /*6520*/  LDL.LU R26, [R1+0x280] ;  /* 0x00028000011a7983 */ /* 0x000ee20000300800 */
[----:B-1----:R-:W-:Y:S01]  /*6530*/  IMAD.SHL.U32 R11, R4, 0x80, RZ ;  /* 0x00000080040b7824 */ /* 0x002fe200078e00ff */
[----:B------:R-:W-:Y:S02]  /*6540*/  SEL R10, R27, RZ, P1 ;  /* 0x000000ff1b0a7207 */ /* 0x000fe40000800000 */
[----:B------:R-:W3:Y:S01]  /*6550*/  LDL.LU R27, [R1+0x27c] ;  /* 0x00027c00011b7983 */ /* 0x000ee20000300800 */
[----:B------:R-:W-:-:S04]  /*6560*/  IMAD.WIDE R18, R11, 0x4, R18 ;  /* 0x000000040b127825 */ /* 0x000fc800078e0212 */
[----:B--2---:R-:W-:Y:S01]  /*6570*/  IMAD.WIDE R14, R11, 0x4, R14 ;  /* 0x000000040b0e7825 */ /* 0x004fe200078e020e */
[----:B------:R-:W-:Y:S02]  /*6580*/  SEL R11, R31, RZ, P1 ;  /* 0x000000ff1f0b7207 */ /* 0x000fe40000800000 */
[----:B------:R-:W2:Y:S04]  /*6590*/  LDL.LU R31, [R1+0x278] ;  /* 0x00027800011f7983 */ /* 0x000ea80000300800 */
[----:B------:R1:W-:Y:S01]  /*65a0*/  LDGSTS.E [R102+0x30000], desc[UR12][R14.64], P4 ;  /* 0x300000000e667fae */ /* 0x0003e2000a1a100c */
[----:B------:R-:W-:-:S03]  /*65b0*/  ISETP.NE.U32.AND P4, PT, R10, RZ, PT ;  /* 0x000000ff0a00720c */ /* 0x000fc60003f85070 */
[----:B------:R-:W-:Y:S01]  /*65c0*/  LDGSTS.E [R102+0x31000], desc[UR12][R18.64], P6 ;  /* 0x3100000012667fae */ /* 0x000fe2000b1a100c */
[----:B-1----:R-:W-:-:S04]  /*65d0*/  IMAD.SHL.U32 R15, R4, 0x80, RZ ;  /* 0x00000080040f7824 */ /* 0x002fc800078e00ff */
[----:B------:R-:W-:Y:S01]  /*65e0*/  IMAD.WIDE R22, R15, 0x4, R22 ;  /* 0x000000040f167825 */ /* 0x000fe200078e0216 */
[----:B------:R-:W-:-:S04]  /*65f0*/  ISETP.NE.U32.AND P6, PT, R11, RZ, PT ;  /* 0x000000ff0b00720c */ /* 0x000fc80003fc5070 */
[----:B------:R1:W-:Y:S01]  /*6600*/  LDGSTS.E [R102+0x32000], desc[UR12][R22.64], P5 ;  /* 0x3200000016667fae */ /* 0x0003e2000a9a100c */
[----:B------:R-:W-:Y:S01]  /*6610*/  SEL R10, R103, RZ, P1 ;  /* 0x000000ff670a7207 */ /* 0x000fe20000800000 */
[----:B---3--:R-:W-:Y:S01]  /*6620*/  IMAD.WIDE R26, R15, 0x4, R26 ;  /* 0x000000040f1a7825 */ /* 0x008fe200078e021a */
[----:B------:R-:W-:Y:S02]  /*6630*/  SEL R11, R5, RZ, P1 ;  /* 0x000000ff050b7207 */ /* 0x000fe40000800000 */
[----:B------:R-:W-:Y:S02]  /*6640*/  ISETP.NE.U32.AND P5, PT, R10, RZ, PT ;  /* 0x000000ff0a00720c */ /* 0x000fe40003fa5070 */
[----:B------:R3:W-:Y:S01]  /*6650*/  LDGSTS.E [R102+0x33000], desc[UR12][R26.64], P0 ;  /* 0x330000001a667fae */ /* 0x0007e200081a100c */
[----:B-1----:R-:W-:Y:S01]  /*6660*/  IMAD.SHL.U32 R23, R4, 0x80, RZ ;  /* 0x0000008004177824 */ /* 0x002fe200078e00ff */
[----:B------:R-:W-:Y:S02]  /*6670*/  SEL R10, R2, RZ, P1 ;  /* 0x000000ff020a7207 */ /* 0x000fe40000800000 */
[----:B------:R-:W5:Y:S01]  /*6680*/  LDL.LU R2, [R1+0x274] ;  /* 0x0002740001027983 */ /* 0x000f620000300800 */
[----:B----4-:R-:W-:-:S03]  /*6690*/  IMAD.WIDE R34, R23, 0x4, R34 ;  /* 0x0000000417227825 */ /* 0x010fc600078e0222 */
[----:B------:R-:W4:Y:S01]  /*66a0*/  LDL.LU R5, [R1+0x270] ;  /* 0x0002700001057983 */ /* 0x000f220000300800 */
[----:B------:R-:W-:-:S04]  /*66b0*/  IMAD.WIDE R38, R23, 0x4, R38 ;  /* 0x0000000417267825 */ /* 0x000fc800078e0226 */
[C---:B------:R-:W-:Y:S01]  /*66c0*/  IMAD.WIDE R42, R23.reuse, 0x4, R42 ;  /* 0x00000004172a7825 */ /* 0x040fe200078e022a */
[----:B------:R-:W1:Y:S03]  /*66d0*/  S2R R103, SR_TID.X ;  /* 0x0000000000677919 */ /* 0x000e660000002100 */
[----:B--2---:R-:W-:-:S05]  /*66e0*/  IMAD.WIDE R30, R23, 0x4, R30 ;  /* 0x00000004171e7825 */ /* 0x004fca00078e021e */
[----:B------:R-:W-:Y:S04]  /*66f0*/  LDGSTS.E [R102+0x34000], desc[UR12][R30.64], P3 ;  /* 0x340000001e667fae */ /* 0x000fe800099a100c */
[----:B------:R2:W-:Y:S04]  /*6700*/  LDGSTS.E [R102+0x35000], desc[UR12][R34.64], P2 ;  /* 0x3500000022667fae */ /* 0x0005e800091a100c */
[----:B------:R-:W-:Y:S04]  /*6710*/  LDGSTS.E [R102+0x36000], desc[UR12][R38.64], P4 ;  /* 0x3600000026667fae */ /* 0x000fe8000a1a100c */
[----:B------:R-:W-:Y:S04]  /*6720*/  LDGSTS.E [R102+0x37000], desc[UR12][R42.64], P6 ;  /* 0x370000002a667fae */ /* 0x000fe8000b1a100c */
[----:B------:R-:W2:Y:S04]  /*6730*/  LDL.LU.64 R34, [R1+0xd8] ;  /* 0x0000d80001227983 */ /* 0x000ea80000300a00 */
[----:B------:R-:W4:Y:S04]  /*6740*/  LDL.LU.64 R42, [R1+0xc8] ;  /* 0x0000c800012a7983 */ /* 0x000f280000300a00 */
[----:B------:R-:W4:Y:S04]  /*6750*/  LDL.LU.64 R38, [R1+0xb8] ;  /* 0x0000b80001267983 */ /* 0x000f280000300a00 */
[----:B------:R-:W4:Y:S01]  /*6760*/  LDL.LU.64 R30, [R1+0xa8] ;  /* 0x0000a800011e7983 */ /* 0x000f220000300a00 */
[----:B-1----:R-:W-:-:S04]  /*6770*/  SHF.R.U32.HI R103, RZ, 0x8, R103 ;  /* 0x00000008ff677819 */ /* 0x002fc80000011667 */
[----:B------:R-:W-:-:S04]  /*6780*/  SGXT.U32 R103, R103, 0x1 ;  /* 0x000000016767781a */ /* 0x000fc80000000000 */
[C---:B------:R-:W-:Y:S02]  /*6790*/  LOP3.LUT R15, R103.reuse, 0x6, RZ, 0xfc, !PT ;  /* 0x00000006670f7812 */ /* 0x040fe400078efcff */
[----:B------:R-:W-:Y:S02]  /*67a0*/  LOP3.LUT R14, R103, 0xa, RZ, 0xfc, !PT ;  /* 0x0000000a670e7812 */ /* 0x000fe400078efcff */
[----:B------:R-:W-:Y:S02]  /*67b0*/  ISETP.GE.AND P0, PT, R15, UR7, PT ;  /* 0x000000070f007c0c */ /* 0x000fe4000bf06270 */
[----:B------:R-:W-:Y:S02]  /*67c0*/  ISETP.NE.U32.AND P3, PT, R10, RZ, PT ;  /* 0x000000ff0a00720c */ /* 0x000fe40003f65070 */
[----:B------:R-:W-:Y:S02]  /*67d0*/  LOP3.LUT R15, R103, 0xe, RZ, 0xfc, !PT ;  /* 0x0000000e670f7812 */ /* 0x000fe400078efcff */
[----:B------:R-:W-:Y:S01]  /*67e0*/  ISETP.GE.AND P2, PT, R14, UR7, PT ;  /* 0x000000070e007c0c */ /* 0x000fe2000bf46270 */
[----:B------:R-:W-:Y:S01]  /*67f0*/  IMAD.WIDE R46, R23, 0x4, R46 ;  /* 0x00000004172e7825 */ /* 0x000fe200078e022e */
[----:B------:R-:W-:-:S02]  /*6800*/  LOP3.LUT R14, R103, 0x68, RZ, 0xfc, !PT ;  /* 0x00000068670e7812 */ /* 0x000fc400078efcff */
[----:B------:R-:W-:Y:S02]  /*6810*/  ISETP.GE.AND P4, PT, R15, UR7, PT ;  /* 0x000000070f007c0c */ /* 0x000fe4000bf86270 */
[----:B------:R-:W-:Y:S01]  /*6820*/  LOP3.LUT R15, R103, 0x12, RZ, 0xfc, !PT ;  /* 0x00000012670f7812 */ /* 0x000fe200078efcff */
[----:B------:R-:W-:Y:S01]  /*6830*/  IMAD.WIDE R50, R23, 0x4, R50 ;  /* 0x0000000417327825 */ /* 0x000fe200078e0232 */
[----:B------:R-:W-:Y:S01]  /*6840*/  ISETP.GE.AND P6, PT, R14, UR7, PT ;  /* 0x000000070e007c0c */ /* 0x000fe2000bfc6270 */
[----:B------:R-:W-:Y:S01]  /*6850*/  LDGSTS.E [R102+0x38000], desc[UR12][R46.64], P5 ;  /* 0x380000002e667fae */ /* 0x000fe2000a9a100c */
[----:B------:R-:W-:Y:S02]  /*6860*/  LOP3.LUT R14, R103, 0x6c, RZ, 0xfc, !PT ;  /* 0x0000006c670e7812 */ /* 0x000fe400078efcff */
[----:B------:R-:W-:Y:S01]  /*6870*/  ISETP.GE.AND P5, PT, R15, UR7, PT ;  /* 0x000000070f007c0c */ /* 0x000fe2000bfa6270 */
[----:B------:R-:W-:Y:S01]  /*6880*/  LDGSTS.E [R102+0x39000], desc[UR12][R50.64], P3 ;  /* 0x3900000032667fae */ /* 0x000fe200099a100c */
[----:B------:R-:W-:-:S02]  /*6890*/  SEL R10, RZ, 0x4, P6 ;  /* 0x00000004ff0a7807 */ /* 0x000fc40003000000 */
[----:B------:R-:W-:Y:S02]  /*68a0*/  SEL R18, RZ, 0x4, P0 ;  /* 0x00000004ff127807 */ /* 0x000fe40000000000 */
[C---:B------:R-:W-:Y:S02]  /*68b0*/  LOP3.LUT R15, R103.reuse, 0x70, RZ, 0xfc, !PT ;  /* 0x00000070670f7812 */ /* 0x040fe400078efcff */
[----:B------:R-:W-:Y:S02]  /*68c0*/  ISETP.GE.AND P0, PT, R14, UR7, PT ;  /* 0x000000070e007c0c */ /* 0x000fe4000bf06270 */
[----:B------:R-:W-:Y:S02]  /*68d0*/  LOP3.LUT R14, R103, 0x74, RZ, 0xfc, !PT ;  /* 0x00000074670e7812 */ /* 0x000fe400078efcff */
[----:B------:R-:W-:Y:S02]  /*68e0*/  ISETP.NE.U32.AND P3, PT, R11, RZ, PT ;  /* 0x000000ff0b00720c */ /* 0x000fe40003f65070 */
[----:B------:R-:W-:-:S02]  /*68f0*/  SEL R19, RZ, 0x4, P2 ;  /* 0x00000004ff137807 */ /* 0x000fc40001000000 */
[----:B------:R-:W-:Y:S02]  /*6900*/  SEL R11, R10, RZ, P1 ;  /* 0x000000ff0a0b7207 */ /* 0x000fe40000800000 */
[----:B------:R-:W-:Y:S02]  /*6910*/  ISETP.GE.AND P2, PT, R15, UR7, PT ;  /* 0x000000070f007c0c */ /* 0x000fe4000bf46270 */
[----:B------:R-:W-:Y:S02]  /*6920*/  SEL R10, RZ, 0x4, P0 ;  /* 0x00000004ff0a7807 */ /* 0x000fe40000000000 */
[----:B------:R-:W-:Y:S02]  /*6930*/  ISETP.GE.AND P6, PT, R14, UR7, PT ;  /* 0x000000070e007c0c */ /* 0x000fe4000bfc6270 */
[----:B------:R-:W-:Y:S02]  /*6940*/  LOP3.LUT R15, R103, 0x78, RZ, 0xfc, !PT ;  /* 0x00000078670f7812 */ /* 0x000fe400078efcff */
[----:B------:R-:W-:-:S02]  /*6950*/  ISETP.NE.U32.AND P0, PT, R11, RZ, PT ;  /* 0x000000ff0b00720c */ /* 0x000fc40003f05070 */
[----:B------:R-:W-:Y:S02]  /*6960*/  SEL R14, RZ, 0x4, P2 ;  /* 0x00000004ff0e7807 */ /* 0x000fe40001000000 */
[----:B------:R-:W-:Y:S02]  /*6970*/  SEL R11, R10, RZ, P1 ;  /* 0x000000ff0a0b7207 */ /* 0x000fe40000800000 */
[----:B------:R-:W-:Y:S02]  /*6980*/  SEL R10, RZ, 0x4, P6 ;  /* 0x00000004ff0a7807 */ /* 0x000fe40003000000 */
[----:B------:R-:W-:Y:S02]  /*6990*/  ISETP.GE.AND P2, PT, R15, UR7, PT ;  /* 0x000000070f007c0c */ /* 0x000fe4000bf46270 */
[----:B------:R-:W-:Y:S02]  /*69a0*/  SEL R14, R14, RZ, P1 ;  /* 0x000000ff0e0e7207 */ /* 0x000fe40000800000 */
[----:B------:R-:W-:-:S02]  /*69b0*/  ISETP.NE.U32.AND P6, PT, R11, RZ, PT ;  /* 0x000000ff0b00720c */ /* 0x000fc40003fc5070 */
[----:B------:R-:W-:Y:S02]  /*69c0*/  SEL R11, R10, RZ, P1 ;  /* 0x000000ff0a0b7207 */ /* 0x000fe40000800000 */
[----:B---3--:R-:W-:Y:S02]  /*69d0*/  LOP3.LUT R27, R103, 0x7c, RZ, 0xfc, !PT ;  /* 0x0000007c671b7812 */ /* 0x008fe400078efcff */
[----:B------:R-:W-:Y:S02]  /*69e0*/  SEL R10, RZ, 0x4, P2 ;  /* 0x00000004ff0a7807 */ /* 0x000fe40001000000 */
[----:B------:R-:W-:Y:S02]  /*69f0*/  ISETP.NE.U32.AND P2, PT, R14, RZ, PT ;  /* 0x000000ff0e00720c */ /* 0x000fe40003f45070 */
[----:B------:R-:W-:Y:S02]  /*6a00*/  SEL R15, RZ, 0x4, P5 ;  /* 0x00000004ff0f7807 */ /* 0x000fe40002800000 */
[----:B------:R-:W-:-:S02]  /*6a10*/  ISETP.GE.AND P5, PT, R27, UR7, PT ;  /* 0x000000071b007c0c */ /* 0x000fc4000bfa6270 */
[----:B------:R-:W-:Y:S01]  /*6a20*/  SEL R22, RZ, 0x4, P4 ;  /* 0x00000004ff167807 */ /* 0x000fe20002000000 */
[----:B------:R-:W-:Y:S01]  /*6a30*/  IMAD.WIDE R54, R23, 0x4, R54 ;  /* 0x0000000417367825 */ /* 0x000fe200078e0236 */
[----:B------:R-:W-:Y:S02]  /*6a40*/  ISETP.NE.U32.AND P4, PT, R11, RZ, PT ;  /* 0x000000ff0b00720c */ /* 0x000fe40003f85070 */
[----:B------:R-:W-:Y:S01]  /*6a50*/  SEL R11, RZ, 0x4, P5 ;  /* 0x00000004ff0b7807 */ /* 0x000fe20002800000 */
[C---:B------:R-:W-:Y:S01]  /*6a60*/  IMAD.WIDE R58, R23.reuse, 0x4, R58 ;  /* 0x00000004173a7825 */ /* 0x040fe200078e023a */
[----:B------:R-:W-:Y:S01]  /*6a70*/  SEL R10, R10, RZ, P1 ;  /* 0x000000ff0a0a7207 */ /* 0x000fe20000800000 */
[----:B------:R-:W-:Y:S02]  /*6a80*/  LDGSTS.E [R102+0x3a000], desc[UR12][R54.64], P0 ;  /* 0x3a00000036667fae */ /* 0x000fe400081a100c */
[----:B------:R-:W-:Y:S01]  /*6a90*/  IMAD.WIDE R62, R23, 0x4, R62 ;  /* 0x00000004173e7825 */ /* 0x000fe200078e023e */
[----:B------:R-:W-:Y:S01]  /*6aa0*/  SEL R11, R11, RZ, P1 ;  /* 0x000000ff0b0b7207 */ /* 0x000fe20000800000 */
[----:B------:R-:W-:Y:S01]  /*6ab0*/  LDGSTS.E [R102+0x3b000], desc[UR12][R58.64], P6 ;  /* 0x3b0000003a667fae */ /* 0x000fe2000b1a100c */
[----:B------:R-:W-:Y:S01]  /*6ac0*/  ISETP.NE.U32.AND P0, PT, R10, RZ, PT ;  /* 0x000000ff0a00720c */ /* 0x000fe20003f05070 */
[----:B------:R-:W-:-:S02]  /*6ad0*/  IMAD.WIDE R66, R23, 0x4, R66 ;  /* 0x0000000417427825 */ /* 0x000fc400078e0242 */
[----:B------:R-:W-:Y:S01]  /*6ae0*/  LDGSTS.E [R102+0x3c000], desc[UR12][R62.64], P2 ;  /* 0x3c0000003e667fae */ /* 0x000fe200091a100c */
[----:B------:R-:W-:Y:S02]  /*6af0*/  ISETP.NE.U32.AND P2, PT, R11, RZ, PT ;  /* 0x000000ff0b00720c */ /* 0x000fe40003f45070 */
[----:B------:R-:W-:Y:S01]  /*6b00*/  SEL R10, R18, RZ, P1 ;  /* 0x000000ff120a7207 */ /* 0x000fe20000800000 */
[----:B------:R-:W-:Y:S01]  /*6b10*/  IMAD.WIDE R70, R23, 0x4, R70 ;  /* 0x0000000417467825 */ /* 0x000fe200078e0246 */
[----:B------:R-:W-:Y:S01]  /*6b20*/  LOP3.LUT R27, R103, 0x16, RZ, 0xfc, !PT ;  /* 0x00000016671b7812 */ /* 0x000fe200078efcff */
[----:B------:R-:W-:Y:S01]  /*6b30*/  LDGSTS.E [R102+0x3d000], desc[UR12][R66.64], P4 ;  /* 0x3d00000042667fae */ /* 0x000fe2000a1a100c */
[----:B------:R-:W-:Y:S02]  /*6b40*/  SEL R14, R19, RZ, P1 ;  /* 0x000000ff130e7207 */ /* 0x000fe40000800000 */
[----:B------:R-:W-:Y:S01]  /*6b50*/  ISETP.NE.U32.AND P5, PT, R10, RZ, PT ;  /* 0x000000ff0a00720c */ /* 0x000fe20003fa5070 */
[----:B------:R-:W-:Y:S01]  /*6b60*/  IMAD.WIDE R74, R23, 0x4, R74 ;  /* 0x00000004174a7825 */ /* 0x000fe200078e024a */
[----:B------:R-:W-:Y:S01]  /*6b70*/  ISETP.GE.AND P4, PT, R27, UR7, PT ;  /* 0x000000071b007c0c */ /* 0x000fe2000bf86270 */
[----:B------:R-:W-:Y:S01]  /*6b80*/  LDGSTS.E [R102+0x3e000], desc[UR12][R70.64], P0 ;  /* 0x3e00000046667fae */ /* 0x000fe200081a100c */
[----:B------:R-:W-:-:S02]  /*6b90*/  ISETP.NE.U32.AND P6, PT, R14, RZ, PT ;  /* 0x000000ff0e00720c */ /* 0x000fc40003fc5070 */
[----:B------:R-:W-:Y:S01]  /*6ba0*/  SEL R11, R22, RZ, P1 ;  /* 0x000000ff160b7207 */ /* 0x000fe20000800000 */
[----:B------:R-:W-:Y:S01]  /*6bb0*/  LDGSTS.E [R102+0x3f000], desc[UR12][R74.64], P2 ;  /* 0x3f0000004a667fae */ /* 0x000fe200091a100c */
[----:B------:R-:W-:Y:S02]  /*6bc0*/  SEL R10, R15, RZ, P1 ;  /* 0x000000ff0f0a7207 */ /* 0x000fe40000800000 */
[----:B------:R-:W-:Y:S01]  /*6bd0*/  SEL R18, RZ, 0x4, P4 ;  /* 0x00000004ff127807 */ /* 0x000fe20002000000 */
[----:B------:R-:W3:Y:S01]  /*6be0*/  LDL.LU.64 R26, [R1+0x98] ;  /* 0x00009800011a7983 */ /* 0x000ee20000300a00 */
[----:B------:R-:W-:Y:S02]  /*6bf0*/  ISETP.NE.U32.AND P0, PT, R11, RZ, PT ;  /* 0x000000ff0b00720c */ /* 0x000fe40003f05070 */
[----:B------:R-:W-:Y:S01]  /*6c00*/  ISETP.NE.U32.AND P4, PT, R10, RZ, PT ;  /* 0x000000ff0a00720c */ /* 0x000fe20003f85070 */
[----:B--2---:R-:W-:Y:S01]  /*6c10*/  IMAD.WIDE R14, R23, 0x4, R34 ;  /* 0x00000004170e7825 */ /* 0x004fe200078e0222 */
[----:B------:R-:W-:-:S02]  /*6c20*/  LOP3.LUT R35, R103, 0x1a, RZ, 0xfc, !PT ;  /* 0x0000001a67237812 */ /* 0x000fc400078efcff */
[----:B------:R-:W-:Y:S02]  /*6c30*/  LOP3.LUT R34, R103, 0x1e, RZ, 0xfc, !PT ;  /* 0x0000001e67227812 */ /* 0x000fe400078efcff */
[----:B------:R-:W-:Y:S01]  /*6c40*/  ISETP.GE.AND P2, PT, R35, UR7, PT ;  /* 0x0000000723007c0c */ /* 0x000fe2000bf46270 */
[----:B------:R-:W-:Y:S01]  /*6c50*/  LDGSTS.E [R7+0x20800], desc[UR12][R14.64], P3 ;  /* 0x208000000e077fae */ /* 0x000fe200099a100c */
[----:B----4-:R-:W-:Y:S01]  /*6c60*/  IMAD.WIDE R10, R23, 0x4, R42 ;  /* 0x00000004170a7825 */ /* 0x010fe200078e022a */
[----:B------:R-:W-:-:S04]  /*6c70*/  LOP3.LUT R35, R103, 0x22, RZ, 0xfc, !PT ;  /* 0x0000002267237812 */ /* 0x000fc800078efcff */
[----:B------:R1:W-:Y:S01]  /*6c80*/  LDGSTS.E [R7+0x21800], desc[UR12][R10.64], P5 ;  /* 0x218000000a077fae */ /* 0x0003e2000a9a100c */
[----:B------:R-:W-:Y:S02]  /*6c90*/  ISETP.GE.AND P5, PT, R35, UR7, PT ;  /* 0x0000000723007c0c */ /* 0x000fe4000bfa6270 */
[----:B-1----:R-:W-:Y:S02]  /*6ca0*/  SEL R10, RZ, 0x4, P2 ;  /* 0x00000004ff0a7807 */ /* 0x002fe40001000000 */
[----:B------:R-:W-:Y:S02]  /*6cb0*/  ISETP.GE.AND P2, PT, R34, UR7, PT ;  /* 0x0000000722007c0c */ /* 0x000fe4000bf46270 */
[----:B------:R-:W2:Y:S01]  /*6cc0*/  LDL.LU.64 R34, [R1+0x80] ;  /* 0x0000800001227983 */ /* 0x000ea20000300a00 */
[----:B------:R-:W-:Y:S01]  /*6cd0*/  SEL R19, R10, RZ, P1 ;  /* 0x000000ff0a137207 */ /* 0x000fe20000800000 */
[C---:B------:R-:W-:Y:S02]  /*6ce0*/  IMAD.WIDE R10, R23.reuse, 0x4, R30 ;  /* 0x00000004170a7825 */ /* 0x040fe400078e021e */
[----:B------:R-:W4:Y:S04]  /*6cf0*/  LDL.LU.64 R42, [R1+0x70] ;  /* 0x00007000012a7983 */ /* 0x000f280000300a00 */
[----:B------:R-:W4:Y:S01]  /*6d00*/  LDL.LU.64 R30, [R1+0x60] ;  /* 0x00006000011e7983 */ /* 0x000f220000300a00 */
[----:B------:R-:W-:Y:S01]  /*6d10*/  SEL R18, R18, RZ, P1 ;  /* 0x000000ff12127207 */ /* 0x000fe20000800000 */
[----:B------:R-:W-:Y:S01]  /*6d20*/  IMAD.WIDE R14, R23, 0x4, R38 ;  /* 0x00000004170e7825 */ /* 0x000fe200078e0226 */
[----:B------:R-:W-:Y:S01]  /*6d30*/  LOP3.LUT R38, R103, 0x26, RZ, 0xfc, !PT ;  /* 0x0000002667267812 */ /* 0x000fe200078efcff */
[----:B------:R-:W4:Y:S01]  /*6d40*/  LDL.LU.64 R46, [R1+0x50] ;  /* 0x00005000012e7983 */ /* 0x000f220000300a00 */
[----:B------:R-:W-:-:S02]  /*6d50*/  ISETP.NE.U32.AND P3, PT, R18, RZ, PT ;  /* 0x000000ff1200720c */ /* 0x000fc40003f65070 */
[----:B------:R-:W-:Y:S01]  /*6d60*/  LOP3.LUT R39, R103, 0x2a, RZ, 0xfc, !PT ;  /* 0x0000002a67277812 */ /* 0x000fe200078efcff */
[----:B------:R1:W-:Y:S01]  /*6d70*/  LDGSTS.E [R7+0x22800], desc[UR12][R14.64], P6 ;  /* 0x228000000e077fae */ /* 0x0003e2000b1a100c */
[----:B------:R-:W-:Y:S02]  /*6d80*/  SEL R18, RZ, 0x4, P2 ;  /* 0x00000004ff127807 */ /* 0x000fe40001000000 */
[----:B------:R-:W-:Y:S01]  /*6d90*/  ISETP.NE.U32.AND P2, PT, R19, RZ, PT ;  /* 0x000000ff1300720c */ /* 0x000fe20003f45070 */
[----:B------:R3:W-:Y:S01]  /*6da0*/  LDGSTS.E [R7+0x23800], desc[UR12][R10.64], P0 ;  /* 0x238000000a077fae */ /* 0x0007e200081a100c */
[----:B------:R-:W-:Y:S02]  /*6db0*/  ISETP.GE.AND P6, PT, R39, UR7, PT ;  /* 0x0000000727007c0c */ /* 0x000fe4000bfc6270 */
[----:B-1----:R-:W-:Y:S02]  /*6dc0*/  SEL R14, RZ, 0x4, P5 ;  /* 0x00000004ff0e7807 */ /* 0x002fe40002800000 */
[----:B------:R-:W-:-:S02]  /*6dd0*/  SEL R15, R18, RZ, P1 ;  /* 0x000000ff120f7207 */ /* 0x000fc40000800000 */
[----:B------:R-:W-:Y:S02]  /*6de0*/  ISETP.GE.AND P5, PT, R38, UR7, PT ;  /* 0x0000000726007c0c */ /* 0x000fe4000bfa6270 */
[----:B------:R-:W4:Y:S01]  /*6df0*/  LDL.LU.64 R38, [R1+0x40] ;  /* 0x0000400001267983 */ /* 0x000f220000300a00 */
[----:B------:R-:W-:Y:S02]  /*6e00*/  SEL R14, R14, RZ, P1 ;  /* 0x000000ff0e0e7207 */ /* 0x000fe40000800000 */
[----:B------:R-:W-:Y:S02]  /*6e10*/  ISETP.NE.U32.AND P0, PT, R15, RZ, PT ;  /* 0x000000ff0f00720c */ /* 0x000fe40003f05070 */
[----:B------:R-:W-:Y:S02]  /*6e20*/  SEL R15, RZ, 0x4, P5 ;  /* 0x00000004ff0f7807 */ /* 0x000fe40002800000 */
[----:B------:R-:W-:Y:S02]  /*6e30*/  ISETP.NE.U32.AND P5, PT, R14, RZ, PT ;  /* 0x000000ff0e00720c */ /* 0x000fe40003fa5070 */
[----:B------:R-:W-:Y:S01]  /*6e40*/  SEL R14, RZ, 0x4, P6 ;  /* 0x00000004ff0e7807 */ /* 0x000fe20003000000 */
[----:B------:R-:W-:-:S04]  /*6e50*/  IMAD.WIDE R124, R23, 0x4, R124 ;  /* 0x00000004177c7825 */ /* 0x000fc800078e027c */
[----:B---3--:R-:W-:Y:S01]  /*6e60*/  IMAD.WIDE R10, R23, 0x4, R26 ;  /* 0x00000004170a7825 */ /* 0x008fe200078e021a */
[----:B------:R-:W-:-:S04]  /*6e70*/  LOP3.LUT R27, R103, 0x2e, RZ, 0xfc, !PT ;  /* 0x0000002e671b7812 */ /* 0x000fc800078efcff */
[----:B------:R-:W-:Y:S01]  /*6e80*/  ISETP.GE.AND P6, PT, R27, UR7, PT ;  /* 0x000000071b007c0c */ /* 0x000fe2000bfc6270 */
[----:B------:R1:W-:Y:S01]  /*6e90*/  LDGSTS.E [R7+0x24800], desc[UR12][R10.64], P4 ;  /* 0x248000000a077fae */ /* 0x0003e2000a1a100c */
[----:B------:R-:W-:-:S03]  /*6ea0*/  LOP3.LUT R27, R103, 0x32, RZ, 0xfc, !PT ;  /* 0x00000032671b7812 */ /* 0x000fc600078efcff */
[----:B------:R-:W-:Y:S01]  /*6eb0*/  LDGSTS.E [R7+0x25800], desc[UR12][R124.64], P3 ;  /* 0x258000007c077fae */ /* 0x000fe200099a100c */
[----:B--2---:R-:W-:-:S03]  /*6ec0*/  IMAD.WIDE R18, R23, 0x4, R34 ;  /* 0x0000000417127825 */ /* 0x004fc600078e0222 */
[----:B------:R-:W2:Y:S01]  /*6ed0*/  LDL.LU.64 R34, [R1+0x30] ;  /* 0x0000300001227983 */ /* 0x000ea20000300a00 */
[----:B-1----:R-:W-:Y:S02]  /*6ee0*/  SEL R10, RZ, 0x4, P6 ;  /* 0x00000004ff0a7807 */ /* 0x002fe40003000000 */
[----:B------:R-:W-:Y:S01]  /*6ef0*/  ISETP.GE.AND P6, PT, R27, UR7, PT ;  /* 0x000000071b007c0c */ /* 0x000fe2000bfc6270 */
[----:B------:R1:W-:Y:S01]  /*6f00*/  LDGSTS.E [R7+0x26800], desc[UR12][R18.64], P2 ;  /* 0x2680000012077fae */ /* 0x0003e200091a100c */
[----:B------:R-:W-:-:S03]  /*6f10*/  SEL R11, R14, RZ, P1 ;  /* 0x000000ff0e0b7207 */ /* 0x000fc60000800000 */
[----:B------:R-:W3:Y:S01]  /*6f20*/  LDL.LU.64 R26, [R1+0x20] ;  /* 0x00002000011a7983 */ /* 0x000ee20000300a00 */
[----:B------:R-:W-:Y:S02]  /*6f30*/  ISETP.NE.U32.AND P3, PT, R11, RZ, PT ;  /* 0x000000ff0b00720c */ /* 0x000fe40003f65070 */
[----:B------:R-:W-:Y:S01]  /*6f40*/  SEL R22, R10, RZ, P1 ;  /* 0x000000ff0a167207 */ /* 0x000fe20000800000 */
[----:B----4-:R-:W-:Y:S02]  /*6f50*/  IMAD.WIDE R10, R23, 0x4, R30 ;  /* 0x00000004170a7825 */ /* 0x010fe400078e021e */
[----:B------:R-:W4:Y:S01]  /*6f60*/  LDL.LU.64 R30, [R1+0x8] ;  /* 0x00000800011e7983 */ /* 0x000f220000300a00 */
[----:B------:R-:W-:-:S04]  /*6f70*/  SEL R15, R15, RZ, P1 ;  /* 0x000000ff0f0f7207 */ /* 0x000fc80000800000 */
[----:B------:R-:W-:Y:S01]  /*6f80*/  ISETP.NE.U32.AND P4, PT, R15, RZ, PT ;  /* 0x000000ff0f00720c */ /* 0x000fe20003f85070 */
[----:B------:R-:W-:Y:S01]  /*6f90*/  IMAD.WIDE R14, R23, 0x4, R42 ;  /* 0x00000004170e7825 */ /* 0x000fe200078e022a */
[----:B-1----:R-:W-:Y:S02]  /*6fa0*/  SEL R18, RZ, 0x4, P6 ;  /* 0x00000004ff127807 */ /* 0x002fe40003000000 */
[C---:B------:R-:W-:Y:S02]  /*6fb0*/  LOP3.LUT R42, R103.reuse, 0x36, RZ, 0xfc, !PT ;  /* 0x00000036672a7812 */ /* 0x040fe400078efcff */
[----:B------:R1:W-:Y:S01]  /*6fc0*/  LDGSTS.E [R7+0x27800], desc[UR12][R14.64], P0 ;  /* 0x278000000e077fae */ /* 0x0003e200081a100c */
[----:B------:R-:W-:Y:S02]  /*6fd0*/  LOP3.LUT R43, R103, 0x3a, RZ, 0xfc, !PT ;  /* 0x0000003a672b7812 */ /* 0x000fe400078efcff */
[----:B------:R-:W-:Y:S01]  /*6fe0*/  ISETP.GE.AND P6, PT, R42, UR7, PT ;  /* 0x000000072a007c0c */ /* 0x000fe2000bfc6270 */
[----:B------:R1:W-:Y:S01]  /*6ff0*/  LDGSTS.E [R7+0x28800], desc[UR12][R10.64], P5 ;  /* 0x288000000a077fae */ /* 0x0003e2000a9a100c */
[----:B------:R-:W-:-:S02]  /*7000*/  ISETP.GE.AND P5, PT, R43, UR7, PT ;  /* 0x000000072b007c0c */ /* 0x000fc4000bfa6270 */
[----:B-1----:R-:W-:-:S04]  /*7010*/  SEL R14, R18, RZ, P1 ;  /* 0x000000ff120e7207 */ /* 0x002fc80000800000 */
[----:B------:R-:W-:Y:S02]  /*7020*/  ISETP.NE.U32.AND P0, PT, R14, RZ, PT ;  /* 0x000000ff0e00720c */ /* 0x000fe40003f05070 */
[----:B------:R-:W-:Y:S01]  /*7030*/  SEL R14, RZ, 0x4, P6 ;  /* 0x00000004ff0e7807 */ /* 0x000fe20003000000 */
[C---:B------:R-:W-:Y:S01]  /*7040*/  IMAD.WIDE R10, R23.reuse, 0x4, R46 ;  /* 0x00000004170a7825 */ /* 0x040fe200078e022e */
[----:B------:R-:W-:Y:S01]  /*7050*/  SEL R15, RZ, 0x4, P5 ;  /* 0x00000004ff0f7807 */ /* 0x000fe20002800000 */
[----:B------:R-:W4:Y:S01]  /*7060*/  LDL.LU.64 R46, [R1+0x138] ;  /* 0x00013800012e7983 */ /* 0x000f220000300a00 */
[----:B------:R-:W-:Y:S01]  /*7070*/  SEL R14, R14, RZ, P1 ;  /* 0x000000ff0e0e7207 */ /* 0x000fe20000800000 */
[----:B------:R-:W-:Y:S02]  /*7080*/  IMAD.WIDE R18, R23, 0x4, R38 ;  /* 0x0000000417127825 */ /* 0x000fe400078e0226 */
[----:B------:R1:W-:Y:S01]  /*7090*/  LDGSTS.E [R7+0x29800], desc[UR12][R10.64], P4 ;  /* 0x298000000a077fae */ /* 0x0003e2000a1a100c */
[----:B------:R-:W-:-:S03]  /*70a0*/  ISETP.NE.U32.AND P5, PT, R14, RZ, PT ;  /* 0x000000ff0e00720c */ /* 0x000fc60003fa5070 */
[----:B------:R-:W4:Y:S01]  /*70b0*/  LDL.LU.64 R38, [R1+0x130] ;  /* 0x0001300001267983 */ /* 0x000f220000300a00 */
[----:B------:R-:W-:Y:S02]  /*70c0*/  LOP3.LUT R43, R103, 0x3e, RZ, 0xfc, !PT ;  /* 0x0000003e672b7812 */ /* 0x000fe400078efcff */
[----:B------:R-:W-:Y:S01]  /*70d0*/  ISETP.NE.U32.AND P2, PT, R22, RZ, PT ;  /* 0x000000ff1600720c */ /* 0x000fe20003f45070 */
[----:B------:R-:W-:Y:S01]  /*70e0*/  LDGSTS.E [R7+0x2a800], desc[UR12][R18.64], P3 ;  /* 0x2a80000012077fae */ /* 0x000fe200099a100c */
[----:B-1----:R-:W-:Y:S02]  /*70f0*/  SEL R11, R15, RZ, P1 ;  /* 0x000000ff0f0b7207 */ /* 0x002fe40000800000 */
[----:B------:R-:W-:Y:S02]  /*7100*/  ISETP.GE.AND P6, PT, R43, UR7, PT ;  /* 0x000000072b007c0c */ /* 0x000fe4000bfc6270 */
[----:B------:R-:W-:Y:S02]  /*7110*/  LOP3.LUT R43, R103, 0x42, RZ, 0xfc, !PT ;  /* 0x00000042672b7812 */ /* 0x000fe400078efcff */
[----:B------:R-:W-:-:S02]  /*7120*/  SEL R10, RZ, 0x4, P6 ;  /* 0x00000004ff0a7807 */ /* 0x000fc40003000000 */
[----:B------:R-:W-:Y:S02]  /*7130*/  ISETP.GE.AND P4, PT, R43, UR7, PT ;  /* 0x000000072b007c0c */ /* 0x000fe4000bf86270 */
[----:B------:R-:W-:Y:S02]  /*7140*/  SEL R10, R10, RZ, P1 ;  /* 0x000000ff0a0a7207 */ /* 0x000fe40000800000 */
[----:B------:R-:W-:Y:S02]  /*7150*/  SEL R22, RZ, 0x4, P4 ;  /* 0x00000004ff167807 */ /* 0x000fe40002000000 */
[----:B------:R-:W-:Y:S02]  /*7160*/  ISETP.NE.U32.AND P6, PT, R11, RZ, PT ;  /* 0x000000ff0b00720c */ /* 0x000fe40003fc5070 */
[----:B------:R-:W-:Y:S02]  /*7170*/  ISETP.NE.U32.AND P4, PT, R10, RZ, PT ;  /* 0x000000ff0a00720c */ /* 0x000fe40003f85070 */
[----:B------:R-:W-:-:S04]  /*7180*/  LOP3.LUT R74, R103, 0x46, RZ, 0xfc, !PT ;  /* 0x00000046674a7812 */ /* 0x000fc800078efcff */
[----:B------:R-:W-:Y:S01]  /*7190*/  ISETP.GE.AND P3, PT, R74, UR7, PT ;  /* 0x000000074a007c0c */ /* 0x000fe2000bf66270 */
[----:B------:R-:W-:Y:S01]  /*71a0*/  IMAD.WIDE R8, R23, 0x4, R8 ;  /* 0x0000000417087825 */ /* 0x000fe200078e0208 */
[----:B------:R-:W-:Y:S02]  /*71b0*/  SEL R22, R22, RZ, P1 ;  /* 0x000000ff16167207 */ /* 0x000fe40000800000 */
[----:B------:R-:W-:Y:S01]  /*71c0*/  LOP3.LUT R75, R103, 0x56, RZ, 0xfc, !PT ;  /* 0x00000056674b7812 */ /* 0x000fe200078efcff */
[----:B------:R-:W-:-:S04]  /*71d0*/  IMAD.WIDE R12, R23, 0x4, R12 ;  /* 0x00000004170c7825 */ /* 0x000fc800078e020c */
[C---:B--2---:R-:W-:Y:S02]  /*71e0*/  IMAD.WIDE R14, R23.reuse, 0x4, R34 ;  /* 0x00000004170e7825 */ /* 0x044fe400078e0222 */
[----:B------:R-:W2:Y:S04]  /*71f0*/  LDL.LU.64 R34, [R1+0x120] ;  /* 0x0001200001227983 */ /* 0x000ea80000300a00 */
[----:B------:R1:W-:Y:S01]  /*7200*/  LDGSTS.E [R7+0x2b800], desc[UR12][R14.64], P2 ;  /* 0x2b8000000e077fae */ /* 0x0003e200091a100c */
[----:B---3--:R-:W-:Y:S01]  /*7210*/  IMAD.WIDE R10, R23, 0x4, R26 ;  /* 0x00000004170a7825 */ /* 0x008fe200078e021a */
[C---:B------:R-:W-:Y:S02]  /*7220*/  LOP3.LUT R26, R103.reuse, 0x4a, RZ, 0xfc, !PT ;  /* 0x0000004a671a7812 */ /* 0x040fe400078efcff */
[----:B------:R-:W-:-:S02]  /*7230*/  LOP3.LUT R27, R103, 0x4e, RZ, 0xfc, !PT ;  /* 0x0000004e671b7812 */ /* 0x000fc400078efcff */
[----:B------:R4:W-:Y:S01]  /*7240*/  LDGSTS.E [R7+0x2c800], desc[UR12][R10.64], P0 ;  /* 0x2c8000000a077fae */ /* 0x0009e200081a100c */
[----:B------:R-:W-:Y:S02]  /*7250*/  ISETP.GE.AND P0, PT, R26, UR7, PT ;  /* 0x000000071a007c0c */ /* 0x000fe4000bf06270 */
[----:B-1----:R-:W-:Y:S02]  /*7260*/  SEL R14, RZ, 0x4, P3 ;  /* 0x00000004ff0e7807 */ /* 0x002fe40001800000 */
[----:B------:R-:W-:Y:S01]  /*7270*/  ISETP.GE.AND P3, PT, R27, UR7, PT ;  /* 0x000000071b007c0c */ /* 0x000fe2000bf66270 */
[----:B----4-:R-:W-:Y:S01]  /*7280*/  IMAD.WIDE R10, R23, 0x4, R30 ;  /* 0x00000004170a7825 */ /* 0x010fe200078e021e */
[----:B------:R-:W-:Y:S01]  /*7290*/  SEL R15, RZ, 0x4, P0 ;  /* 0x00000004ff0f7807 */ /* 0x000fe20000000000 */
[----:B------:R-:W3:Y:S01]  /*72a0*/  LDL.LU.64 R30, [R1+0x110] ;  /* 0x00011000011e7983 */ /* 0x000ee20000300a00 */
[----:B------:R-:W-:-:S03]  /*72b0*/  LOP3.LUT R27, R103, 0x52, RZ, 0xfc, !PT ;  /* 0x00000052671b7812 */ /* 0x000fc600078efcff */
[----:B------:R1:W-:Y:S01]  /*72c0*/  LDGSTS.E [R7+0x2d800], desc[UR12][R10.64], P5 ;  /* 0x2d8000000a077fae */ /* 0x0003e2000a9a100c */
[----:B------:R-:W-:Y:S02]  /*72d0*/  SEL R14, R14, RZ, P1 ;  /* 0x000000ff0e0e7207 */ /* 0x000fe40000800000 */
[----:B------:R-:W-:Y:S01]  /*72e0*/  SEL R15, R15, RZ, P1 ;  /* 0x000000ff0f0f7207 */ /* 0x000fe20000800000 */
[----:B------:R4:W-:Y:S01]  /*72f0*/  LDGSTS.E [R7+0x2e800], desc[UR12][R8.64], P6 ;  /* 0x2e80000008077fae */ /* 0x0009e2000b1a100c */
[----:B------:R-:W-:Y:S02]  /*7300*/  ISETP.GE.AND P5, PT, R27, UR7, PT ;  /* 0x000000071b007c0c */ /* 0x000fe4000bfa6270 */
[----:B------:R-:W-:Y:S01]  /*7310*/  ISETP.NE.U32.AND P2, PT, R22, RZ, PT ;  /* 0x000000ff1600720c */ /* 0x000fe20003f45070 */
[----:B------:R-:W-:Y:S01]  /*7320*/  IMAD.WIDE R16, R23, 0x4, R16 ;  /* 0x0000000417107825 */ /* 0x000fe200078e0210 */
[----:B-1----:R-:W-:Y:S01]  /*7330*/  SEL R10, RZ, 0x4, P3 ;  /* 0x00000004ff0a7807 */ /* 0x002fe20001800000 */
[----:B------:R-:W-:Y:S01]  /*7340*/  LDGSTS.E [R7+0x2f800], desc[UR12][R12.64], P4 ;  /* 0x2f8000000c077fae */ /* 0x000fe2000a1a100c */
[----:B------:R-:W-:-:S02]  /*7350*/  ISETP.NE.U32.AND P0, PT, R14, RZ, PT ;  /* 0x000000ff0e00720c */ /* 0x000fc40003f05070 */
[----:B------:R-:W-:Y:S02]  /*7360*/  SEL R10, R10, RZ, P1 ;  /* 0x000000ff0a0a7207 */ /* 0x000fe40000800000 */
[----:B------:R-:W-:Y:S02]  /*7370*/  ISETP.NE.U32.AND P3, PT, R15, RZ, PT ;  /* 0x000000ff0f00720c */ /* 0x000fe40003f65070 */
[----:B------:R-:W-:Y:S01]  /*7380*/  ISETP.GE.AND P6, PT, R75, UR7, PT ;  /* 0x000000074b007c0c */ /* 0x000fe2000bfc6270 */
[----:B------:R-:W-:Y:S01]  /*7390*/  IMAD.WIDE R20, R23, 0x4, R20 ;  /* 0x0000000417147825 */ /* 0x000fe200078e0214 */
[----:B----4-:R-:W-:Y:S01]  /*73a0*/  SEL R8, RZ, 0x4, P5 ;  /* 0x00000004ff087807 */ /* 0x010fe20002800000 */
[----:B------:R-:W-:Y:S01]  /*73b0*/  LDGSTS.E [R7+0x30800], desc[UR12][R16.64], P2 ;  /* 0x3080000010077fae */ /* 0x000fe200091a100c */
[----:B------:R-:W-:Y:S02]  /*73c0*/  ISETP.NE.U32.AND P5, PT, R10, RZ, PT ;  /* 0x000000ff0a00720c */ /* 0x000fe40003fa5070 */
[----:B------:R-:W-:Y:S01]  /*73d0*/  LOP3.LUT R27, R103, 0x5a, RZ, 0xfc, !PT ;  /* 0x0000005a671b7812 */ /* 0x000fe200078efcff */
[----:B------:R-:W-:Y:S01]  /*73e0*/  IMAD.WIDE R24, R23, 0x4, R24 ;  /* 0x0000000417187825 */ /* 0x000fe200078e0218 */
[----:B------:R-:W-:Y:S01]  /*73f0*/  SEL R9, RZ, 0x4, P6 ;  /* 0x00000004ff097807 */ /* 0x000fe20003000000 */
[----:B------:R-:W-:Y:S01]  /*7400*/  LDGSTS.E [R7+0x31800], desc[UR12][R20.64], P0 ;  /* 0x3180000014077fae */ /* 0x000fe200081a100c */
[----:B------:R-:W-:-:S02]  /*7410*/  SEL R8, R8, RZ, P1 ;  /* 0x000000ff08087207 */ /* 0x000fc40000800000 */
[----:B------:R-:W-:Y:S01]  /*7420*/  ISETP.GE.AND P6, PT, R27, UR7, PT ;  /* 0x000000071b007c0c */ /* 0x000fe2000bfc6270 */
[----:B------:R-:W-:Y:S01]  /*7430*/  IMAD.WIDE R28, R23, 0x4, R28 ;  /* 0x00000004171c7825 */ /* 0x000fe200078e021c */
[----:B------:R-:W-:Y:S01]  /*7440*/  LOP3.LUT R27, R103, 0x5e, RZ, 0xfc, !PT ;  /* 0x0000005e671b7812 */ /* 0x000fe200078efcff */
[----:B------:R-:W-:Y:S01]  /*7450*/  LDGSTS.E [R7+0x32800], desc[UR12][R24.64], P3 ;  /* 0x3280000018077fae */ /* 0x000fe200099a100c */
[----:B------:R-:W-:Y:S02]  /*7460*/  ISETP.NE.U32.AND P4, PT, R8, RZ, PT ;  /* 0x000000ff0800720c */ /* 0x000fe40003f85070 */
[----:B------:R-:W-:Y:S01]  /*7470*/  SEL R9, R9, RZ, P1 ;  /* 0x000000ff09097207 */ /* 0x000fe20000800000 */
[----:B------:R-:W-:Y:S01]  /*7480*/  LDGSTS.E [R7+0x33800], desc[UR12][R28.64], P5 ;  /* 0x338000001c077fae */ /* 0x000fe2000a9a100c */
[----:B------:R-:W-:Y:S02]  /*7490*/  SEL R8, RZ, 0x4, P6 ;  /* 0x00000004ff087807 */ /* 0x000fe40003000000 */
[----:B------:R-:W-:-:S02]  /*74a0*/  ISETP.GE.AND P6, PT, R27, UR7, PT ;  /* 0x000000071b007c0c */ /* 0x000fc4000bfc6270 */
[----:B------:R-:W-:Y:S02]  /*74b0*/  LOP3.LUT R26, R103, 0x62, RZ, 0xfc, !PT ;  /* 0x00000062671a7812 */ /* 0x000fe400078efcff */
[----:B------:R-:W-:Y:S02]  /*74c0*/  ISETP.NE.U32.AND P2, PT, R9, RZ, PT ;  /* 0x000000ff0900720c */ /* 0x000fe40003f45070 */
[----:B------:R-:W-:Y:S02]  /*74d0*/  SEL R8, R8, RZ, P1 ;  /* 0x000000ff08087207 */ /* 0x000fe40000800000 */
[----:B------:R-:W-:Y:S02]  /*74e0*/  SEL R9, RZ, 0x4, P6 ;  /* 0x00000004ff097807 */ /* 0x000fe40003000000 */
[----:B------:R-:W-:Y:S02]  /*74f0*/  LOP3.LUT R27, R103, 0x66, RZ, 0xfc, !PT ;  /* 0x00000066671b7812 */ /* 0x000fe400078efcff */
[----:B------:R-:W-:-:S02]  /*7500*/  ISETP.GE.AND P5, PT, R26, UR7, PT ;  /* 0x000000071a007c0c */ /* 0x000fc4000bfa6270 */
[----:B------:R-:W-:Y:S02]  /*7510*/  ISETP.NE.U32.AND P0, PT, R8, RZ, PT ;  /* 0x000000ff0800720c */ /* 0x000fe40003f05070 */
[----:B------:R-:W-:Y:S02]  /*7520*/  SEL R9, R9, RZ, P1 ;  /* 0x000000ff09097207 */ /* 0x000fe40000800000 */
[----:B------:R-:W-:Y:S02]  /*7530*/  ISETP.GE.AND P6, PT, R27, UR7, PT ;  /* 0x000000071b007c0c */ /* 0x000fe4000bfc6270 */
[----:B------:R-:W-:Y:S02]  /*7540*/  SEL R8, RZ, 0x4, P5 ;  /* 0x00000004ff087807 */ /* 0x000fe40002800000 */
[----:B------:R-:W-:Y:S02]  /*7550*/  LOP3.LUT R27, R103, 0x6e, RZ, 0xfc, !PT ;  /* 0x0000006e671b7812 */ /* 0x000fe400078efcff */
[----:B------:R-:W-:-:S02]  /*7560*/  ISETP.NE.U32.AND P3, PT, R9, RZ, PT ;  /* 0x000000ff0900720c */ /* 0x000fc40003f65070 */
[----:B------:R-:W-:Y:S02]  /*7570*/  SEL R9, RZ, 0x4, P6 ;  /* 0x00000004ff097807 */ /* 0x000fe40003000000 */
[----:B------:R-:W-:Y:S02]  /*7580*/  SEL R8, R8, RZ, P1 ;  /* 0x000000ff08087207 */ /* 0x000fe40000800000 */
[----:B------:R-:W-:Y:S01]  /*7590*/  ISETP.GE.AND P6, PT, R27, UR7, PT ;  /* 0x000000071b007c0c */ /* 0x000fe2000bfc6270 */
[C---:B------:R-:W-:Y:S01]  /*75a0*/  IMAD.WIDE R32, R23.reuse, 0x4, R32 ;  /* 0x0000000417207825 */ /* 0x040fe200078e0220 */
[----:B------:R-:W-:Y:S02]  /*75b0*/  ISETP.NE.U32.AND P5, PT, R8, RZ, PT ;  /* 0x000000ff0800720c */ /* 0x000fe40003fa5070 */
[----:B------:R-:W-:Y:S01]  /*75c0*/  SEL R8, RZ, 0x4, P6 ;  /* 0x00000004ff087807 */ /* 0x000fe20003000000 */
[----:B------:R-:W-:Y:S01]  /*75d0*/  IMAD.WIDE R36, R23, 0x4, R36 ;  /* 0x0000000417247825 */ /* 0x000fe200078e0224 */
[----:B------:R-:W-:Y:S01]  /*75e0*/  LOP3.LUT R27, R103, 0x72, RZ, 0xfc, !PT ;  /* 0x00000072671b7812 */ /* 0x000fe200078efcff */
[----:B------:R-:W-:Y:S02]  /*75f0*/  LDGSTS.E [R7+0x34800], desc[UR12][R32.64], P4 ;  /* 0x3480000020077fae */ /* 0x000fe4000a1a100c */
[----:B------:R-:W-:Y:S01]  /*7600*/  IMAD.WIDE R40, R23, 0x4, R40 ;  /* 0x0000000417287825 */ /* 0x000fe200078e0228 */
[----:B------:R-:W-:Y:S01]  /*7610*/  SEL R8, R8, RZ, P1 ;  /* 0x000000ff08087207 */ /* 0x000fe20000800000 */
[----:B------:R-:W-:Y:S01]  /*7620*/  LDGSTS.E [R7+0x35800], desc[UR12][R36.64], P2 ;  /* 0x3580000024077fae */ /* 0x000fe200091a100c */
[----:B------:R-:W-:-:S02]  /*7630*/  ISETP.GE.AND P6, PT, R27, UR7, PT ;  /* 0x000000071b007c0c */ /* 0x000fc4000bfc6270 */
[----:B------:R-:W-:Y:S01]  /*7640*/  LOP3.LUT R27, R103, 0x7a, RZ, 0xfc, !PT ;  /* 0x0000007a671b7812 */ /* 0x000fe200078efcff */
[----:B------:R-:W-:Y:S01]  /*7650*/  LDGSTS.E [R7+0x36800], desc[UR12][R40.64], P0 ;  /* 0x3680000028077fae */ /* 0x000fe200081a100c */
[----:B------:R-:W-:Y:S02]  /*7660*/  ISETP.NE.U32.AND P0, PT, R8, RZ, PT ;  /* 0x000000ff0800720c */ /* 0x000fe40003f05070 */
[----:B------:R-:W-:Y:S02]  /*7670*/  SEL R8, RZ, 0x4, P6 ;  /* 0x00000004ff087807 */ /* 0x000fe40003000000 */
[----:B------:R-:W-:Y:S02]  /*7680*/  ISETP.GE.AND P6, PT, R27, UR7, PT ;  /* 0x000000071b007c0c */ /* 0x000fe4000bfc6270 */
[----:B------:R-:W1:Y:S01]  /*7690*/  S2R R27, SR_TID.X ;  /* 0x00000000001b7919 */ /* 0x000e620000002100 */
[----:B------:R-:W-:Y:S01]  /*76a0*/  LOP3.LUT R26, R103, 0x6a, RZ, 0xfc, !PT ;  /* 0x0000006a671a7812 */ /* 0x000fe200078efcff */
[----:B------:R-:W-:-:S03]  /*76b0*/  IMAD.WIDE R44, R23, 0x4, R44 ;  /* 0x00000004172c7825 */ /* 0x000fc600078e022c */
[----:B------:R-:W-:Y:S02]  /*76c0*/  ISETP.GE.AND P4, PT, R26, UR7, PT ;  /* 0x000000071a007c0c */ /* 0x000fe4000bf86270 */
[----:B------:R-:W-:Y:S01]  /*76d0*/  LOP3.LUT R26, R103, 0x76, RZ, 0xfc, !PT ;  /* 0x00000076671a7812 */ /* 0x000fe200078efcff */
[----:B------:R-:W-:Y:S01]  /*76e0*/  LDGSTS.E [R7+0x37800], desc[UR12][R44.64], P3 ;  /* 0x378000002c077fae */ /* 0x000fe200099a100c */
[----:B------:R-:W-:Y:S01]  /*76f0*/  SEL R9, R9, RZ, P1 ;  /* 0x000000ff09097207 */ /* 0x000fe20000800000 */
[----:B------:R-:W-:Y:S01]  /*7700*/  IMAD.WIDE R48, R23, 0x4, R48 ;  /* 0x0000000417307825 */ /* 0x000fe200078e0230 */
[----:B------:R-:W-:Y:S02]  /*7710*/  SEL R10, RZ, 0x4, P4 ;  /* 0x00000004ff0a7807 */ /* 0x000fe40002000000 */
[----:B------:R-:W-:Y:S02]  /*7720*/  ISETP.GE.AND P3, PT, R26, UR7, PT ;  /* 0x000000071a007c0c */ /* 0x000fe4000bf66270 */
[----:B------:R-:W-:Y:S01]  /*7730*/  LOP3.LUT R26, R103, 0x7e, RZ, 0xfc, !PT ;  /* 0x0000007e671a7812 */ /* 0x000fe200078efcff */
[----:B------:R-:W-:Y:S01]  /*7740*/  LDGSTS.E [R7+0x38800], desc[UR12][R48.64], P5 ;  /* 0x3880000030077fae */ /* 0x000fe2000a9a100c */
[----:B------:R-:W-:-:S02]  /*7750*/  ISETP.NE.U32.AND P4, PT, R9, RZ, PT ;  /* 0x000000ff0900720c */ /* 0x000fc40003f85070 */
[----:B------:R-:W-:Y:S02]  /*7760*/  SEL R10, R10, RZ, P1 ;  /* 0x000000ff0a0a7207 */ /* 0x000fe40000800000 */
[----:B------:R-:W-:Y:S02]  /*7770*/  SEL R9, RZ, 0x4, P3 ;  /* 0x00000004ff097807 */ /* 0x000fe40001800000 */
[----:B------:R-:W-:Y:S02]  /*7780*/  SEL R8, R8, RZ, P1 ;  /* 0x000000ff08087207 */ /* 0x000fe40000800000 */
[----:B------:R-:W-:Y:S02]  /*7790*/  ISETP.GE.AND P5, PT, R26, UR7, PT ;  /* 0x000000071a007c0c */ /* 0x000fe4000bfa6270 */
[----:B------:R-:W-:Y:S02]  /*77a0*/  ISETP.NE.U32.AND P2, PT, R10, RZ, PT ;  /* 0x000000ff0a00720c */ /* 0x000fe40003f45070 */
[----:B------:R-:W-:-:S02]  /*77b0*/  SEL R10, RZ, 0x4, P6 ;  /* 0x00000004ff0a7807 */ /* 0x000fc40003000000 */
[----:B-1----:R-:W-:Y:S02]  /*77c0*/  LOP3.LUT R27, R27, 0x7f, RZ, 0xc0, !PT ;  /* 0x0000007f1b1b7812 */ /* 0x002fe400078ec0ff */
[----:B------:R-:W-:Y:S02]  /*77d0*/  SEL R9, R9, RZ, P1 ;  /* 0x000000ff09097207 */ /* 0x000fe40000800000 */
[----:B------:R-:W-:Y:S02]  /*77e0*/  ISETP.NE.U32.AND P3, PT, R8, RZ, PT ;  /* 0x000000ff0800720c */ /* 0x000fe40003f65070 */
[----:B------:R-:W-:Y:S02]  /*77f0*/  ISETP.GE.AND P6, PT, R27, UR7, PT ;  /* 0x000000071b007c0c */ /* 0x000fe4000bfc6270 */
[----:B------:R-:W-:Y:S01]  /*7800*/  SEL R8, RZ, 0x4, P5 ;  /* 0x00000004ff087807 */ /* 0x000fe20002800000 */
[----:B------:R-:W4:Y:S01]  /*7810*/  LDL.LU.64 R26, [R1+0x100] ;  /* 0x00010000011a7983 */ /* 0x000f220000300a00 */
[----:B------:R-:W-:-:S02]  /*7820*/  ISETP.NE.U32.AND P5, PT, R9, RZ, PT ;  /* 0x000000ff0900720c */ /* 0x000fc40003fa5070 */
[----:B------:R-:W-:Y:S01]  /*7830*/  SEL R10, R10, RZ, P1 ;  /* 0x000000ff0a0a7207 */ /* 0x000fe20000800000 */
[C---:B------:R-:W-:Y:S01]  /*7840*/  IMAD.WIDE R52, R23.reuse, 0x4, R52 ;  /* 0x0000000417347825 */ /* 0x040fe200078e0234 */
[----:B------:R-:W-:Y:S01]  /*7850*/  SEL R9, RZ, 0x4, P6 ;  /* 0x00000004ff097807 */ /* 0x000fe20003000000 */
[----:B------:R-:W4:Y:S01]  /*7860*/  LDL.LU.64 R42, [R1+0xf0] ;  /* 0x0000f000012a7983 */ /* 0x000f220000300a00 */
[----:B------:R-:W-:Y:S02]  /*7870*/  SEL R8, R8, RZ, P1 ;  /* 0x000000ff08087207 */ /* 0x000fe40000800000 */
[----:B------:R-:W-:Y:S01]  /*7880*/  ISETP.NE.U32.AND P6, PT, R10, RZ, PT ;  /* 0x000000ff0a00720c */ /* 0x000fe20003fc5070 */
[----:B------:R-:W-:Y:S01]  /*7890*/  IMAD.WIDE R56, R23, 0x4, R56 ;  /* 0x0000000417387825 */ /* 0x000fe200078e0238 */
[----:B------:R-:W-:Y:S01]  /*78a0*/  SEL R9, R9, RZ, P1 ;  /* 0x000000ff09097207 */ /* 0x000fe20000800000 */
[----:B------:R-:W-:Y:S01]  /*78b0*/  LDGSTS.E [R7+0x39800], desc[UR12][R52.64], P4 ;  /* 0x3980000034077fae */ /* 0x000fe2000a1a100c */
[----:B------:R-:W-:Y:S01]  /*78c0*/  ISETP.NE.U32.AND P1, PT, R8, RZ, PT ;  /* 0x000000ff0800720c */ /* 0x000fe20003f25070 */
[----:B------:R-:W-:Y:S01]  /*78d0*/  IMAD.WIDE R60, R23, 0x4, R60 ;  /* 0x00000004173c7825 */ /* 0x000fe200078e023c */
[----:B------:R-:W-:Y:S01]  /*78e0*/  ISETP.NE.U32.AND P4, PT, R9, RZ, PT ;  /* 0x000000ff0900720c */ /* 0x000fe20003f85070 */
[----:B------:R-:W-:Y:S02]  /*78f0*/  LDGSTS.E [R7+0x3a800], desc[UR12][R56.64], P2 ;  /* 0x3a80000038077fae */ /* 0x000fe400091a100c */
[----:B------:R-:W-:-:S02]  /*7900*/  IMAD.WIDE R64, R23, 0x4, R64 ;  /* 0x0000000417407825 */ /* 0x000fc400078e0240 */
[----:B------:R-:W-:Y:S02]  /*7910*/  LDGSTS.E [R7+0x3b800], desc[UR12][R60.64], P0 ;  /* 0x3b8000003c077fae */ /* 0x000fe400081a100c */
[C---:B------:R-:W-:Y:S02]  /*7920*/  IMAD.WIDE R68, R23.reuse, 0x4, R68 ;  /* 0x0000000417447825 */ /* 0x040fe400078e0244 */
[----:B------:R-:W-:Y:S02]  /*7930*/  LDGSTS.E [R7+0x3c800], desc[UR12][R64.64], P3 ;  /* 0x3c80000040077fae */ /* 0x000fe400099a100c */
[C---:B------:R-:W-:Y:S02]  /*7940*/  IMAD.WIDE R72, R23.reuse, 0x4, R72 ;  /* 0x0000000417487825 */ /* 0x040fe400078e0248 */
[----:B------:R-:W-:Y:S02]  /*7950*/  LDGSTS.E [R7+0x3d800], desc[UR12][R68.64], P5 ;  /* 0x3d80000044077fae */ /* 0x000fe4000a9a100c */
[----:B------:R-:W-:-:S02]  /*7960*/  IMAD.WIDE R8, R23, 0x4, R46 ;  /* 0x0000000417087825 */ /* 0x000fc400078e022e */
[----:B------:R-:W-:Y:S02]  /*7970*/  LDGSTS.E [R7+0x3e800], desc[UR12][R72.64], P6 ;  /* 0x3e80000048077fae */ /* 0x000fe4000b1a100c */
[----:B------:R-:W-:Y:S02]  /*7980*/  IMAD.SHL.U32 R5, R5, 0x80, RZ ;  /* 0x0000008005057824 */ /* 0x000fe400078e00ff */
[----:B------:R2:W-:Y:S02]  /*7990*/  LDGSTS.E [R7+0x3f800], desc[UR12][R8.64], P1 ;  /* 0x3f80000008077fae */ /* 0x0005e400089a100c */
[C---:B------:R-:W-:Y:S02]  /*79a0*/  IMAD.WIDE R10, R5.reuse, 0x4, R38 ;  /* 0x00000004050a7825 */ /* 0x040fe400078e0226 */
[----:B------:R-:W4:Y:S04]  /*79b0*/  LDL.LU.64 R38, [R1+0x128] ;  /* 0x0001280001267983 */ /* 0x000f280000300a00 */
[----:B------:R-:W0:Y:S04]  /*79c0*/  LDGDEPBAR ;  /* 0x00000000000079af */ /* 0x000e280000000000 */
[----:B------:R4:W-:Y:S01]  /*79d0*/  LDGSTS.E [R6+0x50000], desc[UR12][R10.64], P4 ;  /* 0x500000000a067fae */ /* 0x0009e2000a1a100c */
[----:B--2---:R-:W-:-:S03]  /*79e0*/  IMAD.WIDE R8, R5, 0x4, R34 ;  /* 0x0000000405087825 */ /* 0x004fc600078e0222 */
[----:B------:R-:W2:Y:S01]  /*79f0*/  LDL.LU.64 R34, [R1+0x118] ;  /* 0x0001180001227983 */ /* 0x000ea20000300a00 */
[----:B------:R-:W-:-:S03]  /*7a00*/  IMAD.WIDE R76, R5, 0x4, R76 ;  /* 0x00000004054c7825 */ /* 0x000fc600078e024c */
[----:B------:R1:W-:Y:S01]  /*7a10*/  LDGSTS.E [R6+0x51000], desc[UR12][R8.64], P4 ;  /* 0x5100000008067fae */ /* 0x0003e2000a1a100c */
[----:B------:R-:W-:-:S04]  /*7a20*/  IMAD.WIDE R80, R5, 0x4, R80 ;  /* 0x0000000405507825 */ /* 0x000fc800078e0250 */
[----:B------:R-:W-:-:S04]  /*7a30*/  IMAD.WIDE R84, R5, 0x4, R84 ;  /* 0x0000000405547825 */ /* 0x000fc800078e0254 */
[C---:B---3--:R-:W-:Y:S02]  /*7a40*/  IMAD.WIDE R12, R5.reuse, 0x4, R30 ;  /* 0x00000004050c7825 */ /* 0x048fe400078e021e */
[----:B------:R-:W3:Y:S02]  /*7a50*/  LDL.LU.64 R30, [R1+0x108] ;  /* 0x00010800011e7983 */ /* 0x000ee40000300a00 */
[C---:B------:R-:W-:Y:S02]  /*7a60*/  IMAD.WIDE R88, R5.reuse, 0x4, R88 ;  /* 0x0000000405587825 */ /* 0x040fe400078e0258 */
[----:B------:R-:W-:Y:S02]  /*7a70*/  LDGSTS.E [R6+0x52000], desc[UR12][R12.64], P4 ;  /* 0x520000000c067fae */ /* 0x000fe4000a1a100c */
[----:B------:R-:W-:-:S04]  /*7a80*/  IMAD.WIDE R92, R5, 0x4, R92 ;  /* 0x00000004055c7825 */ /* 0x000fc800078e025c */
[----:B------:R-:W-:-:S04]  /*7a90*/  IMAD.WIDE R96, R5, 0x4, R96 ;  /* 0x0000000405607825 */ /* 0x000fc800078e0260 */
[----:B------:R-:W-:-:S04]  /*7aa0*/  IMAD.WIDE R100, R5, 0x4, R100 ;  /* 0x0000000405647825 */ /* 0x000fc800078e0264 */
[----:B------:R-:W-:-:S04]  /*7ab0*/  IMAD.WIDE R108, R5, 0x4, R108 ;  /* 0x00000004056c7825 */ /* 0x000fc800078e026c */
[----:B------:R-:W-:-:S04]  /*7ac0*/  IMAD.WIDE R112, R5, 0x4, R112 ;  /* 0x0000000405707825 */ /* 0x000fc800078e0270 */
[----:B------:R-:W-:-:S04]  /*7ad0*/  IMAD.WIDE R116, R5, 0x4, R116 ;  /* 0x0000000405747825 */ /* 0x000fc800078e0274 */
[----:B------:R-:W-:-:S04]  /*7ae0*/  IMAD.WIDE R120, R5, 0x4, R120 ;  /* 0x0000000405787825 */ /* 0x000fc800078e0278 */
[C---:B----4-:R-:W-:Y:S02]  /*7af0*/  IMAD.WIDE R10, R5.reuse, 0x4, R26 ;  /* 0x00000004050a7825 */ /* 0x050fe400078e021a */
[----:B------:R-:W4:Y:S02]  /*7b00*/  LDL.LU.64 R26, [R1+0xf8] ;  /* 0x0000f800011a7983 */ /* 0x000f240000300a00 */
[C---:B-1----:R-:W-:Y:S02]  /*7b10*/  IMAD.WIDE R8, R5.reuse, 0x4, R42 ;  /* 0x0000000405087825 */ /* 0x042fe400078e022a */
[----:B------:R-:W-:Y:S04]  /*7b20*/  LDGSTS.E [R6+0x53000], desc[UR12][R10.64], P4 ;  /* 0x530000000a067fae */ /* 0x000fe8000a1a100c */
[----:B------:R1:W-:Y:S04]  /*7b30*/  LDGSTS.E [R6+0x54000], desc[UR12][R8.64], P4 ;  /* 0x5400000008067fae */ /* 0x0003e8000a1a100c */
[----:B------:R-:W-:Y:S04]  /*7b40*/  LDGSTS.E [R6+0x55000], desc[UR12][R76.64], P4 ;  /* 0x550000004c067fae */ /* 0x000fe8000a1a100c */
[----:B------:R-:W-:Y:S04]  /*7b50*/  LDGSTS.E [R6+0x56000], desc[UR12][R80.64], P4 ;  /* 0x5600000050067fae */ /* 0x000fe8000a1a100c */
[----:B------:R-:W-:Y:S04]  /*7b60*/  LDGSTS.E [R6+0x57000], desc[UR12][R84.64], P4 ;  /* 0x5700000054067fae */ /* 0x000fe8000a1a100c */
[----:B------:R-:W-:Y:S04]  /*7b70*/  LDGSTS.E [R6+0x58000], desc[UR12][R88.64], P4 ;  /* 0x5800000058067fae */ /* 0x000fe8000a1a100c */
[----:B------:R-:W-:Y:S04]  /*7b80*/  LDGSTS.E [R6+0x59000], desc[UR12][R92.64], P4 ;  /* 0x590000005c067fae */ /* 0x000fe8000a1a100c */
[----:B------:R-:W-:Y:S04]  /*7b90*/  LDGSTS.E [R6+0x5a000], desc[UR12][R96.64], P4 ;  /* 0x5a00000060067fae */ /* 0x000fe8000a1a100c */
[----:B------:R-:W-:Y:S01]  /*7ba0*/  LDGSTS.E [R6+0x5b000], desc[UR12][R100.64], P4 ;  /* 0x5b00000064067fae */ /* 0x000fe2000a1a100c */
[----:B-1----:R-:W-:-:S03]  /*7bb0*/  IMAD.WIDE R8, R5, 0x4, R38 ;  /* 0x0000000405087825 */ /* 0x002fc600078e0226 */
[----:B------:R-:W-:Y:S04]  /*7bc0*/  LDGSTS.E [R6+0x5c000], desc[UR12][R108.64], P4 ;  /* 0x5c0000006c067fae */ /* 0x000fe8000a1a100c */
[----:B------:R-:W-:Y:S04]  /*7bd0*/  LDGSTS.E [R6+0x5d000], desc[UR12][R112.64], P4 ;  /* 0x5d00000070067fae */ /* 0x000fe8000a1a100c */
[----:B------:R-:W-:Y:S04]  /*7be0*/  LDGSTS.E [R6+0x5e000], desc[UR12][R116.64], P4 ;  /* 0x5e00000074067fae */ /* 0x000fe8000a1a100c */
[----:B------:R-:W-:Y:S04]  /*7bf0*/  LDGSTS.E [R6+0x5f000], desc[UR12][R120.64], P4 ;  /* 0x5f00000078067fae */ /* 0x000fe8000a1a100c */
[----:B------:R-:W-:Y:S01]  /*7c00*/  LDGSTS.E [R3+0x50800], desc[UR12][R8.64], P4 ;  /* 0x5080000008037fae */ /* 0x000fe2000a1a100c */
[----:B--2---:R-:W-:-:S05]  /*7c10*/  IMAD.WIDE R10, R5, 0x4, R34 ;  /* 0x00000004050a7825 */ /* 0x004fca00078e0222 */
[----:B------:R1:W-:Y:S02]  /*7c20*/  LDGSTS.E [R3+0x51800], desc[UR12][R10.64], P4 ;  /* 0x518000000a037fae */ /* 0x0003e4000a1a100c */
[C---:B-1----:R-:W-:Y:S02]  /*7c30*/  IMAD.WIDE R10, R5.reuse, 0x4, R104 ;  /* 0x00000004050a7825 */ /* 0x042fe400078e0268 */
[----:B------:R-:W5:Y:S02]  /*7c40*/  LDL.LU.64 R104, [R1+0x268] ;  /* 0x0002680001687983 */ /* 0x000f640000300a00 */
[----:B------:R-:W-:-:S04]  /*7c50*/  IMAD.WIDE R78, R5, 0x4, R78 ;  /* 0x00000004054e7825 */ /* 0x000fc800078e024e */
[----:B---3--:R-:W-:Y:S01]  /*7c60*/  IMAD.WIDE R6, R5, 0x4, R30 ;  /* 0x0000000405067825 */ /* 0x008fe200078e021e */
[----:B------:R-:W-:-:S03]  /*7c70*/  ISETP.GE.AND P0, PT, R0, 0x80, PT ;  /* 0x000000800000780c */ /* 0x000fc60003f06270 */
[C---:B------:R-:W-:Y:S01]  /*7c80*/  IMAD.WIDE R82, R5.reuse, 0x4, R82 ;  /* 0x0000000405527825 */ /* 0x040fe200078e0252 */
[----:B------:R-:W-:Y:S03]  /*7c90*/  LDGSTS.E [R3+0x52800], desc[UR12][R6.64], P4 ;  /* 0x5280000006037fae */ /* 0x000fe6000a1a100c */
[----:B------:R-:W-:-:S04]  /*7ca0*/  IMAD.WIDE R86, R5, 0x4, R86 ;  /* 0x0000000405567825 */ /* 0x000fc800078e0256 */
[----:B------:R-:W-:-:S04]  /*7cb0*/  IMAD.WIDE R90, R5, 0x4, R90 ;  /* 0x00000004055a7825 */ /* 0x000fc800078e025a */
[----:B------:R-:W-:-:S04]  /*7cc0*/  IMAD.WIDE R94, R5, 0x4, R94 ;  /* 0x00000004055e7825 */ /* 0x000fc800078e025e */
[----:B------:R-:W-:-:S04]  /*7cd0*/  IMAD.WIDE R98, R5, 0x4, R98 ;  /* 0x0000000405627825 */ /* 0x000fc800078e0262 */
[----:B------:R-:W-:-:S04]  /*7ce0*/  IMAD.WIDE R106, R5, 0x4, R106 ;  /* 0x00000004056a7825 */ /* 0x000fc800078e026a */
[----:B------:R-:W-:-:S04]  /*7cf0*/  IMAD.WIDE R110, R5, 0x4, R110 ;  /* 0x00000004056e7825 */ /* 0x000fc800078e026e */
[----:B------:R-:W-:-:S04]  /*7d00*/  IMAD.WIDE R114, R5, 0x4, R114 ;  /* 0x0000000405727825 */ /* 0x000fc800078e0272 */
[----:B------:R-:W-:-:S04]  /*7d10*/  IMAD.WIDE R118, R5, 0x4, R118 ;  /* 0x0000000405767825 */ /* 0x000fc800078e0276 */
[----:B------:R-:W-:Y:S01]  /*7d20*/  IMAD.WIDE R122, R5, 0x4, R122 ;  /* 0x00000004057a7825 */ /* 0x000fe200078e027a */
[----:B------:R-:W-:Y:S02]  /*7d30*/  CS2R R88, SRZ ;  /* 0x0000000000587805 */ /* 0x000fe4000001ff00 */
[----:B------:R-:W-:Y:S02]  /*7d40*/  CS2R R84, SRZ ;  /* 0x0000000000547805 */ /* 0x000fe4000001ff00 */
[----:B------:R-:W-:Y:S02]  /*7d50*/  CS2R R64, SRZ ;  /* 0x0000000000407805 */ /* 0x000fe4000001ff00 */
[----:B------:R-:W-:Y:S02]  /*7d60*/  CS2R R66, SRZ ;  /* 0x0000000000427805 */ /* 0x000fe4000001ff00 */
[----:B------:R-:W-:Y:S02]  /*7d70*/  CS2R R60, SRZ ;  /* 0x00000000003c7805 */ /* 0x000fe4000001ff00 */
[----:B------:R-:W-:-:S02]  /*7d80*/  CS2R R62, SRZ ;  /* 0x00000000003e7805 */ /* 0x000fc4000001ff00 */
        /* <DEDUP_REMOVED lines=20> */
[----:B------:R-:W-:Y:S01]  /*7ed0*/  CS2R R76, SRZ ;  /* 0x00000000004c7805 */ /* 0x000fe2000001ff00 */
[----:B----4-:R-:W-:-:S05]  /*7ee0*/  IMAD.WIDE R8, R5, 0x4, R26 ;  /* 0x0000000405087825 */ /* 0x010fca00078e021a */
[----:B------:R-:W-:Y:S04]  /*7ef0*/  LDGSTS.E [R3+0x53800], desc[UR12][R8.64], P4 ;  /* 0x5380000008037fae */ /* 0x000fe8000a1a100c */
[----:B------:R-:W-:Y:S04]  /*7f00*/  LDGSTS.E [R3+0x54800], desc[UR12][R10.64], P4 ;  /* 0x548000000a037fae */ /* 0x000fe8000a1a100c */
[----:B------:R-:W-:Y:S04]  /*7f10*/  LDGSTS.E [R3+0x55800], desc[UR12][R78.64], P4 ;  /* 0x558000004e037fae */ /* 0x000fe8000a1a100c */
[----:B------:R-:W-:Y:S04]  /*7f20*/  LDGSTS.E [R3+0x56800], desc[UR12][R82.64], P4 ;  /* 0x5680000052037fae */ /* 0x000fe8000a1a100c */
[----:B------:R-:W-:Y:S04]  /*7f30*/  LDGSTS.E [R3+0x57800], desc[UR12][R86.64], P4 ;  /* 0x5780000056037fae */ /* 0x000fe8000a1a100c */
[----:B------:R1:W-:Y:S04]  /*7f40*/  LDGSTS.E [R3+0x58800], desc[UR12][R90.64], P4 ;  /* 0x588000005a037fae */ /* 0x0003e8000a1a100c */
[----:B------:R2:W-:Y:S04]  /*7f50*/  LDGSTS.E [R3+0x59800], desc[UR12][R94.64], P4 ;  /* 0x598000005e037fae */ /* 0x0005e8000a1a100c */
[----:B------:R2:W-:Y:S04]  /*7f60*/  LDGSTS.E [R3+0x5a800], desc[UR12][R98.64], P4 ;  /* 0x5a80000062037fae */ /* 0x0005e8000a1a100c */
[----:B------:R2:W-:Y:S04]  /*7f70*/  LDGSTS.E [R3+0x5b800], desc[UR12][R106.64], P4 ;  /* 0x5b8000006a037fae */ /* 0x0005e8000a1a100c */
[----:B------:R2:W-:Y:S04]  /*7f80*/  LDGSTS.E [R3+0x5c800], desc[UR12][R110.64], P4 ;  /* 0x5c8000006e037fae */ /* 0x0005e8000a1a100c */
[----:B------:R2:W-:Y:S04]  /*7f90*/  LDGSTS.E [R3+0x5d800], desc[UR12][R114.64], P4 ;  /* 0x5d80000072037fae */ /* 0x0005e8000a1a100c */
[----:B------:R2:W-:Y:S04]  /*7fa0*/  LDGSTS.E [R3+0x5e800], desc[UR12][R118.64], P4 ;  /* 0x5e80000076037fae */ /* 0x0005e8000a1a100c */
[----:B------:R2:W-:Y:S01]  /*7fb0*/  LDGSTS.E [R3+0x5f800], desc[UR12][R122.64], P4 ;  /* 0x5f8000007a037fae */ /* 0x0005e2000a1a100c */
[----:B-1----:R-:W-:-:S03]  /*7fc0*/  CS2R R90, SRZ ;  /* 0x00000000005a7805 */ /* 0x002fc6000001ff00 */
[----:B------:R-:W0:Y:S01]  /*7fd0*/  LDGDEPBAR ;  /* 0x00000000000079af */ /* 0x000e220000000000 */
[----:B------:R-:W-:Y:S02]  /*7fe0*/  CS2R R86, SRZ ;  /* 0x0000000000567805 */ /* 0x000fe4000001ff00 */
[----:B------:R-:W-:Y:S02]  /*7ff0*/  CS2R R82, SRZ ;  /* 0x0000000000527805 */ /* 0x000fe4000001ff00 */
[----:B------:R-:W-:Y:S02]  /*8000*/  CS2R R26, SRZ ;  /* 0x00000000001a7805 */ /* 0x000fe4000001ff00 */
[----:B------:R-:W-:Y:S01]  /*8010*/  CS2R R78, SRZ ;  /* 0x00000000004e7805 */ /* 0x000fe2000001ff00 */
[----:B--2---:R-:W-:Y:S06]  /*8020*/  @!P0 BRA `(.L_x_0) ;  /* 0x0000007c00688947 */ /* 0x004fec0003800000 */
[----:B------:R-:W2:Y:S04]  /*8030*/  LDL.LU R16, [R1+0x1b4] ;  /* 0x0001b40001107983 */ /* 0x000ea80000300800 */
[----:B------:R-:W3:Y:S04]  /*8040*/  LDL.LU R22, [R1+0x15c] ;  /* 0x00015c0001167983 */ /* 0x000ee80000300800 */
[----:B------:R-:W4:Y:S04]  /*8050*/  LDL.LU R18, [R1+0x158] ;  /* 0x0001580001127983 */ /* 0x000f280000300800 */
[----:B------:R-:W2:Y:S04]  /*8060*/  LDL.LU R124, [R1+0x154] ;  /* 0x00015400017c7983 */ /* 0x000ea80000300800 */
[----:B------:R-:W2:Y:S04]  /*8070*/  LDL.LU R30, [R1+0x150] ;  /* 0x00015000011e7983 */ /* 0x000ea80000300800 */
[----:B------:R-:W2:Y:S04]  /*8080*/  LDL.LU R125, [R1+0x14c] ;  /* 0x00014c00017d7983 */ /* 0x000ea80000300800 */
[----:B------:R-:W2:Y:S04]  /*8090*/  LDL.LU R102, [R1+0x148] ;  /* 0x0001480001667983 */ /* 0x000ea80000300800 */
[----:B------:R-:W2:Y:S04]  /*80a0*/  LDL.LU R31, [R1+0x144] ;  /* 0x00014400011f7983 */ /* 0x000ea80000300800 */
[----:B------:R-:W2:Y:S04]  /*80b0*/  LDL.LU R23, [R1+0x220] ;  /* 0x0002200001177983 */ /* 0x000ea80000300800 */
[----:B------:R-:W2:Y:S01]  /*80c0*/  LDL.LU R19, [R1+0x190] ;  /* 0x0001900001137983 */ /* 0x000ea20000300800 */
[----:B------:R-:W1:Y:S01]  /*80d0*/  S2R R21, SR_TID.X ;  /* 0x0000000000157919 */ /* 0x000e620000002100 */
[----:B------:R-:W1:Y:S01]  /*80e0*/  S2R R17, SR_TID.X ;  /* 0x0000000000117919 */ /* 0x000e620000002100 */
[----:B------:R-:W-:Y:S01]  /*80f0*/  IMAD.SHL.U32 R13, R5, 0x8, RZ ;  /* 0x00000008050d7824 */ /* 0x000fe200078e00ff */
[----:B------:R-:W-:-:S02]  /*8100*/  SHF.R.S32.HI R100, RZ, 0x1f, R5 ;  /* 0x0000001fff647819 */ /* 0x000fc40000011405 */
[----:B-1----:R-:W-:Y:S02]  /*8110*/  LOP3.LUT R21, R21, 0x180, RZ, 0xc0, !PT ;  /* 0x0000018015157812 */ /* 0x002fe400078ec0ff */
[----:B------:R-:W-:-:S04]  /*8120*/  LOP3.LUT R52, R17, 0x1c, RZ, 0xc0, !PT ;  /* 0x0000001c11347812 */ /* 0x000fc800078ec0ff */
[----:B------:R-:W-:Y:S02]  /*8130*/  LEA.HI R52, R21, R52, RZ, 0x1f ;  /* 0x0000003415347211 */ /* 0x000fe400078ff8ff */
[----:B---3--:R-:W-:Y:S02]  /*8140*/  SHF.R.S32.HI R8, RZ, 0x1f, R22 ;  /* 0x0000001fff087819 */ /* 0x008fe40000011416 */
[----:B----4-:R-:W-:Y:S02]  /*8150*/  SHF.R.S32.HI R9, RZ, 0x1f, R18 ;  /* 0x0000001fff097819 */ /* 0x010fe40000011412 */
[----:B------:R-:W-:Y:S02]  /*8160*/  SHF.L.U64.HI R10, R22, 0x2, R8 ;  /* 0x00000002160a7819 */ /* 0x000fe40000010208 */
[----:B--2---:R-:W-:Y:S02]  /*8170*/  SHF.R.S32.HI R6, RZ, 0x1f, R124 ;  /* 0x0000001fff067819 */ /* 0x004fe4000001147c */
[----:B------:R-:W-:-:S02]  /*8180*/  SHF.L.U64.HI R8, R18, 0x2, R9 ;  /* 0x0000000212087819 */ /* 0x000fc40000010209 */
[----:B------:R-:W-:Y:S02]  /*8190*/  SHF.R.S32.HI R3, RZ, 0x1f, R30 ;  /* 0x0000001fff037819 */ /* 0x000fe4000001141e */
[----:B------:R-:W-:Y:S01]  /*81a0*/  SHF.L.U64.HI R6, R124, 0x2, R6 ;  /* 0x000000027c067819 */ /* 0x000fe20000010206 */
[----:B------:R-:W-:Y:S01]  /*81b0*/  STL [R1+0x1cc], R10 ;  /* 0x0001cc0a01007387 */ /* 0x000fe20000100800 */
[----:B------:R-:W-:Y:S02]  /*81c0*/  SHF.R.S32.HI R9, RZ, 0x1f, R125 ;  /* 0x0000001fff097819 */ /* 0x000fe4000001147d */
[----:B------:R-:W-:Y:S01]  /*81d0*/  SHF.L.U64.HI R3, R30, 0x2, R3 ;  /* 0x000000021e037819 */ /* 0x000fe20000010203 */
[----:B------:R1:W-:Y:S01]  /*81e0*/  STL [R1+0x1c8], R8 ;  /* 0x0001c80801007387 */ /* 0x0003e20000100800 */
[----:B------:R-:W-:-:S03]  /*81f0*/  SHF.L.U64.HI R9, R125, 0x2, R9 ;  /* 0x000000027d097819 */ /* 0x000fc60000010209 */
[----:B------:R-:W2:Y:S04]  /*8200*/  LDL.LU R20, [R1+0x194] ;  /* 0x0001940001147983 */ /* 0x000ea80000300800 */
[----:B------:R3:W-:Y:S01]  /*8210*/  STL [R1+0x1c4], R6 ;  /* 0x0001c40601007387 */ /* 0x0007e20000100800 */
[----:B-1----:R-:W-:-:S03]  /*8220*/  SHF.R.S32.HI R8, RZ, 0x1f, R102 ;  /* 0x0000001fff087819 */ /* 0x002fc60000011466 */
[----:B------:R-:W4:Y:S01]  /*8230*/  LDL.LU R21, [R1+0x198] ;  /* 0x0001980001157983 */ /* 0x000f220000300800 */
[----:B------:R-:W-:Y:S02]  /*8240*/  SHF.L.U64.HI R8, R102, 0x2, R8 ;  /* 0x0000000266087819 */ /* 0x000fe40000010208 */
[----:B---3--:R-:W-:Y:S01]  /*8250*/  SHF.R.S32.HI R6, RZ, 0x1f, R31 ;  /* 0x0000001fff067819 */ /* 0x008fe2000001141f */
[----:B------:R1:W-:Y:S03]  /*8260*/  STL [R1+0x1c0], R3 ;  /* 0x0001c00301007387 */ /* 0x0003e60000100800 */
[----:B------:R-:W-:Y:S01]  /*8270*/  SHF.L.U64.HI R6, R31, 0x2, R6 ;  /* 0x000000021f067819 */ /* 0x000fe20000010206 */
[----:B------:R-:W3:Y:S04]  /*8280*/  LDL.LU R124, [R1+0x19c] ;  /* 0x00019c00017c7983 */ /* 0x000ee80000300800 */
[----:B------:R-:W3:Y:S01]  /*8290*/  LDL.LU R30, [R1+0x1a0] ;  /* 0x0001a000011e7983 */ /* 0x000ee20000300800 */
[----:B-1----:R-:W-:-:S03]  /*82a0*/  SHF.R.S32.HI R3, RZ, 0x1f, R23 ;  /* 0x0000001fff037819 */ /* 0x002fc60000011417 */
[----:B------:R-:W-:Y:S04]  /*82b0*/  STL [R1+0x1bc], R9 ;  /* 0x0001bc0901007387 */ /* 0x000fe80000100800 */
[----:B------:R1:W-:Y:S01]  /*82c0*/  STL [R1+0x1b8], R8 ;  /* 0x0001b80801007387 */ /* 0x0003e20000100800 */
[----:B------:R-:W-:-:S03]  /*82d0*/  SHF.R.S32.HI R7, RZ, 0x1f, R16 ;  /* 0x0000001fff077819 */ /* 0x000fc60000011410 */
[----:B------:R-:W3:Y:S01]  /*82e0*/  LDL.LU R18, [R1+0x1a4] ;  /* 0x0001a40001127983 */ /* 0x000ee20000300800 */
[----:B------:R-:W-:-:S03]  /*82f0*/  SHF.L.U64.HI R3, R23, 0x2, R3 ;  /* 0x0000000217037819 */ /* 0x000fc60000010203 */
[----:B------:R2:W-:Y:S01]  /*8300*/  STL [R1+0x1b4], R6 ;  /* 0x0001b40601007387 */ /* 0x0005e20000100800 */
[----:B------:R-:W-:-:S03]  /*8310*/  SHF.R.S32.HI R107, RZ, 0x1f, R19 ;  /* 0x0000001fff6b7819 */ /* 0x000fc60000011413 */
[----:B------:R-:W3:Y:S01]  /*8320*/  LDL.LU R125, [R1+0x1a8] ;  /* 0x0001a800017d7983 */ /* 0x000ee20000300800 */
[----:B-1----:R-:W-:Y:S02]  /*8330*/  SHF.L.U64.HI R8, R5, 0x3, R100 ;  /* 0x0000000305087819 */ /* 0x002fe40000010264 */
[----:B------:R-:W-:Y:S01]  /*8340*/  LEA R108, P0, R19, R13, 0x2 ;  /* 0x0000000d136c7211 */ /* 0x000fe200078010ff */
[----:B------:R-:W3:Y:S01]  /*8350*/  LDL.LU R31, [R1+0x1ac] ;  /* 0x0001ac00011f7983 */ /* 0x000ee20000300800 */
[----:B------:R-:W-:-:S03]  /*8360*/  SHF.L.U64.HI R7, R16, 0x2, R7 ;  /* 0x0000000210077819 */ /* 0x000fc60000010207 */
[----:B------:R-:W3:Y:S01]  /*8370*/  LDL.LU R23, [R1+0x1b0] ;  /* 0x0001b00001177983 */ /* 0x000ee20000300800 */
[----:B------:R-:W-:-:S03]  /*8380*/  LEA.HI.X R107, R19, R8, R107, 0x2, P0 ;  /* 0x00000008136b7211 */ /* 0x000fc600000f146b */
[----:B------:R-:W3:Y:S04]  /*8390*/  LDL R29, [R1+0x200] ;  /* 0x00020000011d7983 */ /* 0x000ee80000100800 */
[----:B------:R-:W3:Y:S04]  /*83a0*/  LDL.LU R16, [R1+0x204] ;  /* 0x0002040001107983 */ /* 0x000ee80000300800 */
[----:B------:R-:W3:Y:S04]  /*83b0*/  LDL.LU R22, [R1+0x208] ;  /* 0x0002080001167983 */ /* 0x000ee80000300800 */
[----:B------:R-:W3:Y:S04]  /*83c0*/  LDL.LU R19, [R1+0x20c] ;  /* 0x00020c0001137983 */ /* 0x000ee80000300800 */
[----:B------:R-:W3:Y:S04]  /*83d0*/  LDL.LU R73, [R1+0x210] ;  /* 0x0002100001497983 */ /* 0x000ee80000300800 */
[----:B------:R-:W3:Y:S01]  /*83e0*/  LDL.LU R28, [R1+0x214] ;  /* 0x00021400011c7983 */ /* 0x000ee20000300800 */
[----:B--2---:R-:W-:-:S02]  /*83f0*/  SHF.R.S32.HI R109, RZ, 0x1f, R20 ;  /* 0x0000001fff6d7819 */ /* 0x004fc40000011414 */
[CC--:B------:R-:W-:Y:S02]  /*8400*/  LEA R110, P0, R20.reuse, R13.reuse, 0x2 ;  /* 0x0000000d146e7211 */ /* 0x0c0fe400078010ff */
[----:B----4-:R-:W-:Y:S02]  /*8410*/  SHF.R.S32.HI R111, RZ, 0x1f, R21 ;  /* 0x0000001fff6f7819 */ /* 0x010fe40000011415 */
[C---:B------:R-:W-:Y:S02]  /*8420*/  LEA R112, P1, R21.reuse, R13, 0x2 ;  /* 0x0000000d15707211 */ /* 0x040fe400078210ff */
[-C--:B------:R-:W-:Y:S02]  /*8430*/  LEA.HI.X R109, R20, R8.reuse, R109, 0x2, P0 ;  /* 0x00000008146d7211 */ /* 0x080fe400000f146d */
[----:B------:R-:W-:Y:S01]  /*8440*/  LEA.HI.X R111, R21, R8, R111, 0x2, P1 ;  /* 0x00000008156f7211 */ /* 0x000fe200008f146f */
[----:B------:R-:W2:Y:S01]  /*8450*/  LDL.LU R20, [R1+0x218] ;  /* 0x0002180001147983 */ /* 0x000ea20000300800 */
[----:B---3--:R-:W-:-:S02]  /*8460*/  SHF.R.S32.HI R113, RZ, 0x1f, R124 ;  /* 0x0000001fff717819 */ /* 0x008fc4000001147c */
[-C--:B------:R-:W-:Y:S02]  /*8470*/  LEA R114, P2, R124, R13.reuse, 0x2 ;  /* 0x0000000d7c727211 */ /* 0x080fe400078410ff */
[----:B------:R-:W-:Y:S02]  /*8480*/  SHF.R.S32.HI R115, RZ, 0x1f, R30 ;  /* 0x0000001fff737819 */ /* 0x000fe4000001141e */
[----:B------:R-:W-:Y:S02]  /*8490*/  LEA R116, P3, R30, R13, 0x2 ;  /* 0x0000000d1e747211 */ /* 0x000fe400078610ff */
[-C--:B------:R-:W-:Y:S02]  /*84a0*/  LEA.HI.X R113, R124, R8.reuse, R113, 0x2, P2 ;  /* 0x000000087c717211 */ /* 0x080fe400010f1471 */
[----:B------:R-:W-:Y:S02]  /*84b0*/  LEA.HI.X R115, R30, R8, R115, 0x2, P3 ;  /* 0x000000081e737211 */ /* 0x000fe400018f1473 */
[----:B------:R-:W3:Y:S01]  /*84c0*/  LDL.LU R30, [R1+0x21c] ;  /* 0x00021c00011e7983 */ /* 0x000ee20000300800 */
[----:B------:R-:W-:-:S03]  /*84d0*/  SHF.R.S32.HI R117, RZ, 0x1f, R18 ;  /* 0x0000001fff757819 */ /* 0x000fc60000011412 */
[----:B------:R-:W4:Y:S01]  /*84e0*/  LDL.LU R21, [R1+0x224] ;  /* 0x0002240001157983 */ /* 0x000f220000300800 */
[-C--:B------:R-:W-:Y:S02]  /*84f0*/  LEA R118, P0, R18, R13.reuse, 0x2 ;  /* 0x0000000d12767211 */ /* 0x080fe400078010ff */
[----:B------:R-:W-:Y:S02]  /*8500*/  SHF.R.S32.HI R119, RZ, 0x1f, R125 ;  /* 0x0000001fff777819 */ /* 0x000fe4000001147d */
[-C--:B------:R-:W-:Y:S02]  /*8510*/  LEA R120, P1, R125, R13.reuse, 0x2 ;  /* 0x0000000d7d787211 */ /* 0x080fe400078210ff */
[----:B------:R-:W-:Y:S02]  /*8520*/  SHF.R.S32.HI R121, RZ, 0x1f, R31 ;  /* 0x0000001fff797819 */ /* 0x000fe4000001141f */
[----:B------:R-:W-:Y:S02]  /*8530*/  LEA R122, P2, R31, R13, 0x2 ;  /* 0x0000000d1f7a7211 */ /* 0x000fe400078410ff */
[----:B------:R-:W-:-:S02]  /*8540*/  SHF.R.S32.HI R123, RZ, 0x1f, R23 ;  /* 0x0000001fff7b7819 */ /* 0x000fc40000011417 */
[-C--:B------:R-:W-:Y:S02]  /*8550*/  LEA R124, P3, R23, R13.reuse, 0x2 ;  /* 0x0000000d177c7211 */ /* 0x080fe400078610ff */
[-C--:B------:R-:W-:Y:S02]  /*8560*/  LEA.HI.X R117, R18, R8.reuse, R117, 0x2, P0 ;  /* 0x0000000812757211 */ /* 0x080fe400000f1475 */
[-C--:B------:R-:W-:Y:S01]  /*8570*/  LEA.HI.X R119, R125, R8.reuse, R119, 0x2, P1 ;  /* 0x000000087d777211 */ /* 0x080fe200008f1477 */
[----:B------:R-:W4:Y:S01]  /*8580*/  LDL.LU R18, [R1+0x228] ;  /* 0x0002280001127983 */ /* 0x000f220000300800 */
[----:B------:R-:W-:Y:S02]  /*8590*/  SHF.R.S32.HI R125, RZ, 0x1f, R29 ;  /* 0x0000001fff7d7819 */ /* 0x000fe4000001141d */
[----:B------:R-:W-:Y:S02]  /*85a0*/  LEA R53, P0, R29, R13, 0x2 ;  /* 0x0000000d1d357211 */ /* 0x000fe400078010ff */
[----:B------:R-:W-:-:S02]  /*85b0*/  LEA.HI.X R121, R31, R8, R121, 0x2, P2 ;  /* 0x000000081f797211 */ /* 0x000fc400010f1479 */
[----:B------:R-:W-:Y:S01]  /*85c0*/  SHF.R.S32.HI R44, RZ, 0x1f, R16 ;  /* 0x0000001fff2c7819 */ /* 0x000fe20000011410 */
[----:B------:R-:W4:Y:S01]  /*85d0*/  LDL.LU R31, [R1+0x22c] ;  /* 0x00022c00011f7983 */ /* 0x000f220000300800 */
[-C--:B------:R-:W-:Y:S02]  /*85e0*/  LEA R51, P1, R16, R13.reuse, 0x2 ;  /* 0x0000000d10337211 */ /* 0x080fe400078210ff */
[----:B------:R-:W-:Y:S02]  /*85f0*/  LEA.HI.X R123, R23, R8, R123, 0x2, P3 ;  /* 0x00000008177b7211 */ /* 0x000fe400018f147b */
[----:B------:R-:W-:Y:S01]  /*8600*/  SHF.R.S32.HI R41, RZ, 0x1f, R22 ;  /* 0x0000001fff297819 */ /* 0x000fe20000011416 */
[----:B------:R-:W4:Y:S01]  /*8610*/  LDL.LU R23, [R1+0x230] ;  /* 0x0002300001177983 */ /* 0x000f220000300800 */
[----:B------:R-:W-:Y:S02]  /*8620*/  LEA R49, P2, R22, R13, 0x2 ;  /* 0x0000000d16317211 */ /* 0x000fe400078410ff */
[----:B------:R-:W-:-:S02]  /*8630*/  SHF.R.S32.HI R40, RZ, 0x1f, R19 ;  /* 0x0000001fff287819 */ /* 0x000fc40000011413 */
[----:B------:R-:W-:Y:S02]  /*8640*/  LEA R47, P3, R19, R13, 0x2 ;  /* 0x0000000d132f7211 */ /* 0x000fe400078610ff */
[-C--:B------:R-:W-:Y:S02]  /*8650*/  LEA.HI.X R125, R29, R8.reuse, R125, 0x2, P0 ;  /* 0x000000081d7d7211 */ /* 0x080fe400000f147d */
[-C--:B------:R-:W-:Y:S01]  /*8660*/  LEA.HI.X R44, R16, R8.reuse, R44, 0x2, P1 ;  /* 0x00000008102c7211 */ /* 0x080fe200008f142c */
[----:B------:R-:W4:Y:S01]  /*8670*/  LDL.LU R29, [R1+0x234] ;  /* 0x00023400011d7983 */ /* 0x000f220000300800 */
[-C--:B------:R-:W-:Y:S02]  /*8680*/  LEA.HI.X R41, R22, R8.reuse, R41, 0x2, P2 ;  /* 0x0000000816297211 */ /* 0x080fe400010f1429 */
[----:B------:R-:W-:Y:S01]  /*8690*/  LEA.HI.X R40, R19, R8, R40, 0x2, P3 ;  /* 0x0000000813287211 */ /* 0x000fe200018f1428 */
[----:B------:R-:W4:Y:S04]  /*86a0*/  LDL.LU R16, [R1+0x238] ;  /* 0x0002380001107983 */ /* 0x000f280000300800 */
[----:B------:R-:W4:Y:S04]  /*86b0*/  LDL.LU R22, [R1+0x23c] ;  /* 0x00023c0001167983 */ /* 0x000f280000300800 */
[----:B------:R-:W4:Y:S04]  /*86c0*/  LDL.LU R19, [R1+0x240] ;  /* 0x0002400001137983 */ /* 0x000f280000300800 */
[----:B------:R-:W4:Y:S04]  /*86d0*/  LDL.LU R95, [R1+0x244] ;  /* 0x00024400015f7983 */ /* 0x000f280000300800 */
[----:B------:R-:W4:Y:S04]  /*86e0*/  LDL.LU R101, [R1+0x248] ;  /* 0x0002480001657983 */ /* 0x000f280000300800 */
[----:B------:R-:W4:Y:S04]  /*86f0*/  LDL.LU R96, [R1+0x24c] ;  /* 0x00024c0001607983 */ /* 0x000f280000300800 */
[----:B------:R-:W4:Y:S01]  /*8700*/  LDL.LU R97, [R1+0x250] ;  /* 0x0002500001617983 */ /* 0x000f220000300800 */
[----:B------:R-:W-:-:S02]  /*8710*/  SHF.R.S32.HI R37, RZ, 0x1f, R73 ;  /* 0x0000001fff257819 */ /* 0x000fc40000011449 */
[C---:B------:R-:W-:Y:S01]  /*8720*/  LEA R50, P0, R73.reuse, R13, 0x2 ;  /* 0x0000000d49327211 */ /* 0x040fe200078010ff */
[----:B------:R-:W4:Y:S04]  /*8730*/  LDL.LU R92, [R1+0x254] ;  /* 0x00025400015c7983 */ /* 0x000f280000300800 */
[----:B------:R-:W4:Y:S01]  /*8740*/  LDL.LU R93, [R1+0x258] ;  /* 0x00025800015d7983 */ /* 0x000f220000300800 */
[----:B------:R-:W-:-:S03]  /*8750*/  LEA.HI.X R37, R73, R8, R37, 0x2, P0 ;  /* 0x0000000849257211 */ /* 0x000fc600000f1425 */
[----:B------:R-:W4:Y:S04]  /*8760*/  LDL.LU R72, [R1+0x25c] ;  /* 0x00025c0001487983 */ /* 0x000f280000300800 */
[----:B------:R-:W4:Y:S01]  /*8770*/  LDL.LU R73, [R1+0x260] ;  /* 0x0002600001497983 */ /* 0x000f220000300800 */
[----:B------:R-:W-:Y:S02]  /*8780*/  SHF.R.S32.HI R36, RZ, 0x1f, R28 ;  /* 0x0000001fff247819 */ /* 0x000fe4000001141c */
[----:B------:R-:W-:-:S04]  /*8790*/  LEA R48, P1, R28, R13, 0x2 ;  /* 0x0000000d1c307211 */ /* 0x000fc800078210ff */
[----:B------:R-:W-:Y:S01]  /*87a0*/  LEA.HI.X R36, R28, R8, R36, 0x2, P1 ;  /* 0x000000081c247211 */ /* 0x000fe200008f1424 */
[C---:B------:R-:W-:Y:S01]  /*87b0*/  IMAD.SHL.U32 R9, R17.reuse, 0x80, RZ ;  /* 0x0000008011097824 */ /* 0x040fe200078e00ff */
[C---:B------:R-:W-:Y:S01]  /*87c0*/  LOP3.LUT R102, R17.reuse, 0x7, RZ, 0xc0, !PT ;  /* 0x0000000711667812 */ /* 0x040fe200078ec0ff */
[----:B------:R-:W-:-:S03]  /*87d0*/  IMAD.SHL.U32 R10, R17, 0x2, RZ ;  /* 0x00000002110a7824 */ /* 0x000fc600078e00ff */
[----:B------:R-:W-:Y:S01]  /*87e0*/  LOP3.LUT R9, R9, 0x3000, RZ, 0xc0, !PT ;  /* 0x0000300009097812 */ /* 0x000fe200078ec0ff */
[C---:B------:R-:W-:Y:S01]  /*87f0*/  IMAD.SHL.U32 R54, R102.reuse, 0x10, RZ ;  /* 0x0000001066367824 */ /* 0x040fe200078e00ff */
[----:B------:R-:W-:Y:S02]  /*8800*/  SHF.R.S32.HI R6, RZ, 0x1f, R0 ;  /* 0x0000001fff067819 */ /* 0x000fe40000011400 */
[----:B------:R-:W-:Y:S01]  /*8810*/  LOP3.LUT R56, R17, 0x3, RZ, 0xc0, !PT ;  /* 0x0000000311387812 */ /* 0x000fe200078ec0ff */
[----:B------:R-:W-:Y:S01]  /*8820*/  IMAD R102, R102, 0x200, R9 ;  /* 0x0000020066667824 */ /* 0x000fe200078e0209 */
[----:B------:R-:W-:Y:S02]  /*8830*/  LOP3.LUT R54, R54, 0x30, R10, 0x78, !PT ;  /* 0x0000003036367812 */ /* 0x000fe400078e780a */
[----:B------:R-:W-:Y:S01]  /*8840*/  LEA.HI R6, R6, R0, RZ, 0x7 ;  /* 0x0000000006067211 */ /* 0x000fe200078f38ff */
[----:B------:R-:W-:Y:S01]  /*8850*/  IMAD R56, R56, 0x420, RZ ;  /* 0x0000042038387824 */ /* 0x000fe200078e02ff */
[----:B------:R-:W-:-:S02]  /*8860*/  IADD3 R108, P4, PT, R108, UR10, RZ ;  /* 0x0000000a6c6c7c10 */ /* 0x000fc4000ff9e0ff */
[----:B------:R-:W-:Y:S02]  /*8870*/  IADD3 R114, P6, PT, R114, UR10, RZ ;  /* 0x0000000a72727c10 */ /* 0x000fe4000ffde0ff */
[----:B------:R-:W-:Y:S02]  /*8880*/  IADD3 R116, P5, PT, R116, UR10, RZ ;  /* 0x0000000a74747c10 */ /* 0x000fe4000ffbe0ff */
[----:B------:R-:W-:Y:S02]  /*8890*/  IADD3.X R107, PT, PT, R107, UR11, RZ, P4, !PT ;  /* 0x0000000b6b6b7c10 */ /* 0x000fe4000a7fe4ff */
[----:B------:R-:W-:Y:S02]  /*88a0*/  IADD3 R118, P4, PT, R118, UR10, RZ ;  /* 0x0000000a76767c10 */ /* 0x000fe4000ff9e0ff */
[----:B------:R-:W-:Y:S02]  /*88b0*/  IADD3.X R113, PT, PT, R113, UR11, RZ, P6, !PT ;  /* 0x0000000b71717c10 */ /* 0x000fe4000b7fe4ff */
[----:B------:R-:W-:-:S02]  /*88c0*/  IADD3 R124, P6, PT, R124, UR10, RZ ;  /* 0x0000000a7c7c7c10 */ /* 0x000fc4000ffde0ff */
[----:B------:R-:W-:Y:S02]  /*88d0*/  IADD3.X R115, PT, PT, R115, UR11, RZ, P5, !PT ;  /* 0x0000000b73737c10 */ /* 0x000fe4000affe4ff */
[----:B------:R-:W-:Y:S02]  /*88e0*/  IADD3 R53, P5, PT, R53, UR10, RZ ;  /* 0x0000000a35357c10 */ /* 0x000fe4000ffbe0ff */
[----:B------:R-:W-:Y:S02]  /*88f0*/  IADD3.X R117, PT, PT, R117, UR11, RZ, P4, !PT ;  /* 0x0000000b75757c10 */ /* 0x000fe4000a7fe4ff */
[----:B------:R-:W-:Y:S02]  /*8900*/  IADD3.X R123, PT, PT, R123, UR11, RZ, P6, !PT ;  /* 0x0000000b7b7b7c10 */ /* 0x000fe4000b7fe4ff */
[----:B------:R-:W-:Y:S02]  /*8910*/  IADD3.X R125, PT, PT, R125, UR11, RZ, P5, !PT ;  /* 0x0000000b7d7d7c10 */ /* 0x000fe4000affe4ff */
[----:B------:R-:W-:-:S02]  /*8920*/  IADD3 R48, P5, PT, R48, UR10, RZ ;  /* 0x0000000a30307c10 */ /* 0x000fc4000ffbe0ff */
[----:B--2---:R-:W-:Y:S02]  /*8930*/  SHF.R.S32.HI R33, RZ, 0x1f, R20 ;  /* 0x0000001fff217819 */ /* 0x004fe40000011414 */
[----:B------:R-:W-:-:S04]  /*8940*/  LEA R45, P2, R20, R13, 0x2 ;  /* 0x0000000d142d7211 */ /* 0x000fc800078410ff */
[-C--:B------:R-:W-:Y:S02]  /*8950*/  LEA.HI.X R33, R20, R8.reuse, R33, 0x2, P2 ;  /* 0x0000000814217211 */ /* 0x080fe400010f1421 */
[----:B---3--:R-:W-:Y:S02]  /*8960*/  SHF.R.S32.HI R32, RZ, 0x1f, R30 ;  /* 0x0000001fff207819 */ /* 0x008fe4000001141e */
[CC--:B------:R-:W-:Y:S02]  /*8970*/  LEA R42, P3, R30.reuse, R13.reuse, 0x2 ;  /* 0x0000000d1e2a7211 */ /* 0x0c0fe400078610ff */
[----:B----4-:R-:W-:Y:S02]  /*8980*/  LEA R46, P0, R21, R13, 0x2 ;  /* 0x0000000d152e7211 */ /* 0x010fe400078010ff */
[----:B------:R-:W-:Y:S02]  /*8990*/  LEA.HI.X R32, R30, R8, R32, 0x2, P3 ;  /* 0x000000081e207211 */ /* 0x000fe400018f1420 */
[----:B------:R-:W-:-:S04]  /*89a0*/  SHF.R.S32.HI R30, RZ, 0x1f, R21 ;  /* 0x0000001fff1e7819 */ /* 0x000fc80000011415 */
[----:B------:R-:W-:Y:S02]  /*89b0*/  LEA.HI.X R30, R21, R8, R30, 0x2, P0 ;  /* 0x00000008151e7211 */ /* 0x000fe400000f141e */
[----:B------:R-:W-:Y:S02]  /*89c0*/  SHF.R.S32.HI R28, RZ, 0x1f, R18 ;  /* 0x0000001fff1c7819 */ /* 0x000fe40000011412 */
[----:B------:R-:W-:-:S04]  /*89d0*/  LEA R43, P1, R18, R13, 0x2 ;  /* 0x0000000d122b7211 */ /* 0x000fc800078210ff */
[-C--:B------:R-:W-:Y:S02]  /*89e0*/  LEA.HI.X R28, R18, R8.reuse, R28, 0x2, P1 ;  /* 0x00000008121c7211 */ /* 0x080fe400008f141c */
[----:B------:R-:W-:Y:S02]  /*89f0*/  SHF.R.S32.HI R26, RZ, 0x1f, R31 ;  /* 0x0000001fff1a7819 */ /* 0x000fe4000001141f */
[-C--:B------:R-:W-:Y:S02]  /*8a00*/  LEA R38, P2, R31, R13.reuse, 0x2 ;  /* 0x0000000d1f267211 */ /* 0x080fe400078410ff */
[----:B------:R-:W-:Y:S02]  /*8a10*/  SHF.R.S32.HI R24, RZ, 0x1f, R23 ;  /* 0x0000001fff187819 */ /* 0x000fe40000011417 */
[----:B------:R-:W-:Y:S02]  /*8a20*/  LEA R34, P3, R23, R13, 0x2 ;  /* 0x0000000d17227211 */ /* 0x000fe400078610ff */
[----:B------:R-:W-:-:S02]  /*8a30*/  LEA.HI.X R26, R31, R8, R26, 0x2, P2 ;  /* 0x000000081f1a7211 */ /* 0x000fc400010f141a */
[----:B------:R-:W-:Y:S02]  /*8a40*/  LEA.HI.X R24, R23, R8, R24, 0x2, P3 ;  /* 0x0000000817187211 */ /* 0x000fe400018f1418 */
[----:B------:R-:W-:Y:S02]  /*8a50*/  SHF.R.S32.HI R23, RZ, 0x1f, R29 ;  /* 0x0000001fff177819 */ /* 0x000fe4000001141d */
[-C--:B------:R-:W-:Y:S02]  /*8a60*/  LEA R39, P0, R29, R13.reuse, 0x2 ;  /* 0x0000000d1d277211 */ /* 0x080fe400078010ff */
[----:B------:R-:W-:Y:S02]  /*8a70*/  SHF.R.S32.HI R21, RZ, 0x1f, R16 ;  /* 0x0000001fff157819 */ /* 0x000fe40000011410 */
[----:B------:R-:W-:Y:S02]  /*8a80*/  LEA R35, P1, R16, R13, 0x2 ;  /* 0x0000000d10237211 */ /* 0x000fe400078210ff */
[----:B------:R-:W-:-:S02]  /*8a90*/  SHF.R.S32.HI R20, RZ, 0x1f, R22 ;  /* 0x0000001fff147819 */ /* 0x000fc40000011416 */
[-C--:B------:R-:W-:Y:S02]  /*8aa0*/  LEA R31, P2, R22, R13.reuse, 0x2 ;  /* 0x0000000d161f7211 */ /* 0x080fe400078410ff */
[----:B------:R-:W-:Y:S02]  /*8ab0*/  SHF.R.S32.HI R18, RZ, 0x1f, R19 ;  /* 0x0000001fff127819 */ /* 0x000fe40000011413 */
[C---:B------:R-:W-:Y:S02]  /*8ac0*/  LEA R27, P3, R19.reuse, R13, 0x2 ;  /* 0x0000000d131b7211 */ /* 0x040fe400078610ff */
[-C--:B------:R-:W-:Y:S02]  /*8ad0*/  LEA.HI.X R21, R16, R8.reuse, R21, 0x2, P1 ;  /* 0x0000000810157211 */ /* 0x080fe400008f1415 */
[-C--:B------:R-:W-:Y:S02]  /*8ae0*/  LEA.HI.X R18, R19, R8.reuse, R18, 0x2, P3 ;  /* 0x0000000813127211 */ /* 0x080fe400018f1412 */
[----:B------:R-:W-:-:S02]  /*8af0*/  LEA.HI.X R23, R29, R8, R23, 0x2, P0 ;  /* 0x000000081d177211 */ /* 0x000fc400000f1417 */
[----:B------:R-:W-:Y:S02]  /*8b00*/  SHF.R.S32.HI R14, RZ, 0x1f, R101 ;  /* 0x0000001fff0e7819 */ /* 0x000fe40000011465 */
[-C--:B------:R-:W-:Y:S02]  /*8b10*/  LEA R25, P1, R101, R13.reuse, 0x2 ;  /* 0x0000000d65197211 */ /* 0x080fe400078210ff */
[----:B------:R-:W-:Y:S02]  /*8b20*/  LEA.HI.X R20, R22, R8, R20, 0x2, P2 ;  /* 0x0000000816147211 */ /* 0x000fe400010f1414 */
[----:B------:R-:W-:Y:S02]  /*8b30*/  SHF.R.S32.HI R11, RZ, 0x1f, R97 ;  /* 0x0000001fff0b7819 */ /* 0x000fe40000011461 */
[----:B------:R-:W-:Y:S02]  /*8b40*/  LEA R19, P3, R97, R13, 0x2 ;  /* 0x0000000d61137211 */ /* 0x000fe400078610ff */
[----:B------:R-:W-:-:S02]  /*8b50*/  SHF.R.S32.HI R16, RZ, 0x1f, R95 ;  /* 0x0000001fff107819 */ /* 0x000fc4000001145f */
[-C--:B------:R-:W-:Y:S02]  /*8b60*/  LEA R29, P0, R95, R13.reuse, 0x2 ;  /* 0x0000000d5f1d7211 */ /* 0x080fe400078010ff */
[----:B------:R-:W-:Y:S02]  /*8b70*/  SHF.R.S32.HI R12, RZ, 0x1f, R96 ;  /* 0x0000001fff0c7819 */ /* 0x000fe40000011460 */
[----:B------:R-:W-:Y:S02]  /*8b80*/  LEA R22, P2, R96, R13, 0x2 ;  /* 0x0000000d60167211 */ /* 0x000fe400078410ff */
[-C--:B------:R-:W-:Y:S02]  /*8b90*/  LEA.HI.X R14, R101, R8.reuse, R14, 0x2, P1 ;  /* 0x00000008650e7211 */ /* 0x080fe400008f140e */
[-C--:B------:R-:W-:Y:S01]  /*8ba0*/  LEA.HI.X R11, R97, R8.reuse, R11, 0x2, P3 ;  /* 0x00000008610b7211 */ /* 0x080fe200018f140b */
[----:B------:R-:W-:Y:S01]  /*8bb0*/  IMAD.SHL.U32 R97, R4, 0x80, RZ ;  /* 0x0000008004617824 */ /* 0x000fe200078e00ff */
[----:B------:R-:W-:-:S02]  /*8bc0*/  LEA.HI.X R16, R95, R8, R16, 0x2, P0 ;  /* 0x000000085f107211 */ /* 0x000fc400000f1410 */
[----:B------:R-:W-:Y:S02]  /*8bd0*/  SHF.R.S32.HI R9, RZ, 0x1f, R93 ;  /* 0x0000001fff097819 */ /* 0x000fe4000001145d */
[-C--:B------:R-:W-:Y:S02]  /*8be0*/  LEA R15, P1, R93, R13.reuse, 0x2 ;  /* 0x0000000d5d0f7211 */ /* 0x080fe400078210ff */
[----:B------:R-:W-:Y:S02]  /*8bf0*/  LEA.HI.X R12, R96, R8, R12, 0x2, P2 ;  /* 0x00000008600c7211 */ /* 0x000fe400010f140c */
[----:B------:R-:W-:Y:S02]  /*8c00*/  SHF.R.S32.HI R10, RZ, 0x1f, R92 ;  /* 0x0000001fff0a7819 */ /* 0x000fe4000001145c */
[----:B------:R-:W-:Y:S02]  /*8c10*/  LEA R17, P0, R92, R13, 0x2 ;  /* 0x0000000d5c117211 */ /* 0x000fe400078010ff */
[----:B------:R-:W-:-:S02]  /*8c20*/  SHF.R.S32.HI R0, RZ, 0x1f, R72 ;  /* 0x0000001fff007819 */ /* 0x000fc40000011448 */
[----:B------:R-:W-:Y:S02]  /*8c30*/  LEA R13, P2, R72, R13, 0x2 ;  /* 0x0000000d480d7211 */ /* 0x000fe400078410ff */
[-C--:B------:R-:W-:Y:S02]  /*8c40*/  LEA.HI.X R9, R93, R8.reuse, R9, 0x2, P1 ;  /* 0x000000085d097211 */ /* 0x080fe400008f1409 */
[-C--:B------:R-:W-:Y:S02]  /*8c50*/  LEA.HI.X R10, R92, R8.reuse, R10, 0x2, P0 ;  /* 0x000000085c0a7211 */ /* 0x080fe400000f140a */
[----:B------:R-:W-:Y:S02]  /*8c60*/  LEA R55, P1, R97, R73, 0x3 ;  /* 0x0000004961377211 */ /* 0x000fe400078218ff */
[----:B------:R-:W-:Y:S02]  /*8c70*/  LEA.HI.X R8, R72, R8, R0, 0x2, P2 ;  /* 0x0000000848087211 */ /* 0x000fe400010f1400 */
[----:B------:R-:W-:-:S02]  /*8c80*/  IADD3 R110, P3, PT, R110, UR10, RZ ;  /* 0x0000000a6e6e7c10 */ /* 0x000fc4000ff7e0ff */
[----:B------:R-:W-:Y:S02]  /*8c90*/  IADD3 R112, P2, PT, R112, UR10, RZ ;  /* 0x0000000a70707c10 */ /* 0x000fe4000ff5e0ff */
[----:B------:R-:W-:Y:S02]  /*8ca0*/  LOP3.LUT R0, R56, R52, RZ, 0x3c, !PT ;  /* 0x0000003438007212 */ /* 0x000fe400078e3cff */
[----:B------:R-:W-:Y:S02]  /*8cb0*/  IADD3 R52, P0, PT, R55, UR8, RZ ;  /* 0x0000000837347c10 */ /* 0x000fe4000ff1e0ff */
[----:B------:R-:W-:Y:S02]  /*8cc0*/  IADD3.X R109, PT, PT, R109, UR11, RZ, P3, !PT ;  /* 0x0000000b6d6d7c10 */ /* 0x000fe40009ffe4ff */
[----:B------:R-:W-:Y:S02]  /*8cd0*/  IADD3 R120, P3, PT, R120, UR10, RZ ;  /* 0x0000000a78787c10 */ /* 0x000fe4000ff7e0ff */
[----:B------:R-:W-:-:S02]  /*8ce0*/  IADD3.X R111, PT, PT, R111, UR11, RZ, P2, !PT ;  /* 0x0000000b6f6f7c10 */ /* 0x000fc400097fe4ff */
[----:B------:R-:W-:Y:S01]  /*8cf0*/  IADD3 R122, P2, PT, R122, UR10, RZ ;  /* 0x0000000a7a7a7c10 */ /* 0x000fe2000ff5e0ff */
[----:B------:R1:W-:Y:S01]  /*8d00*/  STL [R1+0xc0], R52 ;  /* 0x0000c03401007387 */ /* 0x0003e20000100800 */
[----:B------:R-:W-:Y:S02]  /*8d10*/  IADD3.X R119, PT, PT, R119, UR11, RZ, P3, !PT ;  /* 0x0000000b77777c10 */ /* 0x000fe40009ffe4ff */
[----:B------:R-:W-:Y:S01]  /*8d20*/  IADD3.X R121, PT, PT, R121, UR11, RZ, P2, !PT ;  /* 0x0000000b79797c10 */ /* 0x000fe200097fe4ff */
[----:B------:R-:W-:Y:S01]  /*8d30*/  STL [R1], R53 ;  /* 0x0000003501007387 */ /* 0x000fe20000100800 */
[----:B-1----:R-:W-:Y:S02]  /*8d40*/  IADD3 R52, P4, PT, R51, UR10, RZ ;  /* 0x0000000a33347c10 */ /* 0x002fe4000ff9e0ff */
[----:B------:R-:W-:Y:S02]  /*8d50*/  IADD3 R51, P3, PT, R49, UR10, RZ ;  /* 0x0000000a31337c10 */ /* 0x000fe4000ff7e0ff */
[----:B------:R-:W-:-:S02]  /*8d60*/  IADD3 R49, P2, PT, R47, UR10, RZ ;  /* 0x0000000a2f317c10 */ /* 0x000fc4000ff5e0ff */
[----:B------:R-:W-:Y:S01]  /*8d70*/  IADD3 R47, P6, PT, R50, UR10, RZ ;  /* 0x0000000a322f7c10 */ /* 0x000fe2000ffde0ff */
[----:B------:R-:W-:Y:S04]  /*8d80*/  STL [R1+0x8], R52 ;  /* 0x0000083401007387 */ /* 0x000fe80000100800 */
[----:B------:R-:W-:Y:S04]  /*8d90*/  STL [R1+0x18], R51 ;  /* 0x0000183301007387 */ /* 0x000fe80000100800 */
[----:B------:R-:W-:Y:S04]  /*8da0*/  STL [R1+0x20], R49 ;  /* 0x0000203101007387 */ /* 0x000fe80000100800 */
[----:B------:R1:W-:Y:S01]  /*8db0*/  STL [R1+0x28], R47 ;  /* 0x0000282f01007387 */ /* 0x0003e20000100800 */
[----:B------:R-:W-:-:S03]  /*8dc0*/  IADD3.X R37, PT, PT, R37, UR11, RZ, P6, !PT ;  /* 0x0000000b25257c10 */ /* 0x000fc6000b7fe4ff */
[----:B------:R-:W-:Y:S01]  /*8dd0*/  STL [R1+0x30], R48 ;  /* 0x0000303001007387 */ /* 0x000fe20000100800 */
[----:B-1----:R-:W-:Y:S02]  /*8de0*/  IADD3.X R47, PT, PT, R44, UR11, RZ, P4, !PT ;  /* 0x0000000b2c2f7c10 */ /* 0x002fe4000a7fe4ff */
[----:B------:R-:W-:Y:S02]  /*8df0*/  IADD3 R45, P4, PT, R45, UR10, RZ ;  /* 0x0000000a2d2d7c10 */ /* 0x000fe4000ff9e0ff */
[----:B------:R-:W-:Y:S02]  /*8e00*/  IADD3.X R44, PT, PT, R41, UR11, RZ, P3, !PT ;  /* 0x0000000b292c7c10 */ /* 0x000fe40009ffe4ff */
[----:B------:R-:W-:Y:S01]  /*8e10*/  IADD3 R42, P3, PT, R42, UR10, RZ ;  /* 0x0000000a2a2a7c10 */ /* 0x000fe2000ff7e0ff */
[----:B------:R-:W-:Y:S01]  /*8e20*/  STL [R1+0x4], R47 ;  /* 0x0000042f01007387 */ /* 0x000fe20000100800 */
[----:B------:R-:W-:Y:S02]  /*8e30*/  IADD3.X R41, PT, PT, R40, UR11, RZ, P2, !PT ;  /* 0x0000000b28297c10 */ /* 0x000fe400097fe4ff */
[----:B------:R-:W-:Y:S01]  /*8e40*/  IADD3 R40, P2, PT, R46, UR10, RZ ;  /* 0x0000000a2e287c10 */ /* 0x000fe2000ff5e0ff */
[----:B------:R-:W-:Y:S04]  /*8e50*/  STL [R1+0x38], R45 ;  /* 0x0000382d01007387 */ /* 0x000fe80000100800 */
[----:B------:R-:W-:Y:S04]  /*8e60*/  STL [R1+0xc], R44 ;  /* 0x00000c2c01007387 */ /* 0x000fe80000100800 */
[----:B------:R-:W-:Y:S04]  /*8e70*/  STL [R1+0x40], R42 ;  /* 0x0000402a01007387 */ /* 0x000fe80000100800 */
[----:B------:R1:W-:Y:S04]  /*8e80*/  STL [R1+0x1c], R41 ;  /* 0x00001c2901007387 */ /* 0x0003e80000100800 */
[----:B------:R2:W-:Y:S04]  /*8e90*/  STL [R1+0x48], R40 ;  /* 0x0000482801007387 */ /* 0x0005e80000100800 */
[----:B------:R3:W-:Y:S01]  /*8ea0*/  STL [R1+0x24], R37 ;  /* 0x0000242501007387 */ /* 0x0007e20000100800 */
[----:B-1----:R-:W-:-:S02]  /*8eb0*/  IADD3 R41, P6, PT, R43, UR10, RZ ;  /* 0x0000000a2b297c10 */ /* 0x002fc4000ffde0ff */
[----:B--2---:R-:W-:Y:S02]  /*8ec0*/  IADD3.X R40, PT, PT, R36, UR11, RZ, P5, !PT ;  /* 0x0000000b24287c10 */ /* 0x004fe4000affe4ff */
[----:B------:R-:W-:Y:S02]  /*8ed0*/  IADD3.X R36, PT, PT, R33, UR11, RZ, P4, !PT ;  /* 0x0000000b21247c10 */ /* 0x000fe4000a7fe4ff */
[----:B---3--:R-:W-:Y:S01]  /*8ee0*/  IADD3 R37, P5, PT, R38, UR10, RZ ;  /* 0x0000000a26257c10 */ /* 0x008fe2000ffbe0ff */
[----:B------:R-:W-:Y:S01]  /*8ef0*/  STL [R1+0x50], R41 ;  /* 0x0000502901007387 */ /* 0x000fe20000100800 */
[----:B------:R-:W-:Y:S02]  /*8f00*/  IADD3 R34, P4, PT, R34, UR10, RZ ;  /* 0x0000000a22227c10 */ /* 0x000fe4000ff9e0ff */
[----:B------:R-:W-:Y:S01]  /*8f10*/  IADD3.X R33, PT, PT, R32, UR11, RZ, P3, !PT ;  /* 0x0000000b20217c10 */ /* 0x000fe20009ffe4ff */
[----:B------:R-:W-:Y:S01]  /*8f20*/  STL [R1+0x2c], R40 ;  /* 0x00002c2801007387 */ /* 0x000fe20000100800 */
[----:B------:R-:W-:-:S02]  /*8f30*/  IADD3 R32, P3, PT, R39, UR10, RZ ;  /* 0x0000000a27207c10 */ /* 0x000fc4000ff7e0ff */
[----:B------:R-:W-:Y:S01]  /*8f40*/  IADD3.X R30, PT, PT, R30, UR11, RZ, P2, !PT ;  /* 0x0000000b1e1e7c10 */ /* 0x000fe200097fe4ff */
        /* <DEDUP_REMOVED lines=14> */
[----:B------:R-:W-:-:S03]  /*9030*/  IADD3 R27, P4, PT, R29, UR10, RZ ;  /* 0x0000000a1d1b7c10 */ /* 0x000fc6000ff9e0ff */
[----:B------:R-:W-:Y:S04]  /*9040*/  STL [R1+0x78], R30 ;  /* 0x0000781e01007387 */ /* 0x000fe80000100800 */
[----:B------:R-:W-:Y:S04]  /*9050*/  STL [R1+0x54], R28 ;  /* 0x0000541c01007387 */ /* 0x000fe80000100800 */
[----:B------:R1:W-:Y:S04]  /*9060*/  STL [R1+0x80], R26 ;  /* 0x0000801a01007387 */ /* 0x0003e80000100800 */
[----:B------:R2:W-:Y:S01]  /*9070*/  STL [R1+0x5c], R24 ;  /* 0x00005c1801007387 */ /* 0x0005e20000100800 */
[----:B-1----:R-:W-:-:S02]  /*9080*/  IADD3.X R26, PT, PT, R23, UR11, RZ, P3, !PT ;  /* 0x0000000b171a7c10 */ /* 0x002fc40009ffe4ff */
[----:B------:R-:W-:Y:S02]  /*9090*/  IADD3.X R23, PT, PT, R21, UR11, RZ, P2, !PT ;  /* 0x0000000b15177c10 */ /* 0x000fe400097fe4ff */
[----:B--2---:R-:W-:Y:S01]  /*90a0*/  IADD3 R24, P3, PT, R25, UR10, RZ ;  /* 0x0000000a19187c10 */ /* 0x004fe2000ff7e0ff */
[----:B------:R-:W-:Y:S01]  /*90b0*/  STL [R1+0x88], R27 ;  /* 0x0000881b01007387 */ /* 0x000fe20000100800 */
[----:B------:R-:W-:Y:S02]  /*90c0*/  IADD3 R22, P2, PT, R22, UR10, RZ ;  /* 0x0000000a16167c10 */ /* 0x000fe4000ff5e0ff */
[----:B------:R-:W-:Y:S01]  /*90d0*/  IADD3.X R21, PT, PT, R20, UR11, RZ, P6, !PT ;  /* 0x0000000b14157c10 */ /* 0x000fe2000b7fe4ff */
[----:B------:R-:W-:Y:S01]  /*90e0*/  STL [R1+0x64], R26 ;  /* 0x0000641a01007387 */ /* 0x000fe20000100800 */
[----:B------:R-:W-:Y:S02]  /*90f0*/  IADD3 R20, P6, PT, R19, UR10, RZ ;  /* 0x0000000a13147c10 */ /* 0x000fe4000ffde0ff */
[----:B------:R-:W-:Y:S01]  /*9100*/  IADD3.X R19, PT, PT, R18, UR11, RZ, P5, !PT ;  /* 0x0000000b12137c10 */ /* 0x000fe2000affe4ff */
[----:B------:R-:W-:Y:S01]  /*9110*/  STL [R1+0x90], R24 ;  /* 0x0000901801007387 */ /* 0x000fe20000100800 */
[----:B------:R-:W-:-:S02]  /*9120*/  IADD3 R18, P5, PT, R17, UR10, RZ ;  /* 0x0000000a11127c10 */ /* 0x000fc4000ffbe0ff */
[----:B------:R-:W-:Y:S01]  /*9130*/  IADD3.X R17, PT, PT, R16, UR11, RZ, P4, !PT ;  /* 0x0000000b10117c10 */ /* 0x000fe2000a7fe4ff */
[----:B------:R-:W-:Y:S01]  /*9140*/  STL [R1+0x6c], R23 ;  /* 0x00006c1701007387 */ /* 0x000fe20000100800 */
[----:B------:R-:W-:Y:S02]  /*9150*/  SHF.R.S32.HI R72, RZ, 0x1f, R97 ;  /* 0x0000001fff487819 */ /* 0x000fe40000011461 */
[----:B------:R-:W-:Y:S01]  /*9160*/  IADD3 R16, P4, PT, R15, UR10, RZ ;  /* 0x0000000a0f107c10 */ /* 0x000fe2000ff9e0ff */
[----:B------:R-:W-:Y:S01]  /*9170*/  STL [R1+0x98], R22 ;  /* 0x0000981601007387 */ /* 0x000fe20000100800 */
[----:B------:R-:W-:-:S03]  /*9180*/  IADD3.X R15, PT, PT, R14, UR11, RZ, P3, !PT ;  /* 0x0000000b0e0f7c10 */ /* 0x000fc60009ffe4ff */
[----:B------:R-:W-:Y:S01]  /*9190*/  STL [R1+0x74], R21 ;  /* 0x0000741501007387 */ /* 0x000fe20000100800 */
[----:B------:R-:W-:-:S03]  /*91a0*/  IADD3 R14, P3, PT, R13, UR10, RZ ;  /* 0x0000000a0d0e7c10 */ /* 0x000fc6000ff7e0ff */
[----:B------:R-:W-:Y:S01]  /*91b0*/  STL [R1+0xa0], R20 ;  /* 0x0000a01401007387 */ /* 0x000fe20000100800 */
[----:B------:R-:W-:-:S03]  /*91c0*/  IADD3.X R13, PT, PT, R12, UR11, RZ, P2, !PT ;  /* 0x0000000b0c0d7c10 */ /* 0x000fc600097fe4ff */
[----:B------:R-:W-:Y:S01]  /*91d0*/  STL [R1+0x7c], R19 ;  /* 0x00007c1301007387 */ /* 0x000fe20000100800 */
[----:B------:R-:W-:Y:S02]  /*91e0*/  LEA.HI.X R7, R97, R7, R72, 0x3, P1 ;  /* 0x0000000761077211 */ /* 0x000fe400008f1c48 */
[----:B------:R-:W-:Y:S01]  /*91f0*/  IADD3.X R12, PT, PT, R11, UR11, RZ, P6, !PT ;  /* 0x0000000b0b0c7c10 */ /* 0x000fe2000b7fe4ff */
[----:B------:R-:W-:Y:S01]  /*9200*/  STL [R1+0xa8], R18 ;  /* 0x0000a81201007387 */ /* 0x000fe20000100800 */
[----:B------:R-:W-:Y:S02]  /*9210*/  LOP3.LUT R73, R103, 0x18, RZ, 0xfc, !PT ;  /* 0x0000001867497812 */ /* 0x000fe400078efcff */
[----:B------:R-:W-:Y:S01]  /*9220*/  IADD3.X R11, PT, PT, R10, UR11, RZ, P5, !PT ;  /* 0x0000000b0a0b7c10 */ /* 0x000fe2000affe4ff */
[----:B------:R-:W-:Y:S01]  /*9230*/  STL [R1+0x84], R17 ;  /* 0x0000841101007387 */ /* 0x000fe20000100800 */
[----:B------:R-:W-:-:S03]  /*9240*/  IADD3.X R10, PT, PT, R9, UR11, RZ, P4, !PT ;  /* 0x0000000b090a7c10 */ /* 0x000fc6000a7fe4ff */
[----:B------:R-:W-:Y:S01]  /*9250*/  STL [R1+0xb0], R16 ;  /* 0x0000b01001007387 */ /* 0x000fe20000100800 */
[----:B------:R-:W-:-:S03]  /*9260*/  IADD3.X R9, PT, PT, R8, UR11, RZ, P3, !PT ;  /* 0x0000000b08097c10 */ /* 0x000fc60009ffe4ff */
[----:B------:R-:W-:Y:S01]  /*9270*/  STL [R1+0x8c], R15 ;  /* 0x00008c0f01007387 */ /* 0x000fe20000100800 */
[----:B------:R-:W-:Y:S01]  /*9280*/  IADD3.X R8, PT, PT, R7, UR9, RZ, P0, !PT ;  /* 0x0000000907087c10 */ /* 0x000fe200087fe4ff */
[----:B------:R-:W-:Y:S02]  /*9290*/  IMAD R7, R73, R4, RZ ;  /* 0x0000000449077224 */ /* 0x000fe400078e02ff */
[----:B------:R-:W-:Y:S01]  /*92a0*/  STL [R1+0xb8], R14 ;  /* 0x0000b80e01007387 */ /* 0x000fe20000100800 */
[----:B------:R-:W-:-:S03]  /*92b0*/  LOP3.LUT R96, R103, 0x7e, RZ, 0xfc, !PT ;  /* 0x0000007e67607812 */ /* 0x000fc600078efcff */
[----:B------:R-:W-:Y:S04]  /*92c0*/  STL [R1+0x94], R13 ;  /* 0x0000940d01007387 */ /* 0x000fe80000100800 */
[----:B------:R-:W-:Y:S04]  /*92d0*/  STL [R1+0x9c], R12 ;  /* 0x00009c0c01007387 */ /* 0x000fe80000100800 */
[----:B------:R-:W-:Y:S01]  /*92e0*/  STL [R1+0xa4], R11 ;  /* 0x0000a40b01007387 */ /* 0x000fe20000100800 */
[----:B------:R-:W-:-:S03]  /*92f0*/  LOP3.LUT R92, R103, 0x7c, RZ, 0xfc, !PT ;  /* 0x0000007c675c7812 */ /* 0x000fc600078efcff */
[----:B------:R-:W-:Y:S01]  /*9300*/  STL [R1+0xac], R10 ;  /* 0x0000ac0a01007387 */ /* 0x000fe20000100800 */
[----:B------:R-:W-:-:S03]  /*9310*/  LOP3.LUT R93, R103, 0x7a, RZ, 0xfc, !PT ;  /* 0x0000007a675d7812 */ /* 0x000fc600078efcff */
[----:B------:R1:W-:Y:S01]  /*9320*/  STL [R1+0xb4], R9 ;  /* 0x0000b40901007387 */ /* 0x0003e20000100800 */
[----:B------:R-:W-:-:S03]  /*9330*/  LOP3.LUT R73, R103, 0x78, RZ, 0xfc, !PT ;  /* 0x0000007867497812 */ /* 0x000fc600078efcff */
[----:B------:R-:W-:Y:S04]  /*9340*/  STL [R1+0xbc], R8 ;  /* 0x0000bc0801007387 */ /* 0x000fe80000100800 */
[----:B------:R2:W-:Y:S01]  /*9350*/  STL [R1+0xe4], R7 ;  /* 0x0000e40701007387 */ /* 0x0005e20000100800 */
[-C--:B-1----:R-:W-:Y:S02]  /*9360*/  IMAD R9, R92, R4.reuse, RZ ;  /* 0x000000045c097224 */ /* 0x082fe400078e02ff */
[-C--:B--2---:R-:W-:Y:S02]  /*9370*/  IMAD R7, R96, R4.reuse, RZ ;  /* 0x0000000460077224 */ /* 0x084fe400078e02ff */
[----:B------:R-:W-:Y:S01]  /*9380*/  IMAD R8, R93, R4, RZ ;  /* 0x000000045d087224 */ /* 0x000fe200078e02ff */
[----:B------:R-:W-:-:S02]  /*9390*/  LOP3.LUT R96, R103, 0x76, RZ, 0xfc, !PT ;  /* 0x0000007667607812 */ /* 0x000fc400078efcff */
[----:B------:R1:W-:Y:S01]  /*93a0*/  STL [R1+0x1b0], R7 ;  /* 0x0001b00701007387 */ /* 0x0003e20000100800 */
[----:B------:R-:W-:-:S03]  /*93b0*/  LOP3.LUT R92, R103, 0x74, RZ, 0xfc, !PT ;  /* 0x00000074675c7812 */ /* 0x000fc600078efcff */
[----:B------:R2:W-:Y:S01]  /*93c0*/  STL [R1+0x1ac], R9 ;  /* 0x0001ac0901007387 */ /* 0x0005e20000100800 */
[----:B-1----:R-:W-:-:S03]  /*93d0*/  IMAD R7, R73, R4, RZ ;  /* 0x0000000449077224 */ /* 0x002fc600078e02ff */
[----:B------:R-:W-:Y:S01]  /*93e0*/  STL [R1+0x1a8], R8 ;  /* 0x0001a80801007387 */ /* 0x000fe20000100800 */
[----:B------:R-:W-:-:S03]  /*93f0*/  LOP3.LUT R93, R103, 0x72, RZ, 0xfc, !PT ;  /* 0x00000072675d7812 */ /* 0x000fc600078efcff */
[----:B------:R1:W-:Y:S01]  /*9400*/  STL [R1+0x1a4], R7 ;  /* 0x0001a40701007387 */ /* 0x0003e20000100800 */
[----:B------:R-:W-:Y:S01]  /*9410*/  LOP3.LUT R73, R103, 0x70, RZ, 0xfc, !PT ;  /* 0x0000007067497812 */ /* 0x000fe200078efcff */
[-C--:B--2---:R-:W-:Y:S02]  /*9420*/  IMAD R9, R92, R4.reuse, RZ ;  /* 0x000000045c097224 */ /* 0x084fe400078e02ff */
[-C--:B-1----:R-:W-:Y:S02]  /*9430*/  IMAD R7, R96, R4.reuse, RZ ;  /* 0x0000000460077224 */ /* 0x082fe400078e02ff */
[----:B------:R-:W-:Y:S01]  /*9440*/  IMAD R8, R93, R4, RZ ;  /* 0x000000045d087224 */ /* 0x000fe200078e02ff */
[C---:B------:R-:W-:Y:S02]  /*9450*/  LOP3.LUT R96, R103.reuse, 0x6e, RZ, 0xfc, !PT ;  /* 0x0000006e67607812 */ /* 0x040fe400078efcff */
        /* <DEDUP_REMOVED lines=15> */
[----:B------:R-:W-:Y:S01]  /*9550*/  LOP3.LUT R93, R103, 0x62, RZ, 0xfc, !PT ;  /* 0x00000062675d7812 */ /* 0x000fe200078efcff */
[----:B-1----:R-:W-:Y:S02]  /*9560*/  IMAD R7, R73, R4, RZ ;  /* 0x0000000449077224 */ /* 0x002fe400078e02ff */
[----:B------:R1:W-:Y:S01]  /*9570*/  STL [R1+0x188], R8 ;  /* 0x0001880801007387 */ /* 0x0003e20000100800 */
[----:B------:R-:W-:-:S03]  /*9580*/  LOP3.LUT R73, R103, 0x60, RZ, 0xfc, !PT ;  /* 0x0000006067497812 */ /* 0x000fc600078efcff */
[----:B------:R3:W-:Y:S01]  /*9590*/  STL [R1+0x184], R7 ;  /* 0x0001840701007387 */ /* 0x0007e20000100800 */
[-C--:B--2---:R-:W-:Y:S01]  /*95a0*/  IMAD R9, R92, R4.reuse, RZ ;  /* 0x000000045c097224 */ /* 0x084fe200078e02ff */
[----:B------:R-:W-:Y:S01]  /*95b0*/  LOP3.LUT R92, R103, 0x5c, RZ, 0xfc, !PT ;  /* 0x0000005c675c7812 */ /* 0x000fe200078efcff */
[-C--:B-1----:R-:W-:Y:S02]  /*95c0*/  IMAD R8, R93, R4.reuse, RZ ;  /* 0x000000045d087224 */ /* 0x082fe400078e02ff */
[-C--:B---3--:R-:W-:Y:S01]  /*95d0*/  IMAD R7, R96, R4.reuse, RZ ;  /* 0x0000000460077224 */ /* 0x088fe200078e02ff */
[C---:B------:R-:W-:Y:S02]  /*95e0*/  LOP3.LUT R96, R103.reuse, 0x5e, RZ, 0xfc, !PT ;  /* 0x0000005e67607812 */ /* 0x040fe400078efcff */
[----:B------:R-:W-:Y:S02]  /*95f0*/  LOP3.LUT R93, R103, 0x5a, RZ, 0xfc, !PT ;  /* 0x0000005a675d7812 */ /* 0x000fe400078efcff */
[----:B------:R1:W-:Y:S04]  /*9600*/  STL [R1+0x180], R7 ;  /* 0x0001800701007387 */ /* 0x0003e80000100800 */
[----:B------:R2:W-:Y:S01]  /*9610*/  STL [R1+0x17c], R9 ;  /* 0x00017c0901007387 */ /* 0x0005e20000100800 */
[----:B-1----:R-:W-:-:S03]  /*9620*/  IMAD R7, R73, R4, RZ ;  /* 0x0000000449077224 */ /* 0x002fc600078e02ff */
[----:B------:R1:W-:Y:S01]  /*9630*/  STL [R1+0x178], R8 ;  /* 0x0001780801007387 */ /* 0x0003e20000100800 */
[----:B------:R-:W-:Y:S01]  /*9640*/  LOP3.LUT R73, R103, 0x58, RZ, 0xfc, !PT ;  /* 0x0000005867497812 */ /* 0x000fe200078efcff */
[-C--:B--2---:R-:W-:Y:S02]  /*9650*/  IMAD R9, R92, R4.reuse, RZ ;  /* 0x000000045c097224 */ /* 0x084fe400078e02ff */
[----:B------:R2:W-:Y:S01]  /*9660*/  STL [R1+0x174], R7 ;  /* 0x0001740701007387 */ /* 0x0005e20000100800 */
[-C--:B-1----:R-:W-:Y:S02]  /*9670*/  IMAD R8, R96, R4.reuse, RZ ;  /* 0x0000000460087224 */ /* 0x082fe400078e02ff */
[----:B--2---:R-:W-:-:S03]  /*9680*/  IMAD R7, R93, R4, RZ ;  /* 0x000000045d077224 */ /* 0x004fc600078e02ff */
[----:B------:R1:W-:Y:S01]  /*9690*/  STL [R1+0x170], R8 ;  /* 0x0001700801007387 */ /* 0x0003e20000100800 */
[----:B------:R-:W-:-:S03]  /*96a0*/  LOP3.LUT R93, R103, 0x52, RZ, 0xfc, !PT ;  /* 0x00000052675d7812 */ /* 0x000fc600078efcff */
[----:B------:R-:W-:Y:S04]  /*96b0*/  STL [R1+0x16c], R9 ;  /* 0x00016c0901007387 */ /* 0x000fe80000100800 */
[----:B------:R2:W-:Y:S01]  /*96c0*/  STL [R1+0x168], R7 ;  /* 0x0001680701007387 */ /* 0x0005e20000100800 */
[----:B-1----:R-:W-:Y:S01]  /*96d0*/  IMAD R8, R73, R4, RZ ;  /* 0x0000000449087224 */ /* 0x002fe200078e02ff */
[----:B------:R-:W-:-:S04]  /*96e0*/  LOP3.LUT R73, R103, 0x54, RZ, 0xfc, !PT ;  /* 0x0000005467497812 */ /* 0x000fc800078efcff */
[----:B------:R1:W-:Y:S01]  /*96f0*/  STL [R1+0x164], R8 ;  /* 0x0001640801007387 */ /* 0x0003e20000100800 */
[----:B--2---:R-:W-:Y:S01]  /*9700*/  IMAD R7, R75, R4, RZ ;  /* 0x000000044b077224 */ /* 0x004fe200078e02ff */
[----:B------:R-:W-:-:S04]  /*9710*/  LOP3.LUT R75, R103, 0x50, RZ, 0xfc, !PT ;  /* 0x00000050674b7812 */ /* 0x000fc800078efcff */
        /* <DEDUP_REMOVED lines=13> */
[-C--:B-1----:R-:W-:Y:S01]  /*97f0*/  IMAD R8, R75, R4.reuse, RZ ;  /* 0x000000044b087224 */ /* 0x082fe200078e02ff */
[----:B------:R-:W-:Y:S01]  /*9800*/  LOP3.LUT R75, R103, 0x44, RZ, 0xfc, !PT ;  /* 0x00000044674b7812 */ /* 0x000fe200078efcff */
[----:B------:R-:W-:-:S03]  /*9810*/  IMAD R9, R73, R4, RZ ;  /* 0x0000000449097224 */ /* 0x000fc600078e02ff */
[----:B------:R1:W-:Y:S01]  /*9820*/  STL [R1+0x14c], R8 ;  /* 0x00014c0801007387 */ /* 0x0003e20000100800 */
[----:B--2---:R-:W-:-:S05]  /*9830*/  IMAD R7, R93, R4, RZ ;  /* 0x000000045d077224 */ /* 0x004fca00078e02ff */
[----:B------:R2:W-:Y:S01]  /*9840*/  STL [R1+0x148], R7 ;  /* 0x0001480701007387 */ /* 0x0005e20000100800 */
[----:B-1----:R-:W-:-:S03]  /*9850*/  IMAD R8, R74, R4, RZ ;  /* 0x000000044a087224 */ /* 0x002fc600078e02ff */
[----:B------:R-:W-:Y:S04]  /*9860*/  STL [R1+0x144], R9 ;  /* 0x0001440901007387 */ /* 0x000fe80000100800 */
[----:B------:R-:W3:Y:S01]  /*9870*/  LDL R92, [R1+0x1dc] ;  /* 0x0001dc00015c7983 */ /* 0x000ee20000100800 */
[----:B--2---:R-:W-:-:S03]  /*9880*/  IMAD R7, R75, R4, RZ ;  /* 0x000000044b077224 */ /* 0x004fc600078e02ff */
[----:B------:R-:W-:Y:S04]  /*9890*/  STL [R1+0x13c], R8 ;  /* 0x00013c0801007387 */ /* 0x000fe80000100800 */
[----:B------:R-:W2:Y:S04]  /*98a0*/  LDL R93, [R1+0x1d4] ;  /* 0x0001d400015d7983 */ /* 0x000ea80000100800 */
[----:B------:R1:W-:Y:S04]  /*98b0*/  STL [R1+0x138], R7 ;  /* 0x0001380701007387 */ /* 0x0003e80000100800 */
[----:B------:R-:W4:Y:S04]  /*98c0*/  LDL R73, [R1+0x1d0] ;  /* 0x0001d00001497983 */ /* 0x000f280000100800 */
[----:B------:R-:W4:Y:S04]  /*98d0*/  LDL R74, [R1+0x1d8] ;  /* 0x0001d800014a7983 */ /* 0x000f280000100800 */
[----:B------:R-:W4:Y:S01]  /*98e0*/  LDL R75, [R1+0x1e4] ;  /* 0x0001e400014b7983 */ /* 0x000f220000100800 */
[----:B------:R-:W-:-:S02]  /*98f0*/  LOP3.LUT R96, R103, 0x42, RZ, 0xfc, !PT ;  /* 0x0000004267607812 */ /* 0x000fc400078efcff */
[----:B------:R-:W-:-:S03]  /*9900*/  LOP3.LUT R94, R103, 0x40, RZ, 0xfc, !PT ;  /* 0x00000040675e7812 */ /* 0x000fc600078efcff */
[-C--:B-1----:R-:W-:Y:S01]  /*9910*/  IMAD R7, R96, R4.reuse, RZ ;  /* 0x0000000460077224 */ /* 0x082fe200078e02ff */
[C---:B------:R-:W-:Y:S02]  /*9920*/  LOP3.LUT R95, R103.reuse, 0x3e, RZ, 0xfc, !PT ;  /* 0x0000003e675f7812 */ /* 0x040fe400078efcff */
[C---:B------:R-:W-:Y:S02]  /*9930*/  LOP3.LUT R101, R103.reuse, 0x3c, RZ, 0xfc, !PT ;  /* 0x0000003c67657812 */ /* 0x040fe400078efcff */
[----:B------:R1:W-:Y:S01]  /*9940*/  STL [R1+0x134], R7 ;  /* 0x0001340701007387 */ /* 0x0003e20000100800 */
[----:B------:R-:W-:Y:S01]  /*9950*/  LOP3.LUT R96, R103, 0x3a, RZ, 0xfc, !PT ;  /* 0x0000003a67607812 */ /* 0x000fe200078efcff */
[-C--:B------:R-:W-:Y:S02]  /*9960*/  IMAD R9, R95, R4.reuse, RZ ;  /* 0x000000045f097224 */ /* 0x080fe400078e02ff */
[-C--:B------:R-:W-:Y:S02]  /*9970*/  IMAD R8, R101, R4.reuse, RZ ;  /* 0x0000000465087224 */ /* 0x080fe400078e02ff */
[----:B-1----:R-:W-:Y:S01]  /*9980*/  IMAD R7, R94, R4, RZ ;  /* 0x000000045e077224 */ /* 0x002fe200078e02ff */
[----:B------:R-:W-:-:S04]  /*9990*/  LOP3.LUT R94, R103, 0x38, RZ, 0xfc, !PT ;  /* 0x00000038675e7812 */ /* 0x000fc800078efcff */
[----:B------:R1:W-:Y:S01]  /*99a0*/  STL [R1+0x130], R7 ;  /* 0x0001300701007387 */ /* 0x0003e20000100800 */
[----:B------:R-:W-:-:S03]  /*99b0*/  LOP3.LUT R95, R103, 0x36, RZ, 0xfc, !PT ;  /* 0x00000036675f7812 */ /* 0x000fc600078efcff */
[----:B------:R1:W-:Y:S02]  /*99c0*/  STL [R1+0x12c], R9 ;  /* 0x00012c0901007387 */ /* 0x0003e40000100800 */
[----:B-1----:R-:W-:Y:S02]  /*99d0*/  IMAD R7, R96, R4, RZ ;  /* 0x0000000460077224 */ /* 0x002fe400078e02ff */
[----:B------:R-:W-:Y:S01]  /*99e0*/  STL [R1+0x128], R8 ;  /* 0x0001280801007387 */ /* 0x000fe20000100800 */
[----:B------:R-:W-:-:S03]  /*99f0*/  LOP3.LUT R101, R103, 0x34, RZ, 0xfc, !PT ;  /* 0x0000003467657812 */ /* 0x000fc600078efcff */
[----:B------:R1:W-:Y:S01]  /*9a00*/  STL [R1+0x124], R7 ;  /* 0x0001240701007387 */ /* 0x0003e20000100800 */
[----:B------:R-:W-:Y:S01]  /*9a10*/  LOP3.LUT R96, R103, 0x32, RZ, 0xfc, !PT ;  /* 0x0000003267607812 */ /* 0x000fe200078efcff */
[-C--:B------:R-:W-:Y:S02]  /*9a20*/  IMAD R9, R95, R4.reuse, RZ ;  /* 0x000000045f097224 */ /* 0x080fe400078e02ff */
[-C--:B-1----:R-:W-:Y:S02]  /*9a30*/  IMAD R7, R94, R4.reuse, RZ ;  /* 0x000000045e077224 */ /* 0x082fe400078e02ff */
[----:B------:R-:W-:Y:S01]  /*9a40*/  IMAD R8, R101, R4, RZ ;  /* 0x0000000465087224 */ /* 0x000fe200078e02ff */
[C---:B------:R-:W-:Y:S02]  /*9a50*/  LOP3.LUT R94, R103.reuse, 0x30, RZ, 0xfc, !PT ;  /* 0x00000030675e7812 */ /* 0x040fe400078efcff */
        /* <DEDUP_REMOVED lines=20> */
[-C--:B------:R-:W-:Y:S01]  /*9ba0*/  IMAD R9, R95, R4.reuse, RZ ;  /* 0x000000045f097224 */ /* 0x080fe200078e02ff */
[C---:B------:R-:W-:Y:S01]  /*9bb0*/  LOP3.LUT R95, R103.reuse, 0x1e, RZ, 0xfc, !PT ;  /* 0x0000001e675f7812 */ /* 0x040fe200078efcff */
[-C--:B-1----:R-:W-:Y:S01]  /*9bc0*/  IMAD R7, R94, R4.reuse, RZ ;  /* 0x000000045e077224 */ /* 0x082fe200078e02ff */
[----:B------:R-:W-:Y:S01]  /*9bd0*/  LOP3.LUT R94, R103, 0x20, RZ, 0xfc, !PT ;  /* 0x00000020675e7812 */ /* 0x000fe200078efcff */
[-C--:B------:R-:W-:Y:S01]  /*9be0*/  IMAD R8, R101, R4.reuse, RZ ;  /* 0x0000000465087224 */ /* 0x080fe200078e02ff */
[C---:B------:R-:W-:Y:S02]  /*9bf0*/  LOP3.LUT R101, R103.reuse, 0x1c, RZ, 0xfc, !PT ;  /* 0x0000001c67657812 */ /* 0x040fe400078efcff */
[----:B------:R1:W-:Y:S04]  /*9c00*/  STL [R1+0x100], R7 ;  /* 0x0001000701007387 */ /* 0x0003e80000100800 */
[----:B------:R1:W-:Y:S02]  /*9c10*/  STL [R1+0xfc], R9 ;  /* 0x0000fc0901007387 */ /* 0x0003e40000100800 */
[-C--:B-1----:R-:W-:Y:S01]  /*9c20*/  IMAD R7, R96, R4.reuse, RZ ;  /* 0x0000000460077224 */ /* 0x082fe200078e02ff */
[----:B------:R-:W-:Y:S01]  /*9c30*/  LOP3.LUT R96, R103, 0x1a, RZ, 0xfc, !PT ;  /* 0x0000001a67607812 */ /* 0x000fe200078efcff */
[----:B------:R1:W-:Y:S01]  /*9c40*/  STL [R1+0xf8], R8 ;  /* 0x0000f80801007387 */ /* 0x0003e20000100800 */
[----:B------:R-:W-:-:S03]  /*9c50*/  IMAD R9, R94, R4, RZ ;  /* 0x000000045e097224 */ /* 0x000fc600078e02ff */
[----:B------:R1:W-:Y:S02]  /*9c60*/  STL [R1+0xf4], R7 ;  /* 0x0000f40701007387 */ /* 0x0003e40000100800 */
[-C--:B-1----:R-:W-:Y:S02]  /*9c70*/  IMAD R8, R95, R4.reuse, RZ ;  /* 0x000000045f087224 */ /* 0x082fe400078e02ff */
[----:B------:R-:W-:Y:S01]  /*9c80*/  STL [R1+0xf0], R9 ;  /* 0x0000f00901007387 */ /* 0x000fe20000100800 */
[-C--:B------:R-:W-:Y:S02]  /*9c90*/  IMAD R7, R101, R4.reuse, RZ ;  /* 0x0000000465077224 */ /* 0x080fe400078e02ff */
[----:B------:R-:W-:Y:S01]  /*9ca0*/  IMAD R4, R96, R4, RZ ;  /* 0x0000000460047224 */ /* 0x000fe200078e02ff */
[----:B------:R-:W-:Y:S01]  /*9cb0*/  STL [R1+0xec], R8 ;  /* 0x0000ec0801007387 */ /* 0x000fe20000100800 */
[C---:B------:R-:W-:Y:S01]  /*9cc0*/  SHF.L.U64.HI R100, R5.reuse, 0x2, R100 ;  /* 0x0000000205647819 */ /* 0x040fe20000010264 */
[----:B------:R-:W-:-:S02]  /*9cd0*/  IMAD.SHL.U32 R101, R5, 0x4, RZ ;  /* 0x0000000405657824 */ /* 0x000fc400078e00ff */
[----:B------:R-:W-:Y:S04]  /*9ce0*/  STL [R1+0xe8], R7 ;  /* 0x0000e80701007387 */ /* 0x000fe80000100800 */
[----:B------:R3:W-:Y:S01]  /*9cf0*/  STL [R1+0xe0], R4 ;  /* 0x0000e00401007387 */ /* 0x0007e20000100800 */
[----:B------:R-:W-:-:S05]  /*9d00*/  SHF.L.U64.HI R11, R97, 0x2, R72 ;  /* 0x00000002610b7819 */ /* 0x000fca0000010248 */
[----:B------:R-:W-:Y:S01]  /*9d10*/  STL [R1+0xc8], R11 ;  /* 0x0000c80b01007387 */ /* 0x000fe20000100800 */
[----:B------:R-:W-:Y:S01]  /*9d20*/  IMAD.IADD R102, R102, 0x1, R54 ;  /* 0x0000000166667824 */ /* 0x000fe200078e0236 */
        /* <DEDUP_REMOVED lines=32> */
[----:B------:R-:W-:Y:S01]  /*9f30*/  LOP3.LUT R106, R0, 0x20, RZ, 0x3c, !PT ;  /* 0x00000020006a7812 */ /* 0x000fe200078e3cff */
[----:B------:R-:W-:Y:S01]  /*9f40*/  UIADD3 UR6, UPT, UPT, UR6, -0x100, URZ ;  /* 0xffffff0006067890 */ /* 0x000fe2000fffe0ff */
[----:B------:R-:W-:Y:S01]  /*9f50*/  UMOV UR4, URZ ;  /* 0x000000ff00047c82 */ /* 0x000fe20008000000 */
[----:B------:R-:W-:Y:S01]  /*9f60*/  UMOV UR7, 0x1 ;  /* 0x0000000100077882 */ /* 0x000fe20000000000 */
[----:B------:R-:W-:Y:S01]  /*9f70*/  UMOV UR8, 0xffffffff ;  /* 0xffffffff00087882 */ /* 0x000fe20000000000 */
[----:B---3--:R-:W-:-:S04]  /*9f80*/  SHF.R.S32.HI R4, RZ, 0x1f, R92 ;  /* 0x0000001fff047819 */ /* 0x008fc8000001145c */
[----:B------:R-:W-:Y:S02]  /*9f90*/  SHF.L.U64.HI R10, R92, 0x2, R4 ;  /* 0x000000025c0a7819 */ /* 0x000fe40000010204 */
[----:B--2---:R-:W-:-:S04]  /*9fa0*/  SHF.R.S32.HI R5, RZ, 0x1f, R93 ;  /* 0x0000001fff057819 */ /* 0x004fc8000001145d */
[----:B------:R-:W-:Y:S02]  /*9fb0*/  SHF.L.U64.HI R5, R93, 0x2, R5 ;  /* 0x000000025d057819 */ /* 0x000fe40000010205 */
[----:B----4-:R-:W-:Y:S01]  /*9fc0*/  SHF.R.S32.HI R7, RZ, 0x1f, R73 ;  /* 0x0000001fff077819 */ /* 0x010fe20000011449 */
[----:B------:R-:W-:Y:S01]  /*9fd0*/  STL [R1+0xcc], R10 ;  /* 0x0000cc0a01007387 */ /* 0x000fe20000100800 */
[----:B------:R-:W-:Y:S02]  /*9fe0*/  SHF.R.S32.HI R8, RZ, 0x1f, R74 ;  /* 0x0000001fff087819 */ /* 0x000fe4000001144a */
[----:B------:R-:W-:Y:S02]  /*9ff0*/  SHF.L.U64.HI R4, R73, 0x2, R7 ;  /* 0x0000000249047819 */ /* 0x000fe40000010207 */
[----:B------:R-:W-:Y:S01]  /*a000*/  SHF.R.S32.HI R9, RZ, 0x1f, R75 ;  /* 0x0000001fff097819 */ /* 0x000fe2000001144b */
[----:B------:R1:W-:Y:S01]  /*a010*/  STL [R1+0xd0], R5 ;  /* 0x0000d00501007387 */ /* 0x0003e20000100800 */
[----:B------:R-:W-:-:S03]  /*a020*/  SHF.L.U64.HI R7, R74, 0x2, R8 ;  /* 0x000000024a077819 */ /* 0x000fc60000010208 */
[----:B------:R2:W-:Y:S01]  /*a030*/  STL [R1+0xd4], R4 ;  /* 0x0000d40401007387 */ /* 0x0005e20000100800 */
[----:B-1----:R-:W-:-:S03]  /*a040*/  SHF.L.U64.HI R5, R75, 0x2, R9 ;  /* 0x000000024b057819 */ /* 0x002fc60000010209 */
[----:B------:R-:W-:Y:S01]  /*a050*/  STL [R1+0xd8], R7 ;  /* 0x0000d80701007387 */ /* 0x000fe20000100800 */
[----:B--2---:R-:W-:-:S03]  /*a060*/  SHF.R.S32.HI R4, RZ, 0x7, R6 ;  /* 0x00000007ff047819 */ /* 0x004fc60000011406 */
[----:B------:R1:W-:Y:S04]  /*a070*/  STL [R1+0xdc], R5 ;  /* 0x0000dc0501007387 */ /* 0x0003e80000100800 */
[----:B------:R2:W-:Y:S01]  /*a080*/  STL [R1+0xc4], R4 ;  /* 0x0000c40401007387 */ /* 0x0005e20000100800 */
[----:B-1----:R-:W-:-:S05]  /*a090*/  VIADD R5, R4, 0xfffffffe ;  /* 0xfffffffe04057836 */ /* 0x002fca0000000000 */
[----:B------:R1:W-:Y:S01]  /*a0a0*/  STL [R1+0x204], R5 ;  /* 0x0002040501007387 */ /* 0x0003e20000100800 */
[----:B--2---:R-:W-:-:S07]  /*a0b0*/  LOP3.LUT R4, R102, 0x40, RZ, 0x3c, !PT ;  /* 0x0000004066047812 */ /* 0x004fce00078e3cff */
.L_x_1:
[----:B------:R-:W-:-:S04]  /*a0c0*/  DEPBAR.LE SB0, 0x2 ;  /* 0x000080800000791a */ /* 0x000fc80000000000 */
[----:B------:R-:W-:Y:S01]  /*a0d0*/  UIADD3 UR8, UPT, UPT, UR8, 0x1, URZ ;  /* 0x0000000108087890 */ /* 0x000fe2000fffe0ff */
[----:B-----5:R2:W-:Y:S03]  /*a0e0*/  STL [R1+0x26c], R105 ;  /* 0x00026c6901007387 */ /* 0x0205e60000100800 */
[----:B------:R-:W-:Y:S01]  /*a0f0*/  UISETP.GT.AND UP0, UPT, UR8, 0x1, UPT ;  /* 0x000000010800788c */ /* 0x000fe2000bf04270 */
[----:B------:R3:W-:Y:S03]  /*a100*/  STL [R1+0x268], R104 ;  /* 0x0002686801007387 */ /* 0x0007e60000100800 */
[----:B------:R-:W-:Y:S01]  /*a110*/  USEL UR8, UR8, URZ, !UP0 ;  /* 0x000000ff08087287 */ /* 0x000fe2000c000000 */
[----:B------:R-:W-:Y:S01]  /*a120*/  STL [R1+0x270], R102 ;  /* 0x0002706601007387 */ /* 0x000fe20000100800 */
[----:B--2---:R-:W-:-:S02]  /*a130*/  LOP3.LUT R105, R102, 0x40, RZ, 0x3c, !PT ;  /* 0x0000004066697812 */ /* 0x004fc400078e3cff */
[----:B------:R-:W-:Y:S01]  /*a140*/  ULEA UR9, UR8, UR5, 0x11 ;  /* 0x0000000508097291 */ /* 0x000fe2000f8e88ff */
[----:B------:R-:W-:Y:S01]  /*a150*/  BAR.SYNC.DEFER_BLOCKING 0x0 ;  /* 0x0000000000007b1d */ /* 0x000fe20000010000 */
[----:B------:R-:W-:-:S05]  /*a160*/  ULEA UR10, UR8, UR5, 0x10 ;  /* 0x00000005080a7291 */ /* 0x000fca000f8e80ff */
[----:B---3--:R-:W2:Y:S04]  /*a170*/  LDL R104, [R1+0x1d0] ;  /* 0x0001d00001687983 */ /* 0x008ea80000100800 */
[----:B------:R-:W-:Y:S04]  /*a180*/  LDS R92, [R0+UR9] ;  /* 0x00000009005c7984 */ /* 0x000fe80008000800 */
[----:B------:R-:W-:Y:S04]  /*a190*/  LDS R94, [R0+UR9+0x1000] ;  /* 0x00100009005e7984 */ /* 0x000fe80008000800 */
[----:B------:R-:W-:Y:S04]  /*a1a0*/  LDS R93, [R106+UR9] ;  /* 0x000000096a5d7984 */ /* 0x000fe80008000800 */
[----:B------:R-:W-:Y:S04]  /*a1b0*/  LDS R95, [R106+UR9+0x1000] ;  /* 0x001000096a5f7984 */ /* 0x000fe80008000800 */
[----:B------:R-:W3:Y:S04]  /*a1c0*/  LDSM.16.M88.4 R20, [R102+UR10+0x44000] ;  /* 0x0440000a6614783b */ /* 0x000ee80008000200 */
[----:B------:R-:W4:Y:S04]  /*a1d0*/  LDSM.16.M88.4 R28, [R102+UR10+0x40000] ;  /* 0x0400000a661c783b */ /* 0x000f280008000200 */
[----:B------:R-:W1:Y:S04]  /*a1e0*/  LDSM.16.M88.4 R8, [R102+UR10+0x48000] ;  /* 0x0480000a6608783b */ /* 0x000e680008000200 */
[----:B-1----:R-:W1:Y:S01]  /*a1f0*/  LDSM.16.M88.4 R4, [R102+UR10+0x4c000] ;  /* 0x04c0000a6604783b */ /* 0x002e620008000200 */
[C---:B---3--:R-:W-:Y:S03]  /*a200*/  HMMA.1688.F32.TF32 R72, R92.reuse, R20, R84 ;  /* 0x000000145c48723c */ /* 0x048fe60000081054 */
[----:B------:R-:W-:Y:S04]  /*a210*/  LDS R84, [R0+UR9+0x100] ;  /* 0x0001000900547984 */ /* 0x000fe80008000800 */
[----:B------:R-:W-:Y:S01]  /*a220*/  LDS R86, [R0+UR9+0x1100] ;  /* 0x0011000900567984 */ /* 0x000fe20008000800 */
[C---:B----4-:R-:W-:Y:S03]  /*a230*/  HMMA.1688.F32.TF32 R16, R92.reuse, R28, R88 ;  /* 0x0000001c5c10723c */ /* 0x050fe60000081058 */
[----:B------:R-:W-:Y:S04]  /*a240*/  LDS R85, [R106+UR9+0x100] ;  /* 0x000100096a557984 */ /* 0x000fe80008000800 */
[----:B------:R-:W3:Y:S01]  /*a250*/  LDS R87, [R106+UR9+0x1100] ;  /* 0x001100096a577984 */ /* 0x000ee20008000800 */
[C---:B------:R-:W-:Y:S03]  /*a260*/  HMMA.1688.F32.TF32 R64, R92.reuse, R8, R64 ;  /* 0x000000085c40723c */ /* 0x040fe60000081040 */
[----:B------:R-:W-:Y:S04]  /*a270*/  LDS R88, [R0+UR9+0x300] ;  /* 0x0003000900587984 */ /* 0x000fe80008000800 */
[----:B------:R-:W-:Y:S01]  /*a280*/  LDS R90, [R0+UR9+0x1300] ;  /* 0x00130009005a7984 */ /* 0x000fe20008000800 */
[----:B-1----:R-:W-:Y:S03]  /*a290*/  HMMA.1688.F32.TF32 R60, R92, R4, R60 ;  /* 0x000000045c3c723c */ /* 0x002fe6000008103c */
[----:B------:R-:W-:Y:S04]  /*a2a0*/  LDS R89, [R106+UR9+0x300] ;  /* 0x000300096a597984 */ /* 0x000fe80008000800 */
[----:B------:R-:W1:Y:S01]  /*a2b0*/  LDS R91, [R106+UR9+0x1300] ;  /* 0x001300096a5b7984 */ /* 0x000e620008000800 */
[C---:B---3--:R-:W-:Y:S08]  /*a2c0*/  HMMA.1688.F32.TF32 R68, R84.reuse, R28, R68 ;  /* 0x0000001c5444723c */ /* 0x048ff00000081044 */
[C---:B------:R-:W-:Y:S08]  /*a2d0*/  HMMA.1688.F32.TF32 R80, R84.reuse, R20, R80 ;  /* 0x000000145450723c */ /* 0x040ff00000081050 */
[C---:B------:R-:W-:Y:S08]  /*a2e0*/  HMMA.1688.F32.TF32 R56, R84.reuse, R8, R56 ;  /* 0x000000085438723c */ /* 0x040ff00000081038 */
[----:B------:R-:W-:Y:S01]  /*a2f0*/  HMMA.1688.F32.TF32 R52, R84, R4, R52 ;  /* 0x000000045434723c */ /* 0x000fe20000081034 */
[----:B------:R-:W-:Y:S04]  /*a300*/  LDS R84, [R0+UR9+0x200] ;  /* 0x0002000900547984 */ /* 0x000fe80008000800 */
[----:B------:R-:W-:Y:S03]  /*a310*/  LDS R86, [R0+UR9+0x1200] ;  /* 0x0012000900567984 */ /* 0x000fe60008000800 */
[C---:B-1----:R-:W-:Y:S01]  /*a320*/  HMMA.1688.F32.TF32 R32, R88.reuse, R28, R32 ;  /* 0x0000001c5820723c */ /* 0x042fe20000081020 */
[----:B------:R-:W-:Y:S04]  /*a330*/  LDS R85, [R106+UR9+0x200] ;  /* 0x000200096a557984 */ /* 0x000fe80008000800 */
[----:B------:R-:W1:Y:S03]  /*a340*/  LDS R87, [R106+UR9+0x1200] ;  /* 0x001200096a577984 */ /* 0x000e660008000800 */
[C---:B------:R-:W-:Y:S08]  /*a350*/  HMMA.1688.F32.TF32 R24, R88.reuse, R20, R24 ;  /* 0x000000145818723c */ /* 0x040ff00000081018 */
[C---:B------:R-:W-:Y:S08]  /*a360*/  HMMA.1688.F32.TF32 R12, R88.reuse, R8, R12 ;  /* 0x00000008580c723c */ /* 0x040ff0000008100c */
[----:B------:R-:W-:Y:S08]  /*a370*/  HMMA.1688.F32.TF32 R76, R88, R4, R76 ;  /* 0x00000004584c723c */ /* 0x000ff0000008104c */
[C---:B-1----:R-:W-:Y:S08]  /*a380*/  HMMA.1688.F32.TF32 R48, R84.reuse, R28, R48 ;  /* 0x0000001c5430723c */ /* 0x042ff00000081030 */
[C---:B------:R-:W-:Y:S08]  /*a390*/  HMMA.1688.F32.TF32 R44, R84.reuse, R20, R44 ;  /* 0x00000014542c723c */ /* 0x040ff0000008102c */
[C---:B------:R-:W-:Y:S08]  /*a3a0*/  HMMA.1688.F32.TF32 R40, R84.reuse, R8, R40 ;  /* 0x000000085428723c */ /* 0x040ff00000081028 */
[----:B------:R-:W-:Y:S01]  /*a3b0*/  HMMA.1688.F32.TF32 R36, R84, R4, R36 ;  /* 0x000000045424723c */ /* 0x000fe20000081024 */
[----:B------:R-:W-:Y:S04]  /*a3c0*/  LDS R84, [R0+UR9+0x2000] ;  /* 0x0020000900547984 */ /* 0x000fe80008000800 */
[----:B------:R-:W-:Y:S04]  /*a3d0*/  LDS R86, [R0+UR9+0x3000] ;  /* 0x0030000900567984 */ /* 0x000fe80008000800 */
[----:B------:R-:W-:Y:S04]  /*a3e0*/  LDS R85, [R106+UR9+0x2000] ;  /* 0x002000096a557984 */ /* 0x000fe80008000800 */
[----:B------:R-:W1:Y:S02]  /*a3f0*/  LDS R87, [R106+UR9+0x3000] ;  /* 0x003000096a577984 */ /* 0x000e640008000800 */
[C---:B-1----:R-:W-:Y:S08]  /*a400*/  HMMA.1688.F32.TF32 R92, R84.reuse, R22, R72 ;  /* 0x00000016545c723c */ /* 0x042ff00000081048 */
[C---:B------:R-:W-:Y:S01]  /*a410*/  HMMA.1688.F32.TF32 R88, R84.reuse, R10, R64 ;  /* 0x0000000a5458723c */ /* 0x040fe20000081040 */
[----:B------:R-:W-:Y:S04]  /*a420*/  LDS R64, [R0+UR9+0x2100] ;  /* 0x0021000900407984 */ /* 0x000fe80008000800 */
[----:B------:R-:W-:Y:S03]  /*a430*/  LDS R66, [R0+UR9+0x3100] ;  /* 0x0031000900427984 */ /* 0x000fe60008000800 */
[C---:B------:R-:W-:Y:S01]  /*a440*/  HMMA.1688.F32.TF32 R72, R84.reuse, R6, R60 ;  /* 0x000000065448723c */ /* 0x040fe2000008103c */
[----:B------:R-:W-:Y:S04]  /*a450*/  LDS R65, [R106+UR9+0x2100] ;  /* 0x002100096a417984 */ /* 0x000fe80008000800 */
[----:B------:R-:W1:Y:S03]  /*a460*/  LDS R67, [R106+UR9+0x3100] ;  /* 0x003100096a437984 */ /* 0x000e660008000800 */
[-C--:B------:R-:W-:Y:S01]  /*a470*/  HMMA.1688.F32.TF32 R96, R84, R30.reuse, R16 ;  /* 0x0000001e5460723c */ /* 0x080fe20000081010 */
[----:B------:R-:W-:Y:S04]  /*a480*/  LDS R60, [R0+UR9+0x2200] ;  /* 0x00220009003c7984 */ /* 0x000fe80008000800 */
[----:B------:R-:W-:Y:S04]  /*a490*/  LDS R62, [R0+UR9+0x3200] ;  /* 0x00320009003e7984 */ /* 0x000fe80008000800 */
[----:B------:R-:W-:Y:S04]  /*a4a0*/  LDS R61, [R106+UR9+0x2200] ;  /* 0x002200096a3d7984 */ /* 0x000fe80008000800 */
[----:B------:R-:W3:Y:S04]  /*a4b0*/  LDS R63, [R106+UR9+0x3200] ;  /* 0x003200096a3f7984 */ /* 0x000ee80008000800 */
[----:B------:R-:W-:Y:S04]  /*a4c0*/  LDS R16, [R0+UR9+0x2300] ;  /* 0x0023000900107984 */ /* 0x000fe80008000800 */
[----:B------:R-:W-:Y:S04]  /*a4d0*/  LDS R18, [R0+UR9+0x3300] ;  /* 0x0033000900127984 */ /* 0x000fe80008000800 */
[----:B------:R-:W-:Y:S04]  /*a4e0*/  LDS R17, [R106+UR9+0x2300] ;  /* 0x002300096a117984 */ /* 0x000fe80008000800 */
[----:B------:R-:W4:Y:S01]  /*a4f0*/  LDS R19, [R106+UR9+0x3300] ;  /* 0x003300096a137984 */ /* 0x000f220008000800 */
[C---:B-1----:R-:W-:Y:S08]  /*a500*/  HMMA.1688.F32.TF32 R84, R64.reuse, R30, R68 ;  /* 0x0000001e4054723c */ /* 0x042ff00000081044 */
[C---:B------:R-:W-:Y:S08]  /*a510*/  HMMA.1688.F32.TF32 R80, R64.reuse, R22, R80 ;  /* 0x000000164050723c */ /* 0x040ff00000081050 */
[C---:B------:R-:W-:Y:S08]  /*a520*/  HMMA.1688.F32.TF32 R56, R64.reuse, R10, R56 ;  /* 0x0000000a4038723c */ /* 0x040ff00000081038 */
[----:B------:R-:W-:Y:S08]  /*a530*/  HMMA.1688.F32.TF32 R52, R64, R6, R52 ;  /* 0x000000064034723c */ /* 0x000ff00000081034 */
[C---:B---3--:R-:W-:Y:S08]  /*a540*/  HMMA.1688.F32.TF32 R48, R60.reuse, R30, R48 ;  /* 0x0000001e3c30723c */ /* 0x048ff00000081030 */
[C---:B------:R-:W-:Y:S08]  /*a550*/  HMMA.1688.F32.TF32 R44, R60.reuse, R22, R44 ;  /* 0x000000163c2c723c */ /* 0x040ff0000008102c */
[C---:B------:R-:W-:Y:S08]  /*a560*/  HMMA.1688.F32.TF32 R40, R60.reuse, R10, R40 ;  /* 0x0000000a3c28723c */ /* 0x040ff00000081028 */
[----:B------:R-:W-:Y:S08]  /*a570*/  HMMA.1688.F32.TF32 R36, R60, R6, R36 ;  /* 0x000000063c24723c */ /* 0x000ff00000081024 */
[C---:B----4-:R-:W-:Y:S01]  /*a580*/  HMMA.1688.F32.TF32 R28, R16.reuse, R30, R32 ;  /* 0x0000001e101c723c */ /* 0x050fe20000081020 */
[----:B------:R-:W-:Y:S07]  /*a590*/  LDSM.16.M88.4 R32, [R105+UR10+0x40000] ;  /* 0x0400000a6920783b */ /* 0x000fee0008000200 */
[C---:B------:R-:W-:Y:S01]  /*a5a0*/  HMMA.1688.F32.TF32 R20, R16.reuse, R22, R24 ;  /* 0x000000161014723c */ /* 0x040fe20000081018 */
[----:B------:R-:W-:Y:S07]  /*a5b0*/  LDSM.16.M88.4 R24, [R105+UR10+0x44000] ;  /* 0x0440000a6918783b */ /* 0x000fee0008000200 */
[C---:B------:R-:W-:Y:S01]  /*a5c0*/  HMMA.1688.F32.TF32 R8, R16.reuse, R10, R12 ;  /* 0x0000000a1008723c */ /* 0x040fe2000008100c */
[----:B------:R-:W-:Y:S07]  /*a5d0*/  LDSM.16.M88.4 R12, [R105+UR10+0x4c000] ;  /* 0x04c0000a690c783b */ /* 0x000fee0008000200 */
[----:B------:R-:W-:Y:S01]  /*a5e0*/  HMMA.1688.F32.TF32 R4, R16, R6, R76 ;  /* 0x000000061004723c */ /* 0x000fe2000008104c */
[----:B------:R-:W-:Y:S04]  /*a5f0*/  LDS R76, [R0+UR9+0x4000] ;  /* 0x00400009004c7984 */ /* 0x000fe80008000800 */
[----:B------:R-:W-:Y:S04]  /*a600*/  LDS R78, [R0+UR9+0x5000] ;  /* 0x00500009004e7984 */ /* 0x000fe80008000800 */
[----:B------:R-:W-:Y:S04]  /*a610*/  LDS R77, [R106+UR9+0x4000] ;  /* 0x004000096a4d7984 */ /* 0x000fe80008000800 */
[----:B------:R-:W1:Y:S04]  /*a620*/  LDS R79, [R106+UR9+0x5000] ;  /* 0x005000096a4f7984 */ /* 0x000e680008000800 */
[----:B------:R-:W3:Y:S01]  /*a630*/  LDSM.16.M88.4 R16, [R105+UR10+0x48000] ;  /* 0x0480000a6910783b */ /* 0x000ee20008000200 */
[C---:B-1----:R-:W-:Y:S03]  /*a640*/  HMMA.1688.F32.TF32 R60, R76.reuse, R32, R96 ;  /* 0x000000204c3c723c */ /* 0x042fe60000081060 */
[----:B------:R-:W-:Y:S04]  /*a650*/  LDS R96, [R0+UR9+0x12000] ;  /* 0x0120000900607984 */ /* 0x000fe80008000800 */
[----:B------:R-:W-:Y:S01]  /*a660*/  LDS R98, [R0+UR9+0x13000] ;  /* 0x0130000900627984 */ /* 0x000fe20008000800 */
[C---:B---3--:R-:W-:Y:S03]  /*a670*/  HMMA.1688.F32.TF32 R68, R76.reuse, R16, R88 ;  /* 0x000000104c44723c */ /* 0x048fe60000081058 */
[----:B------:R-:W-:Y:S04]  /*a680*/  LDS R88, [R0+UR9+0x4100] ;  /* 0x0041000900587984 */ /* 0x000fe80008000800 */
[----:B------:R-:W-:Y:S01]  /*a690*/  LDS R90, [R0+UR9+0x5100] ;  /* 0x00510009005a7984 */ /* 0x000fe20008000800 */
[C---:B------:R-:W-:Y:S03]  /*a6a0*/  HMMA.1688.F32.TF32 R64, R76.reuse, R24, R92 ;  /* 0x000000184c40723c */ /* 0x040fe6000008105c */
[----:B------:R-:W-:Y:S04]  /*a6b0*/  LDS R89, [R106+UR9+0x4100] ;  /* 0x004100096a597984 */ /* 0x000fe80008000800 */
[----:B------:R-:W1:Y:S01]  /*a6c0*/  LDS R91, [R106+UR9+0x5100] ;  /* 0x005100096a5b7984 */ /* 0x000e620008000800 */
[----:B------:R-:W-:Y:S03]  /*a6d0*/  HMMA.1688.F32.TF32 R72, R76, R12, R72 ;  /* 0x0000000c4c48723c */ /* 0x000fe60000081048 */
[----:B------:R-:W-:Y:S04]  /*a6e0*/  LDS R92, [R0+UR9+0x6100] ;  /* 0x00610009005c7984 */ /* 0x000fe80008000800 */
[----:B------:R-:W-:Y:S04]  /*a6f0*/  LDS R94, [R0+UR9+0x7100] ;  /* 0x00710009005e7984 */ /* 0x000fe80008000800 */
[----:B------:R-:W-:Y:S04]  /*a700*/  LDS R93, [R106+UR9+0x6100] ;  /* 0x006100096a5d7984 */ /* 0x000fe80008000800 */
[----:B------:R-:W3:Y:S04]  /*a710*/  LDS R95, [R106+UR9+0x7100] ;  /* 0x007100096a5f7984 */ /* 0x000ee80008000800 */
[----:B------:R-:W-:Y:S04]  /*a720*/  LDS R97, [R106+UR9+0x12000] ;  /* 0x012000096a617984 */ /* 0x000fe80008000800 */
[----:B------:R-:W-:Y:S01]  /*a730*/  LDS R99, [R106+UR9+0x13000] ;  /* 0x013000096a637984 */ /* 0x000fe20008000800 */
[C---:B-1----:R-:W-:Y:S03]  /*a740*/  HMMA.1688.F32.TF32 R76, R88.reuse, R32, R84 ;  /* 0x00000020584c723c */ /* 0x042fe60000081054 */
[----:B------:R-:W-:Y:S04]  /*a750*/  LDS R84, [R0+UR9+0x4200] ;  /* 0x0042000900547984 */ /* 0x000fe80008000800 */
[----:B------:R-:W-:Y:S01]  /*a760*/  LDS R86, [R0+UR9+0x5200] ;  /* 0x0052000900567984 */ /* 0x000fe20008000800 */
[C---:B------:R-:W-:Y:S03]  /*a770*/  HMMA.1688.F32.TF32 R80, R88.reuse, R24, R80 ;  /* 0x000000185850723c */ /* 0x040fe60000081050 */
[----:B------:R-:W-:Y:S04]  /*a780*/  LDS R85, [R106+UR9+0x4200] ;  /* 0x004200096a557984 */ /* 0x000fe80008000800 */
[----:B------:R-:W1:Y:S01]  /*a790*/  LDS R87, [R106+UR9+0x5200] ;  /* 0x005200096a577984 */ /* 0x000e620008000800 */
[C---:B------:R-:W-:Y:S08]  /*a7a0*/  HMMA.1688.F32.TF32 R56, R88.reuse, R16, R56 ;  /* 0x000000105838723c */ /* 0x040ff00000081038 */
[----:B------:R-:W-:Y:S01]  /*a7b0*/  HMMA.1688.F32.TF32 R52, R88, R12, R52 ;  /* 0x0000000c5834723c */ /* 0x000fe20000081034 */
[----:B------:R-:W-:Y:S04]  /*a7c0*/  LDS R88, [R0+UR9+0x6000] ;  /* 0x0060000900587984 */ /* 0x000fe80008000800 */
[----:B------:R-:W-:Y:S03]  /*a7d0*/  LDS R90, [R0+UR9+0x7000] ;  /* 0x00700009005a7984 */ /* 0x000fe60008000800 */
[C---:B---3--:R-:W-:Y:S01]  /*a7e0*/  HMMA.1688.F32.TF32 R76, R92.reuse, R34, R76 ;  /* 0x000000225c4c723c */ /* 0x048fe2000008104c */
[----:B------:R-:W-:Y:S04]  /*a7f0*/  LDS R89, [R106+UR9+0x6000] ;  /* 0x006000096a597984 */ /* 0x000fe80008000800 */
[----:B------:R-:W3:Y:S03]  /*a800*/  LDS R91, [R106+UR9+0x7000] ;  /* 0x007000096a5b7984 */ /* 0x000ee60008000800 */
[C---:B------:R-:W-:Y:S08]  /*a810*/  HMMA.1688.F32.TF32 R80, R92.reuse, R26, R80 ;  /* 0x0000001a5c50723c */ /* 0x040ff00000081050 */
[----:B------:R-:W-:Y:S08]  /*a820*/  HMMA.1688.F32.TF32 R56, R92, R18, R56 ;  /* 0x000000125c38723c */ /* 0x000ff00000081038 */
[C---:B-1----:R-:W-:Y:S08]  /*a830*/  HMMA.1688.F32.TF32 R48, R84.reuse, R32, R48 ;  /* 0x000000205430723c */ /* 0x042ff00000081030 */
[C---:B------:R-:W-:Y:S08]  /*a840*/  HMMA.1688.F32.TF32 R44, R84.reuse, R24, R44 ;  /* 0x00000018542c723c */ /* 0x040ff0000008102c */
[C---:B------:R-:W-:Y:S08]  /*a850*/  HMMA.1688.F32.TF32 R40, R84.reuse, R16, R40 ;  /* 0x000000105428723c */ /* 0x040ff00000081028 */
[----:B------:R-:W-:Y:S01]  /*a860*/  HMMA.1688.F32.TF32 R36, R84, R12, R36 ;  /* 0x0000000c5424723c */ /* 0x000fe20000081024 */
[----:B------:R-:W-:Y:S04]  /*a870*/  LDS R84, [R0+UR9+0x4300] ;  /* 0x0043000900547984 */ /* 0x000fe80008000800 */
[----:B------:R-:W-:Y:S03]  /*a880*/  LDS R86, [R0+UR9+0x5300] ;  /* 0x0053000900567984 */ /* 0x000fe60008000800 */
[C---:B---3--:R-:W-:Y:S01]  /*a890*/  HMMA.1688.F32.TF32 R64, R88.reuse, R26, R64 ;  /* 0x0000001a5840723c */ /* 0x048fe20000081040 */
[----:B------:R-:W-:Y:S04]  /*a8a0*/  LDS R85, [R106+UR9+0x4300] ;  /* 0x004300096a557984 */ /* 0x000fe80008000800 */
[----:B------:R-:W1:Y:S03]  /*a8b0*/  LDS R87, [R106+UR9+0x5300] ;  /* 0x005300096a577984 */ /* 0x000e660008000800 */
[C---:B------:R-:W-:Y:S08]  /*a8c0*/  HMMA.1688.F32.TF32 R68, R88.reuse, R18, R68 ;  /* 0x000000125844723c */ /* 0x040ff00000081044 */
[-C--:B------:R-:W-:Y:S08]  /*a8d0*/  HMMA.1688.F32.TF32 R72, R88, R14.reuse, R72 ;  /* 0x0000000e5848723c */ /* 0x080ff00000081048 */
[----:B------:R-:W-:Y:S01]  /*a8e0*/  HMMA.1688.F32.TF32 R52, R92, R14, R52 ;  /* 0x0000000e5c34723c */ /* 0x000fe20000081034 */
[----:B------:R-:W-:Y:S04]  /*a8f0*/  LDS R92, [R0+UR9+0xa100] ;  /* 0x00a10009005c7984 */ /* 0x000fe80008000800 */
[----:B------:R-:W-:Y:S04]  /*a900*/  LDS R94, [R0+UR9+0xb100] ;  /* 0x00b10009005e7984 */ /* 0x000fe80008000800 */
[----:B------:R-:W-:Y:S04]  /*a910*/  LDS R93, [R106+UR9+0xa100] ;  /* 0x00a100096a5d7984 */ /* 0x000fe80008000800 */
[----:B------:R-:W-:Y:S01]  /*a920*/  LDS R95, [R106+UR9+0xb100] ;  /* 0x00b100096a5f7984 */ /* 0x000fe20008000800 */
[C---:B-1----:R-:W-:Y:S08]  /*a930*/  HMMA.1688.F32.TF32 R28, R84.reuse, R32, R28 ;  /* 0x00000020541c723c */ /* 0x042ff0000008101c */
[C---:B------:R-:W-:Y:S08]  /*a940*/  HMMA.1688.F32.TF32 R20, R84.reuse, R24, R20 ;  /* 0x000000185414723c */ /* 0x040ff00000081014 */
[C---:B------:R-:W-:Y:S08]  /*a950*/  HMMA.1688.F32.TF32 R8, R84.reuse, R16, R8 ;  /* 0x000000105408723c */ /* 0x040ff00000081008 */
[----:B------:R-:W-:Y:S08]  /*a960*/  HMMA.1688.F32.TF32 R4, R84, R12, R4 ;  /* 0x0000000c5404723c */ /* 0x000ff00000081004 */
[-C--:B------:R-:W-:Y:S01]  /*a970*/  HMMA.1688.F32.TF32 R84, R88, R34.reuse, R60 ;  /* 0x000000225854723c */ /* 0x080fe2000008103c */
[----:B------:R-:W-:Y:S04]  /*a980*/  LDS R88, [R0+UR9+0x6200] ;  /* 0x0062000900587984 */ /* 0x000fe80008000800 */
[----:B------:R-:W-:Y:S04]  /*a990*/  LDS R90, [R0+UR9+0x7200] ;  /* 0x00720009005a7984 */ /* 0x000fe80008000800 */
[----:B------:R-:W-:Y:S04]  /*a9a0*/  LDS R89, [R106+UR9+0x6200] ;  /* 0x006200096a597984 */ /* 0x000fe80008000800 */
[----:B------:R-:W1:Y:S04]  /*a9b0*/  LDS R91, [R106+UR9+0x7200] ;  /* 0x007200096a5b7984 */ /* 0x000e680008000800 */
[----:B------:R-:W-:Y:S04]  /*a9c0*/  LDS R60, [R0+UR9+0x6300] ;  /* 0x00630009003c7984 */ /* 0x000fe80008000800 */
[----:B------:R-:W-:Y:S04]  /*a9d0*/  LDS R62, [R0+UR9+0x7300] ;  /* 0x00730009003e7984 */ /* 0x000fe80008000800 */
[----:B------:R-:W-:Y:S04]  /*a9e0*/  LDS R61, [R106+UR9+0x6300] ;  /* 0x006300096a3d7984 */ /* 0x000fe80008000800 */
[----:B------:R-:W3:Y:S01]  /*a9f0*/  LDS R63, [R106+UR9+0x7300] ;  /* 0x007300096a3f7984 */ /* 0x000ee20008000800 */
        /* <DEDUP_REMOVED lines=8> */
[----:B------:R-:W-:Y:S03]  /*aa80*/  LDS R91, [R106+UR9+0x9000] ;  /* 0x009000096a5b7984 */ /* 0x000fe60008000800 */
[C---:B------:R-:W-:Y:S01]  /*aa90*/  HMMA.1688.F32.TF32 R24, R60.reuse, R26, R20 ;  /* 0x0000001a3c18723c */ /* 0x040fe20000081014 */
[----:B------:R-:W1:Y:S04]  /*aaa0*/  LDSM.16.M88.4 R28, [R102+UR10+0x40080] ;  /* 0x0400800a661c783b */ /* 0x000e680008000200 */
[----:B------:R-:W3:Y:S03]  /*aab0*/  LDSM.16.M88.4 R20, [R102+UR10+0x44080] ;  /* 0x0440800a6614783b */ /* 0x000ee60008000200 */
[C---:B------:R-:W-:Y:S01]  /*aac0*/  HMMA.1688.F32.TF32 R16, R60.reuse, R18, R8 ;  /* 0x000000123c10723c */ /* 0x040fe20000081008 */
[----:B------:R-:W4:Y:S07]  /*aad0*/  LDSM.16.M88.4 R8, [R102+UR10+0x48080] ;  /* 0x0480800a6608783b */ /* 0x000f2e0008000200 */
[----:B------:R-:W-:Y:S01]  /*aae0*/  HMMA.1688.F32.TF32 R12, R60, R14, R4 ;  /* 0x0000000e3c0c723c */ /* 0x000fe20000081004 */
[----:B------:R-:W2:Y:S07]  /*aaf0*/  LDSM.16.M88.4 R4, [R102+UR10+0x4c080] ;  /* 0x04c0800a6604783b */ /* 0x000eae0008000200 */
[C---:B-1----:R-:W-:Y:S01]  /*ab00*/  HMMA.1688.F32.TF32 R60, R88.reuse, R28, R84 ;  /* 0x0000001c583c723c */ /* 0x042fe20000081054 */
[----:B------:R-:W-:Y:S04]  /*ab10*/  LDS R84, [R0+UR9+0x8100] ;  /* 0x0081000900547984 */ /* 0x000fe80008000800 */
[----:B------:R-:W-:Y:S03]  /*ab20*/  LDS R86, [R0+UR9+0x9100] ;  /* 0x0091000900567984 */ /* 0x000fe60008000800 */
[C---:B---3--:R-:W-:Y:S01]  /*ab30*/  HMMA.1688.F32.TF32 R64, R88.reuse, R20, R64 ;  /* 0x000000145840723c */ /* 0x048fe20000081040 */
[----:B------:R-:W-:Y:S04]  /*ab40*/  LDS R85, [R106+UR9+0x8100] ;  /* 0x008100096a557984 */ /* 0x000fe80008000800 */
[----:B------:R-:W1:Y:S03]  /*ab50*/  LDS R87, [R106+UR9+0x9100] ;  /* 0x009100096a577984 */ /* 0x000e660008000800 */
[C---:B----4-:R-:W-:Y:S08]  /*ab60*/  HMMA.1688.F32.TF32 R68, R88.reuse, R8, R68 ;  /* 0x000000085844723c */ /* 0x050ff00000081044 */
[----:B--2---:R-:W-:Y:S01]  /*ab70*/  HMMA.1688.F32.TF32 R72, R88, R4, R72 ;  /* 0x000000045848723c */ /* 0x004fe20000081048 */
[----:B------:R-:W-:Y:S04]  /*ab80*/  LDS R88, [R0+UR9+0xa000] ;  /* 0x00a0000900587984 */ /* 0x000fe80008000800 */
[----:B------:R-:W-:Y:S04]  /*ab90*/  LDS R90, [R0+UR9+0xb000] ;  /* 0x00b00009005a7984 */ /* 0x000fe80008000800 */
[----:B------:R-:W-:Y:S04]  /*aba0*/  LDS R89, [R106+UR9+0xa000] ;  /* 0x00a000096a597984 */ /* 0x000fe80008000800 */
[----:B------:R-:W2:Y:S01]  /*abb0*/  LDS R91, [R106+UR9+0xb000] ;  /* 0x00b000096a5b7984 */ /* 0x000ea20008000800 */
[C---:B-1----:R-:W-:Y:S08]  /*abc0*/  HMMA.1688.F32.TF32 R76, R84.reuse, R28, R76 ;  /* 0x0000001c544c723c */ /* 0x042ff0000008104c */
[C---:B------:R-:W-:Y:S08]  /*abd0*/  HMMA.1688.F32.TF32 R80, R84.reuse, R20, R80 ;  /* 0x000000145450723c */ /* 0x040ff00000081050 */
[C---:B------:R-:W-:Y:S08]  /*abe0*/  HMMA.1688.F32.TF32 R56, R84.reuse, R8, R56 ;  /* 0x000000085438723c */ /* 0x040ff00000081038 */
[----:B------:R-:W-:Y:S01]  /*abf0*/  HMMA.1688.F32.TF32 R52, R84, R4, R52 ;  /* 0x000000045434723c */ /* 0x000fe20000081034 */
[----:B------:R-:W-:Y:S04]  /*ac00*/  LDS R84, [R0+UR9+0x8200] ;  /* 0x0082000900547984 */ /* 0x000fe80008000800 */
[----:B------:R-:W-:Y:S03]  /*ac10*/  LDS R86, [R0+UR9+0x9200] ;  /* 0x0092000900567984 */ /* 0x000fe60008000800 */
[C---:B--2---:R-:W-:Y:S01]  /*ac20*/  HMMA.1688.F32.TF32 R64, R88.reuse, R22, R64 ;  /* 0x000000165840723c */ /* 0x044fe20000081040 */
[----:B------:R-:W-:Y:S04]  /*ac30*/  LDS R85, [R106+UR9+0x8200] ;  /* 0x008200096a557984 */ /* 0x000fe80008000800 */
[----:B------:R-:W1:Y:S03]  /*ac40*/  LDS R87, [R106+UR9+0x9200] ;  /* 0x009200096a577984 */ /* 0x000e660008000800 */
[C---:B------:R-:W-:Y:S08]  /*ac50*/  HMMA.1688.F32.TF32 R68, R88.reuse, R10, R68 ;  /* 0x0000000a5844723c */ /* 0x040ff00000081044 */
[----:B------:R-:W-:Y:S08]  /*ac60*/  HMMA.1688.F32.TF32 R72, R88, R6, R72 ;  /* 0x000000065848723c */ /* 0x000ff00000081048 */
        /* <DEDUP_REMOVED lines=9> */
[----:B------:R-:W-:Y:S01]  /*ad00*/  HMMA.1688.F32.TF32 R52, R92, R6, R52 ;  /* 0x000000065c34723c */ /* 0x000fe20000081034 */
[----:B------:R-:W-:Y:S04]  /*ad10*/  LDS R85, [R106+UR9+0x8300] ;  /* 0x008300096a557984 */ /* 0x000fe80008000800 */
[----:B------:R-:W1:Y:S04]  /*ad20*/  LDS R87, [R106+UR9+0x9300] ;  /* 0x009300096a577984 */ /* 0x000e680008000800 */
        /* <DEDUP_REMOVED lines=25> */
[----:B------:R-:W-:Y:S03]  /*aec0*/  LDS R91, [R106+UR9+0xd000] ;  /* 0x00d000096a5b7984 */ /* 0x000fe60008000800 */
[C---:B------:R-:W-:Y:S01]  /*aed0*/  HMMA.1688.F32.TF32 R20, R60.reuse, R22, R24 ;  /* 0x000000163c14723c */ /* 0x040fe20000081018 */
[----:B------:R-:W1:Y:S04]  /*aee0*/  LDSM.16.M88.4 R32, [R105+UR10+0x40080] ;  /* 0x0400800a6920783b */ /* 0x000e680008000200 */
[----:B------:R-:W2:Y:S03]  /*aef0*/  LDSM.16.M88.4 R24, [R105+UR10+0x44080] ;  /* 0x0440800a6918783b */ /* 0x000ea60008000200 */
[C---:B------:R-:W-:Y:S01]  /*af00*/  HMMA.1688.F32.TF32 R8, R60.reuse, R10, R16 ;  /* 0x0000000a3c08723c */ /* 0x040fe20000081010 */
[----:B------:R-:W-:Y:S07]  /*af10*/  LDSM.16.M88.4 R16, [R105+UR10+0x4c080] ;  /* 0x04c0800a6910783b */ /* 0x000fee0008000200 */
[----:B------:R-:W-:Y:S01]  /*af20*/  HMMA.1688.F32.TF32 R4, R60, R6, R12 ;  /* 0x000000063c04723c */ /* 0x000fe2000008100c */
[----:B------:R-:W3:Y:S07]  /*af30*/  LDSM.16.M88.4 R12, [R105+UR10+0x48080] ;  /* 0x0480800a690c783b */ /* 0x000eee0008000200 */
[C---:B-1----:R-:W-:Y:S01]  /*af40*/  HMMA.1688.F32.TF32 R60, R88.reuse, R32, R84 ;  /* 0x00000020583c723c */ /* 0x042fe20000081054 */
[----:B------:R-:W-:Y:S04]  /*af50*/  LDS R84, [R0+UR9+0xc100] ;  /* 0x00c1000900547984 */ /* 0x000fe80008000800 */
[----:B------:R-:W-:Y:S03]  /*af60*/  LDS R86, [R0+UR9+0xd100] ;  /* 0x00d1000900567984 */ /* 0x000fe60008000800 */
[C---:B--2---:R-:W-:Y:S01]  /*af70*/  HMMA.1688.F32.TF32 R64, R88.reuse, R24, R64 ;  /* 0x000000185840723c */ /* 0x044fe20000081040 */
[----:B------:R-:W-:Y:S04]  /*af80*/  LDS R85, [R106+UR9+0xc100] ;  /* 0x00c100096a557984 */ /* 0x000fe80008000800 */
[----:B------:R-:W1:Y:S03]  /*af90*/  LDS R87, [R106+UR9+0xd100] ;  /* 0x00d100096a577984 */ /* 0x000e660008000800 */
[C---:B---3--:R-:W-:Y:S08]  /*afa0*/  HMMA.1688.F32.TF32 R68, R88.reuse, R12, R68 ;  /* 0x0000000c5844723c */ /* 0x048ff00000081044 */
[----:B------:R-:W-:Y:S01]  /*afb0*/  HMMA.1688.F32.TF32 R72, R88, R16, R72 ;  /* 0x000000105848723c */ /* 0x000fe20000081048 */
        /* <DEDUP_REMOVED lines=26> */
[----:B------:R-:W1:Y:S03]  /*b160*/  LDS R87, [R106+UR9+0xd300] ;  /* 0x00d300096a577984 */ /* 0x000e660008000800 */
        /* <DEDUP_REMOVED lines=26> */
[----:B------:R-:W3:Y:S07]  /*b310*/  LDSM.16.M88.4 R8, [R102+UR10+0x48100] ;  /* 0x0481000a6608783b */ /* 0x000eee0008000200 */
[----:B------:R-:W-:Y:S01]  /*b320*/  HMMA.1688.F32.TF32 R16, R60, R18, R4 ;  /* 0x000000123c10723c */ /* 0x000fe20000081004 */
[----:B------:R-:W4:Y:S07]  /*b330*/  LDSM.16.M88.4 R4, [R102+UR10+0x4c100] ;  /* 0x04c1000a6604783b */ /* 0x000f2e0008000200 */
[C---:B-1----:R-:W-:Y:S01]  /*b340*/  HMMA.1688.F32.TF32 R60, R88.reuse, R28, R84 ;  /* 0x0000001c583c723c */ /* 0x042fe20000081054 */
[----:B------:R-:W-:Y:S04]  /*b350*/  LDS R84, [R0+UR9+0x10100] ;  /* 0x0101000900547984 */ /* 0x000fe80008000800 */
[----:B------:R-:W-:Y:S03]  /*b360*/  LDS R86, [R0+UR9+0x11100] ;  /* 0x0111000900567984 */ /* 0x000fe60008000800 */
[C---:B--2---:R-:W-:Y:S01]  /*b370*/  HMMA.1688.F32.TF32 R64, R88.reuse, R20, R64 ;  /* 0x000000145840723c */ /* 0x044fe20000081040 */
[----:B------:R-:W-:Y:S04]  /*b380*/  LDS R85, [R106+UR9+0x10100] ;  /* 0x010100096a557984 */ /* 0x000fe80008000800 */
[----:B------:R-:W1:Y:S03]  /*b390*/  LDS R87, [R106+UR9+0x11100] ;  /* 0x011100096a577984 */ /* 0x000e660008000800 */
[C---:B---3--:R-:W-:Y:S08]  /*b3a0*/  HMMA.1688.F32.TF32 R68, R88.reuse, R8, R68 ;  /* 0x000000085844723c */ /* 0x048ff00000081044 */
[----:B----4-:R-:W-:Y:S08]  /*b3b0*/  HMMA.1688.F32.TF32 R72, R88, R4, R72 ;  /* 0x000000045848723c */ /* 0x010ff00000081048 */
[C---:B------:R-:W-:Y:S08]  /*b3c0*/  HMMA.1688.F32.TF32 R92, R96.reuse, R30, R60 ;  /* 0x0000001e605c723c */ /* 0x040ff0000008103c */
[C---:B------:R-:W-:Y:S01]  /*b3d0*/  HMMA.1688.F32.TF32 R88, R96.reuse, R22, R64 ;  /* 0x000000166058723c */ /* 0x040fe20000081040 */
[----:B------:R-:W-:Y:S04]  /*b3e0*/  LDS R64, [R0+UR9+0x12300] ;  /* 0x0123000900407984 */ /* 0x000fe80008000800 */
[----:B------:R-:W-:Y:S03]  /*b3f0*/  LDS R66, [R0+UR9+0x13300] ;  /* 0x0133000900427984 */ /* 0x000fe60008000800 */
[----:B------:R-:W-:Y:S01]  /*b400*/  HMMA.1688.F32.TF32 R60, R96, R6, R72 ;  /* 0x00000006603c723c */ /* 0x000fe20000081048 */
[----:B------:R-:W-:Y:S04]  /*b410*/  LDS R65, [R106+UR9+0x12300] ;  /* 0x012300096a417984 */ /* 0x000fe80008000800 */
[----:B------:R-:W-:Y:S03]  /*b420*/  LDS R67, [R106+UR9+0x13300] ;  /* 0x013300096a437984 */ /* 0x000fe60008000800 */
[C---:B-1----:R-:W-:Y:S01]  /*b430*/  HMMA.1688.F32.TF32 R76, R84.reuse, R28, R76 ;  /* 0x0000001c544c723c */ /* 0x042fe2000008104c */
[----:B------:R-:W-:Y:S04]  /*b440*/  LDS R72, [R0+UR9+0x12200] ;  /* 0x0122000900487984 */ /* 0x000fe80008000800 */
[----:B------:R-:W-:Y:S03]  /*b450*/  LDS R74, [R0+UR9+0x13200] ;  /* 0x01320009004a7984 */ /* 0x000fe60008000800 */
[C---:B------:R-:W-:Y:S01]  /*b460*/  HMMA.1688.F32.TF32 R80, R84.reuse, R20, R80 ;  /* 0x000000145450723c */ /* 0x040fe20000081050 */
[----:B------:R-:W-:Y:S04]  /*b470*/  LDS R73, [R106+UR9+0x12200] ;  /* 0x012200096a497984 */ /* 0x000fe80008000800 */
[----:B------:R-:W-:Y:S03]  /*b480*/  LDS R75, [R106+UR9+0x13200] ;  /* 0x013200096a4b7984 */ /* 0x000fe60008000800 */
[C---:B------:R-:W-:Y:S08]  /*b490*/  HMMA.1688.F32.TF32 R56, R84.reuse, R8, R56 ;  /* 0x000000085438723c */ /* 0x040ff00000081038 */
[----:B------:R-:W-:Y:S01]  /*b4a0*/  HMMA.1688.F32.TF32 R52, R84, R4, R52 ;  /* 0x000000045434723c */ /* 0x000fe20000081034 */
[----:B------:R-:W-:Y:S04]  /*b4b0*/  LDS R84, [R0+UR9+0x10200] ;  /* 0x0102000900547984 */ /* 0x000fe80008000800 */
[----:B------:R-:W-:Y:S04]  /*b4c0*/  LDS R86, [R0+UR9+0x11200] ;  /* 0x0112000900567984 */ /* 0x000fe80008000800 */
[----:B------:R-:W-:Y:S04]  /*b4d0*/  LDS R85, [R106+UR9+0x10200] ;  /* 0x010200096a557984 */ /* 0x000fe80008000800 */
[----:B------:R-:W1:Y:S02]  /*b4e0*/  LDS R87, [R106+UR9+0x11200] ;  /* 0x011200096a577984 */ /* 0x000e640008000800 */
[C---:B-1----:R-:W-:Y:S08]  /*b4f0*/  HMMA.1688.F32.TF32 R48, R84.reuse, R28, R48 ;  /* 0x0000001c5430723c */ /* 0x042ff00000081030 */
[C---:B------:R-:W-:Y:S08]  /*b500*/  HMMA.1688.F32.TF32 R44, R84.reuse, R20, R44 ;  /* 0x00000014542c723c */ /* 0x040ff0000008102c */
[C---:B------:R-:W-:Y:S08]  /*b510*/  HMMA.1688.F32.TF32 R40, R84.reuse, R8, R40 ;  /* 0x000000085428723c */ /* 0x040ff00000081028 */
[----:B------:R-:W-:Y:S01]  /*b520*/  HMMA.1688.F32.TF32 R36, R84, R4, R36 ;  /* 0x000000045424723c */ /* 0x000fe20000081024 */
[----:B------:R-:W-:Y:S04]  /*b530*/  LDS R84, [R0+UR9+0x10300] ;  /* 0x0103000900547984 */ /* 0x000fe80008000800 */
[----:B------:R-:W-:Y:S03]  /*b540*/  LDS R86, [R0+UR9+0x11300] ;  /* 0x0113000900567984 */ /* 0x000fe60008000800 */
[C---:B------:R-:W-:Y:S01]  /*b550*/  HMMA.1688.F32.TF32 R48, R72.reuse, R30, R48 ;  /* 0x0000001e4830723c */ /* 0x040fe20000081030 */
[----:B------:R-:W-:Y:S04]  /*b560*/  LDS R85, [R106+UR9+0x10300] ;  /* 0x010300096a557984 */ /* 0x000fe80008000800 */
[----:B------:R-:W1:Y:S03]  /*b570*/  LDS R87, [R106+UR9+0x11300] ;  /* 0x011300096a577984 */ /* 0x000e660008000800 */
[C---:B------:R-:W-:Y:S08]  /*b580*/  HMMA.1688.F32.TF32 R44, R72.reuse, R22, R44 ;  /* 0x00000016482c723c */ /* 0x040ff0000008102c */
[C---:B------:R-:W-:Y:S08]  /*b590*/  HMMA.1688.F32.TF32 R40, R72.reuse, R10, R40 ;  /* 0x0000000a4828723c */ /* 0x040ff00000081028 */
[----:B------:R-:W-:Y:S01]  /*b5a0*/  HMMA.1688.F32.TF32 R36, R72, R6, R36 ;  /* 0x000000064824723c */ /* 0x000fe20000081024 */
[----:B------:R-:W-:Y:S07]  /*b5b0*/  LDSM.16.M88.4 R72, [R105+UR10+0x4c100] ;  /* 0x04c1000a6948783b */ /* 0x000fee0008000200 */
[C---:B-1----:R-:W-:Y:S08]  /*b5c0*/  HMMA.1688.F32.TF32 R32, R84.reuse, R28, R32 ;  /* 0x0000001c5420723c */ /* 0x042ff00000081020 */
[C---:B------:R-:W-:Y:S08]  /*b5d0*/  HMMA.1688.F32.TF32 R24, R84.reuse, R20, R24 ;  /* 0x000000145418723c */ /* 0x040ff00000081018 */
[C---:B------:R-:W-:Y:S08]  /*b5e0*/  HMMA.1688.F32.TF32 R12, R84.reuse, R8, R12 ;  /* 0x00000008540c723c */ /* 0x040ff0000008100c */
[----:B------:R-:W-:Y:S08]  /*b5f0*/  HMMA.1688.F32.TF32 R16, R84, R4, R16 ;  /* 0x000000045410723c */ /* 0x000ff00000081010 */
[----:B------:R-:W-:Y:S01]  /*b600*/  HMMA.1688.F32.TF32 R84, R96, R10, R68 ;  /* 0x0000000a6054723c */ /* 0x000fe20000081044 */
[----:B------:R-:W-:Y:S04]  /*b610*/  LDS R96, [R0+UR9+0x12100] ;  /* 0x0121000900607984 */ /* 0x000fe80008000800 */
[----:B------:R-:W-:Y:S03]  /*b620*/  LDS R98, [R0+UR9+0x13100] ;  /* 0x0131000900627984 */ /* 0x000fe60008000800 */
[C---:B------:R-:W-:Y:S01]  /*b630*/  HMMA.1688.F32.TF32 R32, R64.reuse, R30, R32 ;  /* 0x0000001e4020723c */ /* 0x040fe20000081020 */
[----:B------:R-:W-:Y:S04]  /*b640*/  LDS R97, [R106+UR9+0x12100] ;  /* 0x012100096a617984 */ /* 0x000fe80008000800 */
[----:B------:R-:W1:Y:S03]  /*b650*/  LDS R99, [R106+UR9+0x13100] ;  /* 0x013100096a637984 */ /* 0x000e660008000800 */
[C---:B------:R-:W-:Y:S08]  /*b660*/  HMMA.1688.F32.TF32 R24, R64.reuse, R22, R24 ;  /* 0x000000164018723c */ /* 0x040ff00000081018 */
[----:B------:R-:W-:Y:S08]  /*b670*/  HMMA.1688.F32.TF32 R12, R64, R10, R12 ;  /* 0x0000000a400c723c */ /* 0x000ff0000008100c */
[C---:B-1----:R-:W-:Y:S08]  /*b680*/  HMMA.1688.F32.TF32 R68, R96.reuse, R30, R76 ;  /* 0x0000001e6044723c */ /* 0x042ff0000008104c */
[C---:B------:R-:W-:Y:S08]  /*b690*/  HMMA.1688.F32.TF32 R80, R96.reuse, R22, R80 ;  /* 0x000000166050723c */ /* 0x040ff00000081050 */
[C---:B------:R-:W-:Y:S01]  /*b6a0*/  HMMA.1688.F32.TF32 R56, R96.reuse, R10, R56 ;  /* 0x0000000a6038723c */ /* 0x040fe20000081038 */
[----:B------:R-:W-:Y:S07]  /*b6b0*/  LDSM.16.M88.4 R8, [R105+UR10+0x40100] ;  /* 0x0401000a6908783b */ /* 0x000fee0008000200 */
[-C--:B------:R-:W-:Y:S01]  /*b6c0*/  HMMA.1688.F32.TF32 R52, R96, R6.reuse, R52 ;  /* 0x000000066034723c */ /* 0x080fe20000081034 */
[----:B------:R-:W-:Y:S04]  /*b6d0*/  LDS R96, [R0+UR9+0x14000] ;  /* 0x0140000900607984 */ /* 0x000fe80008000800 */
[----:B------:R-:W-:Y:S03]  /*b6e0*/  LDS R98, [R0+UR9+0x15000] ;  /* 0x0150000900627984 */ /* 0x000fe60008000800 */
[----:B------:R-:W-:Y:S01]  /*b6f0*/  HMMA.1688.F32.TF32 R76, R64, R6, R16 ;  /* 0x00000006404c723c */ /* 0x000fe20000081010 */
[----:B------:R-:W-:Y:S04]  /*b700*/  LDS R97, [R106+UR9+0x14000] ;  /* 0x014000096a617984 */ /* 0x000fe80008000800 */
[----:B------:R-:W1:Y:S04]  /*b710*/  LDS R99, [R106+UR9+0x15000] ;  /* 0x015000096a637984 */ /* 0x000e680008000800 */
[----:B------:R-:W2:Y:S04]  /*b720*/  LDSM.16.M88.4 R16, [R105+UR10+0x48100] ;  /* 0x0481000a6910783b */ /* 0x000ea80008000200 */
[----:B------:R-:W3:Y:S01]  /*b730*/  LDSM.16.M88.4 R4, [R105+UR10+0x44100] ;  /* 0x0441000a6904783b */ /* 0x000ee20008000200 */
[C---:B-1----:R-:W-:Y:S03]  /*b740*/  HMMA.1688.F32.TF32 R20, R96.reuse, R8, R92 ;  /* 0x000000086014723c */ /* 0x042fe6000008105c */
[----:B------:R-:W-:Y:S04]  /*b750*/  LDS R92, [R0+UR9+0x16000] ;  /* 0x01600009005c7984 */ /* 0x000fe80008000800 */
[----:B------:R-:W-:Y:S01]  /*b760*/  LDS R94, [R0+UR9+0x17000] ;  /* 0x01700009005e7984 */ /* 0x000fe20008000800 */
[C---:B--2---:R-:W-:Y:S03]  /*b770*/  HMMA.1688.F32.TF32 R64, R96.reuse, R16, R84 ;  /* 0x000000106040723c */ /* 0x044fe60000081054 */
[----:B------:R-:W-:Y:S04]  /*b780*/  LDS R84, [R0+UR9+0x14100] ;  /* 0x0141000900547984 */ /* 0x000fe80008000800 */
[----:B------:R-:W-:Y:S01]  /*b790*/  LDS R86, [R0+UR9+0x15100] ;  /* 0x0151000900567984 */ /* 0x000fe20008000800 */
[C---:B---3--:R-:W-:Y:S03]  /*b7a0*/  HMMA.1688.F32.TF32 R28, R96.reuse, R4, R88 ;  /* 0x00000004601c723c */ /* 0x048fe60000081058 */
[----:B------:R-:W-:Y:S04]  /*b7b0*/  LDS R85, [R106+UR9+0x14100] ;  /* 0x014100096a557984 */ /* 0x000fe80008000800 */
[----:B------:R-:W1:Y:S01]  /*b7c0*/  LDS R87, [R106+UR9+0x15100] ;  /* 0x015100096a577984 */ /* 0x000e620008000800 */
[----:B------:R-:W-:Y:S03]  /*b7d0*/  HMMA.1688.F32.TF32 R60, R96, R72, R60 ;  /* 0x00000048603c723c */ /* 0x000fe6000008103c */
[----:B------:R-:W-:Y:S04]  /*b7e0*/  LDS R93, [R106+UR9+0x16000] ;  /* 0x016000096a5d7984 */ /* 0x000fe80008000800 */
[----:B------:R-:W2:Y:S04]  /*b7f0*/  LDS R95, [R106+UR9+0x17000] ;  /* 0x017000096a5f7984 */ /* 0x000ea80008000800 */
[----:B------:R-:W-:Y:S04]  /*b800*/  LDS R96, [R0+UR9+0x1c000] ;  /* 0x01c0000900607984 */ /* 0x000fe80008000800 */
[----:B------:R-:W-:Y:S04]  /*b810*/  LDS R98, [R0+UR9+0x1d000] ;  /* 0x01d0000900627984 */ /* 0x000fe80008000800 */
[----:B------:R-:W-:Y:S04]  /*b820*/  LDS R97, [R106+UR9+0x1c000] ;  /* 0x01c000096a617984 */ /* 0x000fe80008000800 */
[----:B------:R-:W-:Y:S01]  /*b830*/  LDS R99, [R106+UR9+0x1d000] ;  /* 0x01d000096a637984 */ /* 0x000fe20008000800 */
        /* <DEDUP_REMOVED lines=30> */
[----:B------:R-:W-:Y:S08]  /*ba20*/  HMMA.1688.F32.TF32 R76, R84, R72, R76 ;  /* 0x00000048544c723c */ /* 0x000ff0000008104c */
[----:B------:R-:W-:Y:S01]  /*ba30*/  HMMA.1688.F32.TF32 R84, R92, R6, R28 ;  /* 0x000000065c54723c */ /* 0x000fe2000008101c */
        /* <DEDUP_REMOVED lines=23> */
[----:B------:R4:W3:Y:S04]  /*bbb0*/  LDSM.16.M88.4 R72, [R102+UR10+0x4c180] ;  /* 0x04c1800a6648783b */ /* 0x0008e80008000200 */
[----:B----4-:R-:W4:Y:S03]  /*bbc0*/  LDL R102, [R1+0xd4] ;  /* 0x0000d40001667983 */ /* 0x010f260000100800 */
        /* <DEDUP_REMOVED lines=37> */
[----:B------:R-:W-:Y:S08]  /*be20*/  HMMA.1688.F32.TF32 R76, R84, R72, R76 ;  /* 0x00000048544c723c */ /* 0x000ff0000008104c */
[C---:B------:R-:W-:Y:S08]  /*be30*/  HMMA.1688.F32.TF32 R84, R92.reuse, R10, R28 ;  /* 0x0000000a5c54723c */ /* 0x040ff0000008101c */
[----:B------:R-:W-:Y:S01]  /*be40*/  HMMA.1688.F32.TF32 R28, R92, R18, R64 ;  /* 0x000000125c1c723c */ /* 0x000fe20000081040 */
[----:B------:R-:W-:Y:S04]  /*be50*/  LDS R92, [R0+UR9+0x1a100] ;  /* 0x01a10009005c7984 */ /* 0x000fe80008000800 */
[----:B------:R-:W-:Y:S03]  /*be60*/  LDS R94, [R0+UR9+0x1b100] ;  /* 0x01b10009005e7984 */ /* 0x000fe60008000800 */
[C---:B------:R-:W-:Y:S01]  /*be70*/  HMMA.1688.F32.TF32 R24, R20.reuse, R10, R24 ;  /* 0x0000000a1418723c */ /* 0x040fe20000081018 */
[----:B------:R-:W-:Y:S04]  /*be80*/  LDS R93, [R106+UR9+0x1a100] ;  /* 0x01a100096a5d7984 */ /* 0x000fe80008000800 */
[----:B------:R-:W1:Y:S03]  /*be90*/  LDS R95, [R106+UR9+0x1b100] ;  /* 0x01b100096a5f7984 */ /* 0x000e660008000800 */
[C---:B------:R-:W-:Y:S01]  /*bea0*/  HMMA.1688.F32.TF32 R32, R20.reuse, R6, R32 ;  /* 0x000000061420723c */ /* 0x040fe20000081020 */
[----:B------:R-:W-:Y:S04]  /*beb0*/  LDS R64, [R0+UR9+0x1a200] ;  /* 0x01a2000900407984 */ /* 0x000fe80008000800 */
[----:B------:R-:W-:Y:S03]  /*bec0*/  LDS R66, [R0+UR9+0x1b200] ;  /* 0x01b2000900427984 */ /* 0x000fe60008000800 */
[C---:B------:R-:W-:Y:S01]  /*bed0*/  HMMA.1688.F32.TF32 R12, R20.reuse, R18, R12 ;  /* 0x00000012140c723c */ /* 0x040fe2000008100c */
[----:B------:R-:W-:Y:S04]  /*bee0*/  LDS R65, [R106+UR9+0x1a200] ;  /* 0x01a200096a417984 */ /* 0x000fe80008000800 */
[----:B------:R-:W2:Y:S03]  /*bef0*/  LDS R67, [R106+UR9+0x1b200] ;  /* 0x01b200096a437984 */ /* 0x000ea60008000800 */
[----:B------:R-:W-:Y:S08]  /*bf00*/  HMMA.1688.F32.TF32 R76, R20, R74, R76 ;  /* 0x0000004a144c723c */ /* 0x000ff0000008104c */
[C---:B-1----:R-:W-:Y:S08]  /*bf10*/  HMMA.1688.F32.TF32 R80, R92.reuse, R10, R80 ;  /* 0x0000000a5c50723c */ /* 0x042ff00000081050 */
[----:B------:R-:W-:Y:S08]  /*bf20*/  HMMA.1688.F32.TF32 R68, R92, R6, R68 ;  /* 0x000000065c44723c */ /* 0x000ff00000081044 */
[----:B--2---:R-:W-:Y:S01]  /*bf30*/  HMMA.1688.F32.TF32 R44, R64, R10, R44 ;  /* 0x0000000a402c723c */ /* 0x004fe2000008102c */
[----:B------:R-:W1:Y:S07]  /*bf40*/  LDSM.16.M88.4 R8, [R105+UR10+0x44180] ;  /* 0x0441800a6908783b */ /* 0x000e6e0008000200 */
[C---:B------:R-:W-:Y:S08]  /*bf50*/  HMMA.1688.F32.TF32 R56, R92.reuse, R18, R56 ;  /* 0x000000125c38723c */ /* 0x040ff00000081038 */
[----:B------:R-:W-:Y:S01]  /*bf60*/  HMMA.1688.F32.TF32 R52, R92, R74, R52 ;  /* 0x0000004a5c34723c */ /* 0x000fe20000081034 */
[----:B------:R-:W-:Y:S04]  /*bf70*/  LDS R92, [R0+UR9+0x1c100] ;  /* 0x01c10009005c7984 */ /* 0x000fe80008000800 */
[----:B------:R-:W-:Y:S03]  /*bf80*/  LDS R94, [R0+UR9+0x1d100] ;  /* 0x01d10009005e7984 */ /* 0x000fe60008000800 */
[C---:B------:R-:W-:Y:S01]  /*bf90*/  HMMA.1688.F32.TF32 R48, R64.reuse, R6, R48 ;  /* 0x000000064030723c */ /* 0x040fe20000081030 */
[----:B------:R-:W-:Y:S04]  /*bfa0*/  LDSM.16.M88.4 R4, [R105+UR10+0x40180] ;  /* 0x0401800a6904783b */ /* 0x000fe80008000200 */
[----:B------:R-:W-:Y:S03]  /*bfb0*/  LDS R93, [R106+UR9+0x1c100] ;  /* 0x01c100096a5d7984 */ /* 0x000fe60008000800 */
[C---:B------:R-:W-:Y:S01]  /*bfc0*/  HMMA.1688.F32.TF32 R40, R64.reuse, R18, R40 ;  /* 0x000000124028723c */ /* 0x040fe20000081028 */
[----:B------:R-:W-:Y:S04]  /*bfd0*/  LDSM.16.M88.4 R16, [R105+UR10+0x48180] ;  /* 0x0481800a6910783b */ /* 0x000fe80008000200 */
[----:B------:R-:W2:Y:S03]  /*bfe0*/  LDS R95, [R106+UR9+0x1d100] ;  /* 0x01d100096a5f7984 */ /* 0x000ea60008000800 */
[----:B------:R-:W-:Y:S01]  /*bff0*/  HMMA.1688.F32.TF32 R36, R64, R74, R36 ;  /* 0x0000004a4024723c */ /* 0x000fe20000081024 */
[----:B------:R3:W-:Y:S07]  /*c000*/  LDSM.16.M88.4 R72, [R105+UR10+0x4c180] ;  /* 0x04c1800a6948783b */ /* 0x0007ee0008000200 */
[----:B-1----:R-:W-:Y:S01]  /*c010*/  HMMA.1688.F32.TF32 R20, R96, R8, R84 ;  /* 0x000000086014723c */ /* 0x002fe20000081054 */
[----:B------:R-:W-:Y:S04]  /*c020*/  LDS R84, [R0+UR9+0x1c200] ;  /* 0x01c2000900547984 */ /* 0x000fe80008000800 */
[----:B------:R-:W-:Y:S04]  /*c030*/  LDS R86, [R0+UR9+0x1d200] ;  /* 0x01d2000900567984 */ /* 0x000fe80008000800 */
[----:B------:R-:W-:Y:S04]  /*c040*/  LDS R85, [R106+UR9+0x1c200] ;  /* 0x01c200096a557984 */ /* 0x000fe80008000800 */
[----:B------:R-:W1:Y:S01]  /*c050*/  LDS R87, [R106+UR9+0x1d200] ;  /* 0x01d200096a577984 */ /* 0x000e620008000800 */
[C---:B--2---:R-:W-:Y:S03]  /*c060*/  HMMA.1688.F32.TF32 R68, R92.reuse, R4, R68 ;  /* 0x000000045c44723c */ /* 0x044fe60000081044 */
[----:B---3--:R-:W2:Y:S05]  /*c070*/  LDL R105, [R1+0x140] ;  /* 0x0001400001697983 */ /* 0x008eaa0000100800 */
[C---:B------:R-:W-:Y:S08]  /*c080*/  HMMA.1688.F32.TF32 R80, R92.reuse, R8, R80 ;  /* 0x000000085c50723c */ /* 0x040ff00000081050 */
[----:B------:R-:W-:Y:S08]  /*c090*/  HMMA.1688.F32.TF32 R56, R92, R16, R56 ;  /* 0x000000105c38723c */ /* 0x000ff00000081038 */
[C---:B-1----:R-:W-:Y:S08]  /*c0a0*/  HMMA.1688.F32.TF32 R48, R84.reuse, R4, R48 ;  /* 0x000000045430723c */ /* 0x042ff00000081030 */
[C---:B------:R-:W-:Y:S08]  /*c0b0*/  HMMA.1688.F32.TF32 R44, R84.reuse, R8, R44 ;  /* 0x00000008542c723c */ /* 0x040ff0000008102c */
[C---:B------:R-:W-:Y:S08]  /*c0c0*/  HMMA.1688.F32.TF32 R40, R84.reuse, R16, R40 ;  /* 0x000000105428723c */ /* 0x040ff00000081028 */
[-C--:B------:R-:W-:Y:S01]  /*c0d0*/  HMMA.1688.F32.TF32 R36, R84, R72.reuse, R36 ;  /* 0x000000485424723c */ /* 0x080fe20000081024 */
        /* <DEDUP_REMOVED lines=8> */
[----:B------:R-:W3:Y:S01]  /*c160*/  LDS R95, [R106+UR9+0x1f000] ;  /* 0x01f000096a5f7984 */ /* 0x000ee20008000800 */
[C---:B------:R-:W-:Y:S08]  /*c170*/  HMMA.1688.F32.TF32 R64, R96.reuse, R4, R88 ;  /* 0x000000046040723c */ /* 0x040ff00000081058 */
[C---:B------:R-:W-:Y:S08]  /*c180*/  HMMA.1688.F32.TF32 R28, R96.reuse, R16, R28 ;  /* 0x00000010601c723c */ /* 0x040ff0000008101c */
[----:B------:R-:W-:Y:S01]  /*c190*/  HMMA.1688.F32.TF32 R60, R96, R72, R60 ;  /* 0x00000048603c723c */ /* 0x000fe2000008103c */
[----:B------:R-:W4:Y:S04]  /*c1a0*/  LDL.LU R96, [R1+0xbc] ;  /* 0x0000bc0001607983 */ /* 0x000f280000300800 */
[----:B------:R-:W4:Y:S03]  /*c1b0*/  LDL.LU R97, [R1+0xc0] ;  /* 0x0000c00001617983 */ /* 0x000f260000300800 */
[C---:B-1----:R-:W-:Y:S01]  /*c1c0*/  HMMA.1688.F32.TF32 R32, R84.reuse, R4, R32 ;  /* 0x000000045420723c */ /* 0x042fe20000081020 */
[----:B------:R-:W4:Y:S04]  /*c1d0*/  LDL R5, [R1+0x204] ;  /* 0x0002040001057983 */ /* 0x000f280000100800 */
[----:B------:R-:W4:Y:S03]  /*c1e0*/  LDL R98, [R1+0x1e4] ;  /* 0x0001e40001627983 */ /* 0x000f260000100800 */
[C---:B------:R-:W-:Y:S01]  /*c1f0*/  HMMA.1688.F32.TF32 R24, R84.reuse, R8, R24 ;  /* 0x000000085418723c */ /* 0x040fe20000081018 */
[----:B------:R-:W4:Y:S07]  /*c200*/  LDL R99, [R1+0xdc] ;  /* 0x0000dc0001637983 */ /* 0x000f2e0000100800 */
[C---:B------:R-:W-:Y:S08]  /*c210*/  HMMA.1688.F32.TF32 R12, R84.reuse, R16, R12 ;  /* 0x00000010540c723c */ /* 0x040ff0000008100c */
[----:B------:R-:W-:Y:S08]  /*c220*/  HMMA.1688.F32.TF32 R76, R84, R72, R76 ;  /* 0x00000048544c723c */ /* 0x000ff0000008104c */
[C---:B---3--:R-:W-:Y:S01]  /*c230*/  HMMA.1688.F32.TF32 R84, R92.reuse, R10, R20 ;  /* 0x0000000a5c54723c */ /* 0x048fe20000081014 */
[----:B------:R-:W-:Y:S04]  /*c240*/  LDS R20, [R0+UR9+0x1e300] ;  /* 0x01e3000900147984 */ /* 0x000fe80008000800 */
[----:B------:R-:W-:Y:S04]  /*c250*/  LDS R22, [R0+UR9+0x1f300] ;  /* 0x01f3000900167984 */ /* 0x000fe80008000800 */
[----:B------:R-:W-:Y:S04]  /*c260*/  LDS R21, [R106+UR9+0x1e300] ;  /* 0x01e300096a157984 */ /* 0x000fe80008000800 */
[----:B------:R-:W1:Y:S01]  /*c270*/  LDS R23, [R106+UR9+0x1f300] ;  /* 0x01f300096a177984 */ /* 0x000e620008000800 */
[C---:B------:R-:W-:Y:S08]  /*c280*/  HMMA.1688.F32.TF32 R88, R92.reuse, R6, R64 ;  /* 0x000000065c58723c */ /* 0x040ff00000081040 */
[C---:B------:R-:W-:Y:S01]  /*c290*/  HMMA.1688.F32.TF32 R64, R92.reuse, R18, R28 ;  /* 0x000000125c40723c */ /* 0x040fe2000008101c */
[----:B------:R-:W-:Y:S04]  /*c2a0*/  LDS R28, [R0+UR9+0x1e200] ;  /* 0x01e20009001c7984 */ /* 0x000fe80008000800 */
[----:B------:R-:W-:Y:S03]  /*c2b0*/  LDS R30, [R0+UR9+0x1f200] ;  /* 0x01f20009001e7984 */ /* 0x000fe60008000800 */
[----:B------:R-:W-:Y:S01]  /*c2c0*/  HMMA.1688.F32.TF32 R60, R92, R74, R60 ;  /* 0x0000004a5c3c723c */ /* 0x000fe2000008103c */
[----:B------:R-:W-:Y:S04]  /*c2d0*/  LDS R92, [R0+UR9+0x1e100] ;  /* 0x01e10009005c7984 */ /* 0x000fe80008000800 */
[----:B------:R-:W-:Y:S04]  /*c2e0*/  LDS R94, [R0+UR9+0x1f100] ;  /* 0x01f10009005e7984 */ /* 0x000fe80008000800 */
[----:B------:R-:W-:Y:S04]  /*c2f0*/  LDS R93, [R106+UR9+0x1e100] ;  /* 0x01e100096a5d7984 */ /* 0x000fe80008000800 */
[----:B------:R-:W3:Y:S04]  /*c300*/  LDS R95, [R106+UR9+0x1f100] ;  /* 0x01f100096a5f7984 */ /* 0x000ee80008000800 */
[----:B------:R-:W-:Y:S04]  /*c310*/  LDS R29, [R106+UR9+0x1e200] ;  /* 0x01e200096a1d7984 */ /* 0x000fe80008000800 */
[----:B------:R-:W1:Y:S04]  /*c320*/  LDS R31, [R106+UR9+0x1f200] ;  /* 0x01f200096a1f7984 */ /* 0x000e680008000800 */
[----:B------:R-:W-:Y:S04]  /*c330*/  STL [R1+0x280], R88 ;  /* 0x0002805801007387 */ /* 0x000fe80000100800 */
        /* <DEDUP_REMOVED lines=10> */
[----:B------:R-:W-:Y:S01]  /*c3e0*/  STL [R1+0x294], R67 ;  /* 0x0002944301007387 */ /* 0x000fe20000100800 */
[C---:B-1----:R-:W-:Y:S03]  /*c3f0*/  HMMA.1688.F32.TF32 R32, R20.reuse, R6, R32 ;  /* 0x000000061420723c */ /* 0x042fe60000081020 */
[----:B------:R1:W-:Y:S04]  /*c400*/  STL [R1+0x2b0], R60 ;  /* 0x0002b03c01007387 */ /* 0x0003e80000100800 */
[----:B------:R-:W-:Y:S01]  /*c410*/  STL [R1+0x2ac], R61 ;  /* 0x0002ac3d01007387 */ /* 0x000fe20000100800 */
[C---:B------:R-:W-:Y:S03]  /*c420*/  HMMA.1688.F32.TF32 R24, R20.reuse, R10, R24 ;  /* 0x0000000a1418723c */ /* 0x040fe60000081018 */
[----:B------:R1:W-:Y:S04]  /*c430*/  STL [R1+0x2a8], R62 ;  /* 0x0002a83e01007387 */ /* 0x0003e80000100800 */
[----:B------:R1:W-:Y:S01]  /*c440*/  STL [R1+0x2a4], R63 ;  /* 0x0002a43f01007387 */ /* 0x0003e20000100800 */
[C---:B------:R-:W-:Y:S03]  /*c450*/  HMMA.1688.F32.TF32 R12, R20.reuse, R18, R12 ;  /* 0x00000012140c723c */ /* 0x040fe6000008100c */
[----:B------:R-:W4:Y:S01]  /*c460*/  LDL R17, [R1+0x1c0] ;  /* 0x0001c00001117983 */ /* 0x000f220000100800 */
[C---:B------:R-:W-:Y:S01]  /*c470*/  ISETP.GE.AND P1, PT, R103.reuse, UR6, PT ;  /* 0x0000000667007c0c */ /* 0x040fe2000bf26270 */
[----:B------:R-:W-:Y:S01]  /*c480*/  UIADD3 UR7, UPT, UPT, UR7, 0x1, URZ ;  /* 0x0000000107077890 */ /* 0x000fe2000fffe0ff */
[----:B------:R-:W-:Y:S01]  /*c490*/  LOP3.LUT R4, R103, 0x4, RZ, 0xfc, !PT ;  /* 0x0000000467047812 */ /* 0x000fe200078efcff */
[----:B------:R-:W4:Y:S01]  /*c4a0*/  LDL R16, [R1+0x1b8] ;  /* 0x0001b80001107983 */ /* 0x000f220000100800 */
[----:B------:R-:W-:Y:S03]  /*c4b0*/  HMMA.1688.F32.TF32 R76, R20, R74, R76 ;  /* 0x0000004a144c723c */ /* 0x000fe6000008104c */
[----:B------:R-:W4:Y:S04]  /*c4c0*/  LDL R22, [R1+0x1dc] ;  /* 0x0001dc0001167983 */ /* 0x000f280000100800 */
[----:B------:R-:W4:Y:S01]  /*c4d0*/  LDL R21, [R1+0xcc] ;  /* 0x0000cc0001157983 */ /* 0x000f220000100800 */
[-C--:B---3--:R-:W-:Y:S03]  /*c4e0*/  HMMA.1688.F32.TF32 R56, R92, R18.reuse, R56 ;  /* 0x000000125c38723c */ /* 0x088fe60000081038 */
[----:B------:R-:W3:Y:S05]  /*c4f0*/  LDL R20, [R1+0x1f0] ;  /* 0x0001f00001147983 */ /* 0x000eea0000100800 */
[----:B------:R-:W-:Y:S01]  /*c500*/  HMMA.1688.F32.TF32 R40, R28, R18, R40 ;  /* 0x000000121c28723c */ /* 0x000fe20000081028 */
[----:B------:R-:W3:Y:S04]  /*c510*/  LDL R19, [R1+0x1f8] ;  /* 0x0001f80001137983 */ /* 0x000ee80000100800 */
[----:B------:R-:W3:Y:S01]  /*c520*/  LDL R18, [R1+0x1c8] ;  /* 0x0001c80001127983 */ /* 0x000ee20000100800 */
[----:B------:R-:W-:-:S02]  /*c530*/  UISETP.GT.AND UP0, UPT, UR7, 0x1, UPT ;  /* 0x000000010700788c */ /* 0x000fc4000bf04270 */
[----:B------:R-:W-:Y:S01]  /*c540*/  HMMA.1688.F32.TF32 R68, R92, R6, R68 ;  /* 0x000000065c44723c */ /* 0x000fe20000081044 */
[----:B------:R-:W3:Y:S01]  /*c550*/  LDL R23, [R1+0xd8] ;  /* 0x0000d80001177983 */ /* 0x000ee20000100800 */
[----:B------:R-:W-:-:S06]  /*c560*/  USEL UR7, UR7, URZ, !UP0 ;  /* 0x000000ff07077287 */ /* 0x000fcc000c000000 */
[----:B------:R-:W-:Y:S01]  /*c570*/  HMMA.1688.F32.TF32 R80, R92, R10, R80 ;  /* 0x0000000a5c50723c */ /* 0x000fe20000081050 */
[----:B------:R-:W-:-:S07]  /*c580*/  ULEA UR9, UR7, UR5, 0x11 ;  /* 0x0000000507097291 */ /* 0x000fce000f8e88ff */
[C---:B------:R-:W-:Y:S08]  /*c590*/  HMMA.1688.F32.TF32 R48, R28.reuse, R6, R48 ;  /* 0x000000061c30723c */ /* 0x040ff00000081030 */
[----:B------:R-:W-:Y:S01]  /*c5a0*/  HMMA.1688.F32.TF32 R44, R28, R10, R44 ;  /* 0x0000000a1c2c723c */ /* 0x000fe2000008102c */
[----:B------:R-:W3:Y:S01]  /*c5b0*/  LDL R11, [R1+0x1e8] ;  /* 0x0001e800010b7983 */ /* 0x000ee20000100800 */
[----:B--2---:R-:W-:Y:S01]  /*c5c0*/  VIADD R10, R105, UR9 ;  /* 0x00000009690a7c36 */ /* 0x004fe20008000000 */
[----:B------:R-:W-:Y:S01]  /*c5d0*/  BAR.SYNC.DEFER_BLOCKING 0x0 ;  /* 0x0000000000007b1d */ /* 0x000fe20000010000 */
[----:B----4-:R-:W-:-:S02]  /*c5e0*/  ISETP.LE.AND P0, PT, R5, UR4, PT ;  /* 0x0000000405007c0c */ /* 0x010fc4000bf03270 */
[----:B------:R-:W-:Y:S01]  /*c5f0*/  SEL R5, RZ, 0x4, P1 ;  /* 0x00000004ff057807 */ /* 0x000fe20000800000 */
[----:B------:R-:W-:Y:S01]  /*c600*/  IMAD.MOV.U32 R6, RZ, RZ, R97 ;  /* 0x000000ffff067224 */ /* 0x000fe200078e0061 */
[----:B------:R-:W-:Y:S02]  /*c610*/  ISETP.GE.AND P1, PT, R4, UR6, PT ;  /* 0x0000000604007c0c */ /* 0x000fe4000bf26270 */
[----:B------:R-:W-:-:S04]  /*c620*/  SEL R5, R5, RZ, !P0 ;  /* 0x000000ff05057207 */ /* 0x000fc80004000000 */
[----:B------:R-:W-:Y:S02]  /*c630*/  ISETP.NE.U32.AND P2, PT, R5, RZ, PT ;  /* 0x000000ff0500720c */ /* 0x000fe40003f45070 */
[----:B------:R-:W-:Y:S01]  /*c640*/  SEL R5, RZ, 0x4, P1 ;  /* 0x00000004ff057807 */ /* 0x000fe20000800000 */
[----:B------:R-:W-:Y:S01]  /*c650*/  IMAD.MOV.U32 R7, RZ, RZ, R96 ;  /* 0x000000ffff077224 */ /* 0x000fe200078e0060 */
[----:B------:R-:W-:Y:S02]  /*c660*/  LEA R4, P1, R98, R6, 0x2 ;  /* 0x0000000662047211 */ /* 0x000fe400078210ff */
[----:B------:R-:W-:-:S03]  /*c670*/  SEL R8, R5, RZ, !P0 ;  /* 0x000000ff05087207 */ /* 0x000fc60004000000 */
[C---:B------:R-:W-:Y:S01]  /*c680*/  IMAD.X R5, R7.reuse, 0x1, R99, P1 ;  /* 0x0000000107057824 */ /* 0x040fe200008e0663 */
[----:B------:R-:W-:Y:S02]  /*c690*/  ISETP.NE.U32.AND P3, PT, R8, RZ, PT ;  /* 0x000000ff0800720c */ /* 0x000fe40003f65070 */
[----:B------:R-:W-:Y:S02]  /*c6a0*/  LEA R8, P1, R104, R6, 0x2 ;  /* 0x0000000668087211 */ /* 0x000fe400078210ff */
[----:B------:R-:W-:Y:S01]  /*c6b0*/  @!PT LDS RZ, [RZ] ;  /* 0x00000000fffff984 */ /* 0x000fe20000000800 */
[----:B------:R-:W-:Y:S01]  /*c6c0*/  @!PT LDS RZ, [RZ] ;  /* 0x00000000fffff984 */ /* 0x000fe20000000800 */
[----:B------:R-:W-:Y:S01]  /*c6d0*/  @!PT LDS RZ, [RZ] ;  /* 0x00000000fffff984 */ /* 0x000fe20000000800 */
[----:B------:R2:W-:Y:S03]  /*c6e0*/  LDGSTS.E [R10], desc[UR12][R4.64], P2 ;  /* 0x00000000040a7fae */ /* 0x0005e600091a100c */
[----:B------:R-:W-:-:S06]  /*c6f0*/  IMAD.X R9, R7, 0x1, R102, P1 ;  /* 0x0000000107097824 */ /* 0x000fcc00008e0666 */
[----:B------:R3:W-:Y:S01]  /*c700*/  LDGSTS.E [R10+0x1000], desc[UR12][R8.64], P3 ;  /* 0x01000000080a7fae */ /* 0x0007e200099a100c */
[----:B--2---:R-:W-:-:S04]  /*c710*/  LOP3.LUT R4, R103, 0x8, RZ, 0xfc, !PT ;  /* 0x0000000867047812 */ /* 0x004fc800078efcff */
[----:B------:R-:W-:Y:S02]  /*c720*/  ISETP.GE.AND P1, PT, R4, UR6, PT ;  /* 0x0000000604007c0c */ /* 0x000fe4000bf26270 */
[----:B------:R-:W-:Y:S02]  /*c730*/  LOP3.LUT R4, R103, 0xc, RZ, 0xfc, !PT ;  /* 0x0000000c67047812 */ /* 0x000fe400078efcff */
[----:B------:R-:W-:Y:S02]  /*c740*/  SEL R5, RZ, 0x4, P1 ;  /* 0x00000004ff057807 */ /* 0x000fe40000800000 */
[----:B------:R-:W-:Y:S02]  /*c750*/  ISETP.GE.AND P1, PT, R4, UR6, PT ;  /* 0x0000000604007c0c */ /* 0x000fe4000bf26270 */
[----:B------:R-:W-:Y:S02]  /*c760*/  SEL R5, R5, RZ, !P0 ;  /* 0x000000ff05057207 */ /* 0x000fe40004000000 */
[----:B------:R-:W-:-:S02]  /*c770*/  SEL R4, RZ, 0x4, P1 ;  /* 0x00000004ff047807 */ /* 0x000fc40000800000 */
[----:B------:R-:W-:Y:S02]  /*c780*/  ISETP.NE.U32.AND P1, PT, R5, RZ, PT ;  /* 0x000000ff0500720c */ /* 0x000fe40003f25070 */
[----:B------:R-:W-:-:S04]  /*c790*/  SEL R5, R4, RZ, !P0 ;  /* 0x000000ff04057207 */ /* 0x000fc80004000000 */
[----:B------:R-:W-:Y:S02]  /*c7a0*/  ISETP.NE.U32.AND P2, PT, R5, RZ, PT ;  /* 0x000000ff0500720c */ /* 0x000fe40003f45070 */
[-C--:B------:R-:W-:Y:S01]  /*c7b0*/  LEA R4, P3, R22, R6.reuse, 0x2 ;  /* 0x0000000616047211 */ /* 0x080fe200078610ff */
[----:B------:R-:W-:Y:S01]  /*c7c0*/  HMMA.1688.F32.TF32 R36, R28, R74, R36 ;  /* 0x0000004a1c24723c */ /* 0x000fe20000081024 */
[----:B------:R-:W2:Y:S03]  /*c7d0*/  LDL R28, [R1+0x1d8] ;  /* 0x0001d800011c7983 */ /* 0x000ea60000100800 */
[----:B------:R-:W-:Y:S01]  /*c7e0*/  IMAD.X R5, R7, 0x1, R21, P3 ;  /* 0x0000000107057824 */ /* 0x000fe200018e0615 */
[----:B------:R-:W4:Y:S04]  /*c7f0*/  LDL R22, [R1+0x1fc] ;  /* 0x0001fc0001167983 */ /* 0x000f280000100800 */
[----:B------:R1:W-:Y:S01]  /*c800*/  LDGSTS.E [R10+0x2000], desc[UR12][R4.64], P1 ;  /* 0x02000000040a7fae */ /* 0x0003e200089a100c */
[----:B---3--:R-:W-:-:S03]  /*c810*/  IADD3 R8, P3, PT, R19, R6, RZ ;  /* 0x0000000613087210 */ /* 0x008fc60007f7e0ff */
[----:B------:R-:W3:Y:S02]  /*c820*/  LDL R21, [R1+0x1cc] ;  /* 0x0001cc0001157983 */ /* 0x000ee40000100800 */
[----:B------:R-:W-:Y:S02]  /*c830*/  IMAD.X R9, R7, 0x1, R18, P3 ;  /* 0x0000000107097824 */ /* 0x000fe400018e0612 */
[----:B------:R-:W2:Y:S04]  /*c840*/  LDL R19, [R1+0xe8] ;  /* 0x0000e80001137983 */ /* 0x000ea80000100800 */
[----:B------:R-:W2:Y:S01]  /*c850*/  LDL R18, [R1+0xe4] ;  /* 0x0000e40001127983 */ /* 0x000ea20000100800 */
[----:B-1----:R-:W-:-:S03]  /*c860*/  LOP3.LUT R4, R103, 0x10, RZ, 0xfc, !PT ;  /* 0x0000001067047812 */ /* 0x002fc600078efcff */
[----:B------:R1:W-:Y:S01]  /*c870*/  LDGSTS.E [R10+0x3000], desc[UR12][R8.64], P2 ;  /* 0x03000000080a7fae */ /* 0x0003e200091a100c */
[----:B------:R-:W-:Y:S02]  /*c880*/  ISETP.GE.AND P1, PT, R4, UR6, PT ;  /* 0x0000000604007c0c */ /* 0x000fe4000bf26270 */
[----:B------:R-:W-:Y:S02]  /*c890*/  LOP3.LUT R4, R103, 0x14, RZ, 0xfc, !PT ;  /* 0x0000001467047812 */ /* 0x000fe400078efcff */
[----:B------:R-:W-:Y:S02]  /*c8a0*/  SEL R5, RZ, 0x4, P1 ;  /* 0x00000004ff057807 */ /* 0x000fe40000800000 */
[----:B------:R-:W-:Y:S02]  /*c8b0*/  ISETP.GE.AND P1, PT, R4, UR6, PT ;  /* 0x0000000604007c0c */ /* 0x000fe4000bf26270 */
[----:B------:R-:W-:Y:S02]  /*c8c0*/  SEL R5, R5, RZ, !P0 ;  /* 0x000000ff05057207 */ /* 0x000fe40004000000 */
[----:B------:R-:W-:-:S02]  /*c8d0*/  SEL R4, RZ, 0x4, P1 ;  /* 0x00000004ff047807 */ /* 0x000fc40000800000 */
[----:B------:R-:W-:Y:S02]  /*c8e0*/  ISETP.NE.U32.AND P1, PT, R5, RZ, PT ;  /* 0x000000ff0500720c */ /* 0x000fe40003f25070 */
[----:B------:R-:W-:Y:S02]  /*c8f0*/  SEL R5, R4, RZ, !P0 ;  /* 0x000000ff04057207 */ /* 0x000fe40004000000 */
[-C--:B------:R-:W-:Y:S02]  /*c900*/  IADD3 R4, P3, PT, R20, R6.reuse, RZ ;  /* 0x0000000614047210 */ /* 0x080fe40007f7e0ff */
[----:B------:R-:W3:Y:S01]  /*c910*/  LDL R20, [R1+0xf0] ;  /* 0x0000f00001147983 */ /* 0x000ee20000100800 */
[----:B------:R-:W-:Y:S02]  /*c920*/  ISETP.NE.U32.AND P2, PT, R5, RZ, PT ;  /* 0x000000ff0500720c */ /* 0x000fe40003f45070 */
[----:B------:R-:W-:Y:S02]  /*c930*/  IMAD.X R5, R7, 0x1, R17, P3 ;  /* 0x0000000107057824 */ /* 0x000fe400018e0611 */
[----:B------:R-:W3:Y:S01]  /*c940*/  LDL R17, [R1+0xf8] ;  /* 0x0000f80001117983 */ /* 0x000ee20000100800 */
[----:B-1----:R-:W-:-:S02]  /*c950*/  IADD3 R8, P3, PT, R11, R6, RZ ;  /* 0x000000060b087210 */ /* 0x002fc40007f7e0ff */
[----:B------:R-:W-:Y:S01]  /*c960*/  LOP3.LUT R11, R103, 0x18, RZ, 0xfc, !PT ;  /* 0x00000018670b7812 */ /* 0x000fe200078efcff */
[----:B------:R1:W-:Y:S02]  /*c970*/  LDGSTS.E [R10+0x4000], desc[UR12][R4.64], P1 ;  /* 0x04000000040a7fae */ /* 0x0003e400089a100c */
[----:B------:R-:W-:Y:S01]  /*c980*/  IMAD.X R9, R7, 0x1, R16, P3 ;  /* 0x0000000107097824 */ /* 0x000fe200018e0610 */
[----:B------:R-:W-:Y:S02]  /*c990*/  ISETP.GE.AND P1, PT, R11, UR6, PT ;  /* 0x000000060b007c0c */ /* 0x000fe4000bf26270 */
[C---:B------:R-:W-:Y:S02]  /*c9a0*/  LOP3.LUT R16, R103.reuse, 0x1c, RZ, 0xfc, !PT ;  /* 0x0000001c67107812 */ /* 0x040fe400078efcff */
[----:B------:R-:W-:Y:S01]  /*c9b0*/  LOP3.LUT R11, R103, 0x20, RZ, 0xfc, !PT ;  /* 0x00000020670b7812 */ /* 0x000fe200078efcff */
[----:B------:R1:W-:Y:S02]  /*c9c0*/  LDGSTS.E [R10+0x5000], desc[UR12][R8.64], P2 ;  /* 0x05000000080a7fae */ /* 0x0003e400091a100c */
[----:B-1----:R-:W-:-:S02]  /*c9d0*/  SEL R4, RZ, 0x4, P1 ;  /* 0x00000004ff047807 */ /* 0x002fc40000800000 */
[----:B------:R-:W-:Y:S02]  /*c9e0*/  ISETP.GE.AND P1, PT, R16, UR6, PT ;  /* 0x0000000610007c0c */ /* 0x000fe4000bf26270 */
[----:B------:R-:W4:Y:S02]  /*c9f0*/  LDL R16, [R1+0x100] ;  /* 0x0001000001107983 */ /* 0x000f240000100800 */
[----:B------:R-:W-:Y:S02]  /*ca00*/  SEL R5, RZ, 0x4, P1 ;  /* 0x00000004ff057807 */ /* 0x000fe40000800000 */
[----:B------:R-:W-:Y:S02]  /*ca10*/  ISETP.GE.AND P1, PT, R11, UR6, PT ;  /* 0x000000060b007c0c */ /* 0x000fe4000bf26270 */
[----:B------:R-:W-:-:S04]  /*ca20*/  LOP3.LUT R11, R103, 0x24, RZ, 0xfc, !PT ;  /* 0x00000024670b7812 */ /* 0x000fc800078efcff */
[----:B------:R-:W-:Y:S02]  /*ca30*/  ISETP.GE.AND P2, PT, R11, UR6, PT ;  /* 0x000000060b007c0c */ /* 0x000fe4000bf46270 */
[----:B------:R-:W4:Y:S01]  /*ca40*/  LDL R11, [R1+0x108] ;  /* 0x00010800010b7983 */ /* 0x000f220000100800 */
[----:B------:R-:W-:-:S04]  /*ca50*/  SEL R4, R4, RZ, !P0 ;  /* 0x000000ff04047207 */ /* 0x000fc80004000000 */
[----:B------:R-:W-:Y:S02]  /*ca60*/  ISETP.NE.U32.AND P3, PT, R4, RZ, PT ;  /* 0x000000ff0400720c */ /* 0x000fe40003f65070 */
[----:B------:R-:W-:Y:S02]  /*ca70*/  SEL R5, R5, RZ, !P0 ;  /* 0x000000ff05057207 */ /* 0x000fe40004000000 */
[----:B------:R-:W-:Y:S02]  /*ca80*/  SEL R8, RZ, 0x4, P1 ;  /* 0x00000004ff087807 */ /* 0x000fe40000800000 */
[----:B------:R-:W-:Y:S02]  /*ca90*/  ISETP.NE.U32.AND P4, PT, R5, RZ, PT ;  /* 0x000000ff0500720c */ /* 0x000fe40003f85070 */
[----:B------:R-:W-:-:S04]  /*caa0*/  SEL R8, R8, RZ, !P0 ;  /* 0x000000ff08087207 */ /* 0x000fc80004000000 */
[----:B------:R-:W-:Y:S02]  /*cab0*/  ISETP.NE.U32.AND P1, PT, R8, RZ, PT ;  /* 0x000000ff0800720c */ /* 0x000fe40003f25070 */
[----:B------:R-:W-:-:S04]  /*cac0*/  SEL R8, RZ, 0x4, P2 ;  /* 0x00000004ff087807 */ /* 0x000fc80001000000 */
[----:B------:R-:W-:Y:S01]  /*cad0*/  SEL R8, R8, RZ, !P0 ;  /* 0x000000ff08087207 */ /* 0x000fe20004000000 */
[----:B--2---:R-:W-:Y:S01]  /*cae0*/  IMAD.WIDE R4, R18, 0x4, R6 ;  /* 0x0000000412047825 */ /* 0x004fe200078e0206 */
[----:B------:R-:W-:-:S04]  /*caf0*/  LOP3.LUT R18, R103, 0x28, RZ, 0xfc, !PT ;  /* 0x0000002867127812 */ /* 0x000fc800078efcff */
[----:B------:R1:W-:Y:S01]  /*cb00*/  LDGSTS.E [R10+0x6000], desc[UR12][R4.64], P3 ;  /* 0x06000000040a7fae */ /* 0x0003e200099a100c */
[----:B------:R-:W-:Y:S02]  /*cb10*/  ISETP.GE.AND P2, PT, R18, UR6, PT ;  /* 0x0000000612007c0c */ /* 0x000fe4000bf46270 */
[----:B------:R-:W-:Y:S01]  /*cb20*/  LOP3.LUT R18, R103, 0x2c, RZ, 0xfc, !PT ;  /* 0x0000002c67127812 */ /* 0x000fe200078efcff */
[----:B-1----:R-:W-:Y:S02]  /*cb30*/  IMAD.WIDE R4, R19, 0x4, R6 ;  /* 0x0000000413047825 */ /* 0x002fe400078e0206 */
[----:B------:R-:W2:Y:S01]  /*cb40*/  LDL R19, [R1+0x110] ;  /* 0x0001100001137983 */ /* 0x000ea20000100800 */
[----:B------:R-:W-:-:S03]  /*cb50*/  ISETP.GE.AND P3, PT, R18, UR6, PT ;  /* 0x0000000612007c0c */ /* 0x000fc6000bf66270 */
[----:B------:R1:W-:Y:S01]  /*cb60*/  LDGSTS.E [R10+0x7000], desc[UR12][R4.64], P4 ;  /* 0x07000000040a7fae */ /* 0x0003e2000a1a100c */
[----:B------:R-:W-:-:S03]  /*cb70*/  ISETP.NE.U32.AND P4, PT, R8, RZ, PT ;  /* 0x000000ff0800720c */ /* 0x000fc60003f85070 */
[----:B------:R-:W2:Y:S01]  /*cb80*/  LDL R18, [R1+0x118] ;  /* 0x0001180001127983 */ /* 0x000ea20000100800 */
[----:B-1----:R-:W-:-:S04]  /*cb90*/  SEL R4, RZ, 0x4, P2 ;  /* 0x00000004ff047807 */ /* 0x002fc80001000000 */
[----:B------:R-:W-:Y:S01]  /*cba0*/  SEL R8, R4, RZ, !P0 ;  /* 0x000000ff04087207 */ /* 0x000fe20004000000 */
[--C-:B---3--:R-:W-:Y:S01]  /*cbb0*/  IMAD.WIDE R4, R20, 0x4, R6.reuse ;  /* 0x0000000414047825 */ /* 0x108fe200078e0206 */
[----:B------:R-:W-:Y:S01]  /*cbc0*/  LOP3.LUT R9, R103, 0x30, RZ, 0xfc, !PT ;  /* 0x0000003067097812 */ /* 0x000fe200078efcff */
[----:B------:R-:W3:Y:S04]  /*cbd0*/  LDL R20, [R1+0x18c] ;  /* 0x00018c0001147983 */ /* 0x000ee80000100800 */
[----:B------:R1:W-:Y:S02]  /*cbe0*/  LDGSTS.E [R10+0x8000], desc[UR12][R4.64], P1 ;  /* 0x08000000040a7fae */ /* 0x0003e400089a100c */
[----:B-1----:R-:W-:Y:S02]  /*cbf0*/  IMAD.WIDE R4, R17, 0x4, R6 ;  /* 0x0000000411047825 */ /* 0x002fe400078e0206 */
[----:B------:R-:W3:Y:S01]  /*cc00*/  LDL R17, [R1+0x120] ;  /* 0x0001200001117983 */ /* 0x000ee20000100800 */
[----:B------:R-:W-:-:S02]  /*cc10*/  ISETP.NE.U32.AND P2, PT, R8, RZ, PT ;  /* 0x000000ff0800720c */ /* 0x000fc40003f45070 */
[----:B------:R-:W-:Y:S01]  /*cc20*/  SEL R8, RZ, 0x4, P3 ;  /* 0x00000004ff087807 */ /* 0x000fe20001800000 */
[----:B------:R1:W-:Y:S01]  /*cc30*/  LDGSTS.E [R10+0x9000], desc[UR12][R4.64], P4 ;  /* 0x09000000040a7fae */ /* 0x0003e2000a1a100c */
[----:B------:R-:W-:Y:S02]  /*cc40*/  ISETP.GE.AND P1, PT, R9, UR6, PT ;  /* 0x0000000609007c0c */ /* 0x000fe4000bf26270 */
[----:B------:R-:W-:-:S04]  /*cc50*/  SEL R8, R8, RZ, !P0 ;  /* 0x000000ff08087207 */ /* 0x000fc80004000000 */
[----:B------:R-:W-:Y:S02]  /*cc60*/  ISETP.NE.U32.AND P4, PT, R8, RZ, PT ;  /* 0x000000ff0800720c */ /* 0x000fe40003f85070 */
[----:B-1----:R-:W-:-:S04]  /*cc70*/  SEL R4, RZ, 0x4, P1 ;  /* 0x00000004ff047807 */ /* 0x002fc80000800000 */
[----:B------:R-:W-:Y:S01]  /*cc80*/  SEL R8, R4, RZ, !P0 ;  /* 0x000000ff04087207 */ /* 0x000fe20004000000 */
[--C-:B----4-:R-:W-:Y:S02]  /*cc90*/  IMAD.WIDE R4, R16, 0x4, R6.reuse ;  /* 0x0000000410047825 */ /* 0x110fe400078e0206 */
[----:B------:R-:W4:Y:S04]  /*cca0*/  LDL R16, [R1+0x128] ;  /* 0x0001280001107983 */ /* 0x000f280000100800 */
[----:B------:R1:W-:Y:S02]  /*ccb0*/  LDGSTS.E [R10+0xa000], desc[UR12][R4.64], P2 ;  /* 0x0a000000040a7fae */ /* 0x0003e400091a100c */
[----:B-1----:R-:W-:Y:S02]  /*ccc0*/  IMAD.WIDE R4, R11, 0x4, R6 ;  /* 0x000000040b047825 */ /* 0x002fe400078e0206 */
[----:B------:R-:W4:Y:S01]  /*ccd0*/  LDL R11, [R1+0x130] ;  /* 0x00013000010b7983 */ /* 0x000f220000100800 */
[----:B------:R-:W-:-:S02]  /*cce0*/  LOP3.LUT R9, R103, 0x34, RZ, 0xfc, !PT ;  /* 0x0000003467097812 */ /* 0x000fc400078efcff */
[----:B------:R-:W-:Y:S01]  /*ccf0*/  ISETP.NE.U32.AND P1, PT, R8, RZ, PT ;  /* 0x000000ff0800720c */ /* 0x000fe20003f25070 */
[----:B------:R1:W-:Y:S01]  /*cd00*/  LDGSTS.E [R10+0xb000], desc[UR12][R4.64], P4 ;  /* 0x0b000000040a7fae */ /* 0x0003e2000a1a100c */
[----:B------:R-:W-:Y:S02]  /*cd10*/  ISETP.GE.AND P3, PT, R9, UR6, PT ;  /* 0x0000000609007c0c */ /* 0x000fe4000bf66270 */
[----:B------:R-:W-:Y:S02]  /*cd20*/  LOP3.LUT R9, R103, 0x38, RZ, 0xfc, !PT ;  /* 0x0000003867097812 */ /* 0x000fe400078efcff */
[----:B------:R-:W-:Y:S02]  /*cd30*/  SEL R8, RZ, 0x4, P3 ;  /* 0x00000004ff087807 */ /* 0x000fe40001800000 */
[----:B------:R-:W-:Y:S02]  /*cd40*/  ISETP.GE.AND P2, PT, R9, UR6, PT ;  /* 0x0000000609007c0c */ /* 0x000fe4000bf46270 */
[----:B------:R-:W-:-:S02]  /*cd50*/  SEL R8, R8, RZ, !P0 ;  /* 0x000000ff08087207 */ /* 0x000fc40004000000 */
[----:B-1----:R-:W-:Y:S02]  /*cd60*/  SEL R4, RZ, 0x4, P2 ;  /* 0x00000004ff047807 */ /* 0x002fe40001000000 */
[----:B------:R-:W-:Y:S02]  /*cd70*/  ISETP.NE.U32.AND P4, PT, R8, RZ, PT ;  /* 0x000000ff0800720c */ /* 0x000fe40003f85070 */
[----:B------:R-:W-:Y:S02]  /*cd80*/  SEL R8, R4, RZ, !P0 ;  /* 0x000000ff04087207 */ /* 0x000fe40004000000 */
[----:B------:R-:W-:-:S04]  /*cd90*/  LOP3.LUT R9, R103, 0x3c, RZ, 0xfc, !PT ;  /* 0x0000003c67097812 */ /* 0x000fc800078efcff */
[----:B------:R-:W-:Y:S02]  /*cda0*/  ISETP.GE.AND P3, PT, R9, UR6, PT ;  /* 0x0000000609007c0c */ /* 0x000fe4000bf66270 */
[----:B------:R-:W-:Y:S02]  /*cdb0*/  LOP3.LUT R9, R103, 0x40, RZ, 0xfc, !PT ;  /* 0x0000004067097812 */ /* 0x000fe400078efcff */
[----:B------:R-:W-:Y:S02]  /*cdc0*/  ISETP.NE.U32.AND P2, PT, R8, RZ, PT ;  /* 0x000000ff0800720c */ /* 0x000fe40003f45070 */
[----:B------:R-:W-:-:S04]  /*cdd0*/  SEL R8, RZ, 0x4, P3 ;  /* 0x00000004ff087807 */ /* 0x000fc80001800000 */
[----:B------:R-:W-:Y:S01]  /*cde0*/  SEL R8, R8, RZ, !P0 ;  /* 0x000000ff08087207 */ /* 0x000fe20004000000 */
[--C-:B--2---:R-:W-:Y:S02]  /*cdf0*/  IMAD.WIDE R4, R19, 0x4, R6.reuse ;  /* 0x0000000413047825 */ /* 0x104fe400078e0206 */
[----:B------:R-:W2:Y:S04]  /*ce00*/  LDL R19, [R1+0x138] ;  /* 0x0001380001137983 */ /* 0x000ea80000100800 */
[----:B------:R1:W-:Y:S01]  /*ce10*/  LDGSTS.E [R10+0xc000], desc[UR12][R4.64], P1 ;  /* 0x0c000000040a7fae */ /* 0x0003e200089a100c */
[----:B------:R-:W-:Y:S01]  /*ce20*/  ISETP.GE.AND P1, PT, R9, UR6, PT ;  /* 0x0000000609007c0c */ /* 0x000fe2000bf26270 */
[----:B-1----:R-:W-:Y:S02]  /*ce30*/  IMAD.WIDE R4, R18, 0x4, R6 ;  /* 0x0000000412047825 */ /* 0x002fe400078e0206 */
[----:B------:R-:W2:Y:S04]  /*ce40*/  LDL R18, [R1+0x144] ;  /* 0x0001440001127983 */ /* 0x000ea80000100800 */
[----:B------:R1:W-:Y:S01]  /*ce50*/  LDGSTS.E [R10+0xd000], desc[UR12][R4.64], P4 ;  /* 0x0d000000040a7fae */ /* 0x0003e2000a1a100c */
[----:B------:R-:W-:-:S02]  /*ce60*/  ISETP.NE.U32.AND P4, PT, R8, RZ, PT ;  /* 0x000000ff0800720c */ /* 0x000fc40003f85070 */
[----:B-1----:R-:W-:-:S04]  /*ce70*/  SEL R4, RZ, 0x4, P1 ;  /* 0x00000004ff047807 */ /* 0x002fc80000800000 */
[----:B------:R-:W-:Y:S01]  /*ce80*/  SEL R8, R4, RZ, !P0 ;  /* 0x000000ff04087207 */ /* 0x000fe20004000000 */
[----:B---3--:R-:W-:Y:S02]  /*ce90*/  IMAD.WIDE R4, R17, 0x4, R6 ;  /* 0x0000000411047825 */ /* 0x008fe400078e0206 */
[----:B------:R-:W3:Y:S01]  /*cea0*/  LDL R17, [R1+0x14c] ;  /* 0x00014c0001117983 */ /* 0x000ee20000100800 */
[----:B------:R-:W-:Y:S02]  /*ceb0*/  LOP3.LUT R9, R103, 0x44, RZ, 0xfc, !PT ;  /* 0x0000004467097812 */ /* 0x000fe400078efcff */
[----:B------:R-:W-:Y:S01]  /*cec0*/  ISETP.NE.U32.AND P1, PT, R8, RZ, PT ;  /* 0x000000ff0800720c */ /* 0x000fe20003f25070 */
[----:B------:R4:W-:Y:S01]  /*ced0*/  LDGSTS.E [R10+0xe000], desc[UR12][R4.64], P2 ;  /* 0x0e000000040a7fae */ /* 0x0009e200091a100c */
[----:B------:R-:W-:Y:S02]  /*cee0*/  ISETP.GE.AND P3, PT, R9, UR6, PT ;  /* 0x0000000609007c0c */ /* 0x000fe4000bf66270 */
[----:B------:R-:W-:-:S02]  /*cef0*/  LOP3.LUT R9, R103, 0x48, RZ, 0xfc, !PT ;  /* 0x0000004867097812 */ /* 0x000fc400078efcff */
[----:B------:R-:W-:Y:S02]  /*cf00*/  SEL R8, RZ, 0x4, P3 ;  /* 0x00000004ff087807 */ /* 0x000fe40001800000 */
[----:B------:R-:W-:Y:S02]  /*cf10*/  ISETP.GE.AND P2, PT, R9, UR6, PT ;  /* 0x0000000609007c0c */ /* 0x000fe4000bf46270 */
[----:B------:R-:W-:Y:S01]  /*cf20*/  SEL R8, R8, RZ, !P0 ;  /* 0x000000ff08087207 */ /* 0x000fe20004000000 */
[----:B----4-:R-:W-:Y:S02]  /*cf30*/  IMAD.WIDE R4, R16, 0x4, R6 ;  /* 0x0000000410047825 */ /* 0x010fe400078e0206 */
[----:B------:R-:W4:Y:S04]  /*cf40*/  LDL R16, [R1+0x154] ;  /* 0x0001540001107983 */ /* 0x000f280000100800 */
[----:B------:R1:W-:Y:S01]  /*cf50*/  LDGSTS.E [R10+0xf000], desc[UR12][R4.64], P4 ;  /* 0x0f000000040a7fae */ /* 0x0003e2000a1a100c */
[----:B------:R-:W-:-:S02]  /*cf60*/  ISETP.NE.U32.AND P4, PT, R8, RZ, PT ;  /* 0x000000ff0800720c */ /* 0x000fc40003f85070 */
[----:B-1----:R-:W-:-:S04]  /*cf70*/  SEL R4, RZ, 0x4, P2 ;  /* 0x00000004ff047807 */ /* 0x002fc80001000000 */
[----:B------:R-:W-:Y:S01]  /*cf80*/  SEL R8, R4, RZ, !P0 ;  /* 0x000000ff04087207 */ /* 0x000fe20004000000 */
[----:B------:R-:W-:Y:S02]  /*cf90*/  IMAD.WIDE R4, R11, 0x4, R6 ;  /* 0x000000040b047825 */ /* 0x000fe400078e0206 */
[----:B------:R-:W4:Y:S01]  /*cfa0*/  LDL R11, [R1+0x15c] ;  /* 0x00015c00010b7983 */ /* 0x000f220000100800 */
        /* <DEDUP_REMOVED lines=8> */
[----:B--2---:R-:W-:Y:S02]  /*d030*/  IMAD.WIDE R4, R19, 0x4, R6 ;  /* 0x0000000413047825 */ /* 0x004fe400078e0206 */
[----:B------:R-:W2:Y:S04]  /*d040*/  LDL R19, [R1+0x164] ;  /* 0x0001640001137983 */ /* 0x000ea80000100800 */
[----:B------:R1:W-:Y:S01]  /*d050*/  LDGSTS.E [R10+0x11000], desc[UR12][R4.64], P4 ;  /* 0x11000000040a7fae */ /* 0x0003e2000a1a100c */
[----:B------:R-:W-:-:S02]  /*d060*/  ISETP.NE.U32.AND P4, PT, R8, RZ, PT ;  /* 0x000000ff0800720c */ /* 0x000fc40003f85070 */
[----:B-1----:R-:W-:-:S04]  /*d070*/  SEL R4, RZ, 0x4, P1 ;  /* 0x00000004ff047807 */ /* 0x002fc80000800000 */
[----:B------:R-:W-:Y:S01]  /*d080*/  SEL R8, R4, RZ, !P0 ;  /* 0x000000ff04087207 */ /* 0x000fe20004000000 */
[--C-:B------:R-:W-:Y:S02]  /*d090*/  IMAD.WIDE R4, R18, 0x4, R6.reuse ;  /* 0x0000000412047825 */ /* 0x100fe400078e0206 */
[----:B------:R-:W2:Y:S04]  /*d0a0*/  LDL R18, [R1+0x16c] ;  /* 0x00016c0001127983 */ /* 0x000ea80000100800 */
[----:B------:R3:W-:Y:S02]  /*d0b0*/  LDGSTS.E [R10+0x12000], desc[UR12][R4.64], P2 ;  /* 0x12000000040a7fae */ /* 0x0007e400091a100c */
[----:B---3--:R-:W-:Y:S02]  /*d0c0*/  IMAD.WIDE R4, R17, 0x4, R6 ;  /* 0x0000000411047825 */ /* 0x008fe400078e0206 */
[----:B------:R-:W3:Y:S01]  /*d0d0*/  LDL R17, [R1+0x174] ;  /* 0x0001740001117983 */ /* 0x000ee20000100800 */
        /* <DEDUP_REMOVED lines=10> */
[----:B------:R-:W-:Y:S01]  /*d180*/  SEL R8, R4, RZ, !P0 ;  /* 0x000000ff04087207 */ /* 0x000fe20004000000 */
[--C-:B----4-:R-:W-:Y:S02]  /*d190*/  IMAD.WIDE R4, R16, 0x4, R6.reuse ;  /* 0x0000000410047825 */ /* 0x110fe400078e0206 */
[----:B------:R-:W4:Y:S04]  /*d1a0*/  LDL R16, [R1+0x17c] ;  /* 0x00017c0001107983 */ /* 0x000f280000100800 */
[----:B------:R1:W-:Y:S02]  /*d1b0*/  LDGSTS.E [R10+0x14000], desc[UR12][R4.64], P1 ;  /* 0x14000000040a7fae */ /* 0x0003e400089a100c */
[----:B-1----:R-:W-:-:S02]  /*d1c0*/  IMAD.WIDE R4, R11, 0x4, R6 ;  /* 0x000000040b047825 */ /* 0x002fc400078e0206 */
[----:B------:R-:W4:Y:S01]  /*d1d0*/  LDL R11, [R1+0x184] ;  /* 0x00018400010b7983 */ /* 0x000f220000100800 */
[----:B------:R-:W-:Y:S02]  /*d1e0*/  LOP3.LUT R9, R103, 0x5c, RZ, 0xfc, !PT ;  /* 0x0000005c67097812 */ /* 0x000fe400078efcff */
[----:B------:R-:W-:Y:S01]  /*d1f0*/  ISETP.NE.U32.AND P2, PT, R8, RZ, PT ;  /* 0x000000ff0800720c */ /* 0x000fe20003f45070 */
[----:B------:R1:W-:Y:S01]  /*d200*/  LDGSTS.E [R10+0x15000], desc[UR12][R4.64], P4 ;  /* 0x15000000040a7fae */ /* 0x0003e2000a1a100c */
[----:B------:R-:W-:Y:S02]  /*d210*/  ISETP.GE.AND P3, PT, R9, UR6, PT ;  /* 0x0000000609007c0c */ /* 0x000fe4000bf66270 */
[----:B------:R-:W-:Y:S02]  /*d220*/  LOP3.LUT R9, R103, 0x60, RZ, 0xfc, !PT ;  /* 0x0000006067097812 */ /* 0x000fe400078efcff */
[----:B------:R-:W-:Y:S02]  /*d230*/  SEL R8, RZ, 0x4, P3 ;  /* 0x00000004ff087807 */ /* 0x000fe40001800000 */
[----:B------:R-:W-:-:S02]  /*d240*/  ISETP.GE.AND P1, PT, R9, UR6, PT ;  /* 0x0000000609007c0c */ /* 0x000fc4000bf26270 */
[----:B------:R-:W-:Y:S02]  /*d250*/  SEL R8, R8, RZ, !P0 ;  /* 0x000000ff08087207 */ /* 0x000fe40004000000 */
[----:B-1----:R-:W-:Y:S02]  /*d260*/  SEL R4, RZ, 0x4, P1 ;  /* 0x00000004ff047807 */ /* 0x002fe40000800000 */
[----:B------:R-:W-:Y:S02]  /*d270*/  ISETP.NE.U32.AND P4, PT, R8, RZ, PT ;  /* 0x000000ff0800720c */ /* 0x000fe40003f85070 */
[----:B------:R-:W-:Y:S02]  /*d280*/  LOP3.LUT R9, R103, 0x64, RZ, 0xfc, !PT ;  /* 0x0000006467097812 */ /* 0x000fe400078efcff */
[----:B------:R-:W-:Y:S02]  /*d290*/  SEL R8, R4, RZ, !P0 ;  /* 0x000000ff04087207 */ /* 0x000fe40004000000 */
[----:B------:R-:W-:-:S02]  /*d2a0*/  ISETP.GE.AND P3, PT, R9, UR6, PT ;  /* 0x0000000609007c0c */ /* 0x000fc4000bf66270 */
        /* <DEDUP_REMOVED lines=16> */
[----:B------:R-:W-:-:S03]  /*d3b0*/  LOP3.LUT R9, R103, 0x6c, RZ, 0xfc, !PT ;  /* 0x0000006c67097812 */ /* 0x000fc600078efcff */
[----:B------:R4:W-:Y:S01]  /*d3c0*/  LDGSTS.E [R10+0x18000], desc[UR12][R4.64], P1 ;  /* 0x18000000040a7fae */ /* 0x0009e200089a100c */
[----:B------:R-:W-:Y:S02]  /*d3d0*/  ISETP.GE.AND P3, PT, R9, UR6, PT ;  /* 0x0000000609007c0c */ /* 0x000fe4000bf66270 */
[----:B------:R-:W-:-:S04]  /*d3e0*/  LOP3.LUT R9, R103, 0x70, RZ, 0xfc, !PT ;  /* 0x0000007067097812 */ /* 0x000fc800078efcff */
[----:B------:R-:W-:Y:S02]  /*d3f0*/  ISETP.GE.AND P1, PT, R9, UR6, PT ;  /* 0x0000000609007c0c */ /* 0x000fe4000bf26270 */
[----:B------:R-:W3:Y:S01]  /*d400*/  LDL R9, [R1+0x1a4] ;  /* 0x0001a40001097983 */ /* 0x000ee20000100800 */
[----:B------:R-:W-:Y:S01]  /*d410*/  ISETP.NE.U32.AND P2, PT, R8, RZ, PT ;  /* 0x000000ff0800720c */ /* 0x000fe20003f45070 */
[----:B----4-:R-:W-:Y:S01]  /*d420*/  IMAD.WIDE R4, R16, 0x4, R6 ;  /* 0x0000000410047825 */ /* 0x010fe200078e0206 */
[----:B------:R-:W-:-:S04]  /*d430*/  SEL R8, RZ, 0x4, P3 ;  /* 0x00000004ff087807 */ /* 0x000fc80001800000 */
[----:B------:R1:W-:Y:S01]  /*d440*/  LDGSTS.E [R10+0x19000], desc[UR12][R4.64], P4 ;  /* 0x19000000040a7fae */ /* 0x0003e2000a1a100c */
[----:B------:R-:W-:-:S04]  /*d450*/  SEL R8, R8, RZ, !P0 ;  /* 0x000000ff08087207 */ /* 0x000fc80004000000 */
[----:B------:R-:W-:Y:S02]  /*d460*/  ISETP.NE.U32.AND P4, PT, R8, RZ, PT ;  /* 0x000000ff0800720c */ /* 0x000fe40003f85070 */
[----:B-1----:R-:W-:-:S04]  /*d470*/  SEL R4, RZ, 0x4, P1 ;  /* 0x00000004ff047807 */ /* 0x002fc80000800000 */
[----:B------:R-:W-:Y:S01]  /*d480*/  SEL R8, R4, RZ, !P0 ;  /* 0x000000ff04087207 */ /* 0x000fe20004000000 */
[--C-:B------:R-:W-:Y:S01]  /*d490*/  IMAD.WIDE R4, R11, 0x4, R6.reuse ;  /* 0x000000040b047825 */ /* 0x100fe200078e0206 */
[C---:B------:R-:W-:Y:S02]  /*d4a0*/  LOP3.LUT R16, R103.reuse, 0x74, RZ, 0xfc, !PT ;  /* 0x0000007467107812 */ /* 0x040fe400078efcff */
[----:B------:R-:W-:Y:S02]  /*d4b0*/  LOP3.LUT R11, R103, 0x78, RZ, 0xfc, !PT ;  /* 0x00000078670b7812 */ /* 0x000fe400078efcff */
[----:B------:R1:W-:Y:S01]  /*d4c0*/  LDGSTS.E [R10+0x1a000], desc[UR12][R4.64], P2 ;  /* 0x1a000000040a7fae */ /* 0x0003e200091a100c */
[----:B------:R-:W-:Y:S02]  /*d4d0*/  ISETP.GE.AND P2, PT, R16, UR6, PT ;  /* 0x0000000610007c0c */ /* 0x000fe4000bf46270 */
[----:B------:R-:W-:Y:S01]  /*d4e0*/  ISETP.GE.AND P3, PT, R11, UR6, PT ;  /* 0x000000060b007c0c */ /* 0x000fe2000bf66270 */
[----:B------:R-:W4:Y:S01]  /*d4f0*/  LDL R16, [R1+0x1d4] ;  /* 0x0001d40001107983 */ /* 0x000f220000100800 */
[----:B------:R-:W-:Y:S01]  /*d500*/  LOP3.LUT R11, R103, 0x7c, RZ, 0xfc, !PT ;  /* 0x0000007c670b7812 */ /* 0x000fe200078efcff */
[----:B-1----:R-:W-:-:S05]  /*d510*/  IMAD.WIDE R4, R20, 0x4, R6 ;  /* 0x0000000414047825 */ /* 0x002fca00078e0206 */
[----:B------:R1:W-:Y:S02]  /*d520*/  LDGSTS.E [R10+0x1b000], desc[UR12][R4.64], P4 ;  /* 0x1b000000040a7fae */ /* 0x0003e4000a1a100c */
[----:B-1----:R-:W-:Y:S02]  /*d530*/  SEL R4, RZ, 0x4, P2 ;  /* 0x00000004ff047807 */ /* 0x002fe40001000000 */
[----:B------:R-:W-:Y:S02]  /*d540*/  ISETP.GE.AND P2, PT, R11, UR6, PT ;  /* 0x000000060b007c0c */ /* 0x000fe4000bf46270 */
[----:B------:R-:W4:Y:S01]  /*d550*/  LDL R11, [R1+0xd0] ;  /* 0x0000d000010b7983 */ /* 0x000f220000100800 */
[----:B------:R-:W-:Y:S02]  /*d560*/  SEL R5, RZ, 0x4, P3 ;  /* 0x00000004ff057807 */ /* 0x000fe40001800000 */
[----:B------:R-:W-:Y:S02]  /*d570*/  ISETP.NE.U32.AND P1, PT, R8, RZ, PT ;  /* 0x000000ff0800720c */ /* 0x000fe40003f25070 */
[----:B------:R-:W-:-:S02]  /*d580*/  SEL R4, R4, RZ, !P0 ;  /* 0x000000ff04047207 */ /* 0x000fc40004000000 */
[----:B------:R-:W-:Y:S02]  /*d590*/  SEL R5, R5, RZ, !P0 ;  /* 0x000000ff05057207 */ /* 0x000fe40004000000 */
[----:B------:R-:W-:Y:S02]  /*d5a0*/  SEL R8, RZ, 0x4, P2 ;  /* 0x00000004ff087807 */ /* 0x000fe40001000000 */
[----:B------:R-:W-:Y:S02]  /*d5b0*/  ISETP.NE.U32.AND P2, PT, R4, RZ, PT ;  /* 0x000000ff0400720c */ /* 0x000fe40003f45070 */
[----:B------:R-:W-:Y:S01]  /*d5c0*/  ISETP.NE.U32.AND P3, PT, R5, RZ, PT ;  /* 0x000000ff0500720c */ /* 0x000fe20003f65070 */
[----:B--2---:R-:W-:-:S05]  /*d5d0*/  IMAD.WIDE R4, R19, 0x4, R6 ;  /* 0x0000000413047825 */ /* 0x004fca00078e0206 */
[----:B------:R1:W-:Y:S02]  /*d5e0*/  LDGSTS.E [R10+0x1c000], desc[UR12][R4.64], P1 ;  /* 0x1c000000040a7fae */ /* 0x0003e400089a100c */
[--C-:B-1----:R-:W-:Y:S02]  /*d5f0*/  IMAD.WIDE R4, R18, 0x4, R6.reuse ;  /* 0x0000000412047825 */ /* 0x102fe400078e0206 */
[----:B------:R-:W2:Y:S04]  /*d600*/  LDL R18, [R1+0x1f4] ;  /* 0x0001f40001127983 */ /* 0x000ea80000100800 */
[----:B------:R3:W-:Y:S02]  /*d610*/  LDGSTS.E [R10+0x1d000], desc[UR12][R4.64], P2 ;  /* 0x1d000000040a7fae */ /* 0x0007e400091a100c */
[----:B---3--:R-:W-:-:S02]  /*d620*/  IMAD.WIDE R4, R17, 0x4, R6 ;  /* 0x0000000411047825 */ /* 0x008fc400078e0206 */
[----:B------:R-:W3:Y:S01]  /*d630*/  LDL R17, [R1+0x1c4] ;  /* 0x0001c40001117983 */ /* 0x000ee20000100800 */
[----:B------:R-:W1:Y:S01]  /*d640*/  S2R R105, SR_TID.X ;  /* 0x0000000000697919 */ /* 0x000e620000002100 */
[----:B------:R-:W-:-:S04]  /*d650*/  SEL R8, R8, RZ, !P0 ;  /* 0x000000ff08087207 */ /* 0x000fc80004000000 */
[----:B------:R-:W-:Y:S01]  /*d660*/  ISETP.NE.U32.AND P4, PT, R8, RZ, PT ;  /* 0x000000ff0800720c */ /* 0x000fe20003f85070 */
[----:B------:R-:W-:-:S05]  /*d670*/  IMAD.WIDE R8, R9, 0x4, R6 ;  /* 0x0000000409087825 */ /* 0x000fca00078e0206 */
[----:B------:R1:W-:Y:S07]  /*d680*/  LDGSTS.E [R10+0x1e000], desc[UR12][R8.64], P3 ;  /* 0x1e000000080a7fae */ /* 0x0003ee00099a100c */
[----:B------:R1:W-:Y:S02]  /*d690*/  LDGSTS.E [R10+0x1f000], desc[UR12][R4.64], P4 ;  /* 0x1f000000040a7fae */ /* 0x0003e4000a1a100c */
[----:B-1----:R-:W-:-:S04]  /*d6a0*/  LOP3.LUT R8, R103, 0x2, RZ, 0xfc, !PT ;  /* 0x0000000267087812 */ /* 0x002fc800078efcff */
[----:B------:R-:W-:Y:S02]  /*d6b0*/  ISETP.GE.AND P1, PT, R8, UR6, PT ;  /* 0x0000000608007c0c */ /* 0x000fe4000bf26270 */
[----:B------:R-:W-:Y:S02]  /*d6c0*/  LOP3.LUT R4, R103, 0x6, RZ, 0xfc, !PT ;  /* 0x0000000667047812 */ /* 0x000fe400078efcff */
[----:B------:R-:W-:Y:S02]  /*d6d0*/  SEL R5, RZ, 0x4, P1 ;  /* 0x00000004ff057807 */ /* 0x000fe40000800000 */
[----:B------:R-:W-:Y:S02]  /*d6e0*/  ISETP.GE.AND P1, PT, R4, UR6, PT ;  /* 0x0000000604007c0c */ /* 0x000fe4000bf26270 */
[----:B------:R-:W-:Y:S02]  /*d6f0*/  SEL R5, R5, RZ, !P0 ;  /* 0x000000ff05057207 */ /* 0x000fe40004000000 */
[----:B------:R-:W-:-:S02]  /*d700*/  SEL R4, RZ, 0x4, P1 ;  /* 0x00000004ff047807 */ /* 0x000fc40000800000 */
[----:B------:R-:W-:Y:S02]  /*d710*/  LOP3.LUT R19, R105, 0xff, RZ, 0xc0, !PT ;  /* 0x000000ff69137812 */ /* 0x000fe400078ec0ff */
[----:B------:R-:W-:Y:S02]  /*d720*/  SHF.R.S32.HI R20, RZ, 0x8, R105 ;  /* 0x00000008ff147819 */ /* 0x000fe40000011469 */
[----:B------:R-:W-:Y:S01]  /*d730*/  ISETP.NE.U32.AND P1, PT, R5, RZ, PT ;  /* 0x000000ff0500720c */ /* 0x000fe20003f25070 */
[----:B------:R-:W-:Y:S01]  /*d740*/  IMAD.SHL.U32 R19, R19, 0x4, RZ ;  /* 0x0000000413137824 */ /* 0x000fe200078e00ff */
[----:B------:R-:W-:Y:S02]  /*d750*/  SEL R5, R4, RZ, !P0 ;  /* 0x000000ff04057207 */ /* 0x000fe40004000000 */
[----:B------:R-:W-:Y:S02]  /*d760*/  SGXT R20, R20, 0x1 ;  /* 0x000000011414781a */ /* 0x000fe40000000200 */
[----:B------:R-:W-:-:S02]  /*d770*/  LEA R4, P3, R28, R6, 0x2 ;  /* 0x000000061c047211 */ /* 0x000fc400078610ff */
[----:B------:R-:W-:Y:S02]  /*d780*/  ISETP.NE.U32.AND P2, PT, R5, RZ, PT ;  /* 0x000000ff0500720c */ /* 0x000fe40003f45070 */
[----:B------:R-:W-:Y:S01]  /*d790*/  LOP3.LUT R19, R19, 0x420, R20, 0x78, !PT ;  /* 0x0000042013137812 */ /* 0x000fe200078e7814 */
[----:B------:R-:W-:Y:S01]  /*d7a0*/  IMAD.X R5, R7, 0x1, R23, P3 ;  /* 0x0000000107057824 */ /* 0x000fe200018e0617 */
[----:B----4-:R-:W-:Y:S01]  /*d7b0*/  LEA R8, P3, R16, R6, 0x2 ;  /* 0x0000000610087211 */ /* 0x010fe200078610ff */
[----:B------:R-:W4:Y:S01]  /*d7c0*/  LDL R20, [R1+0x1ec] ;  /* 0x0001ec0001147983 */ /* 0x000f220000100800 */
[----:B------:R-:W-:-:S03]  /*d7d0*/  LOP3.LUT R19, R19, 0x40, RZ, 0x3c, !PT ;  /* 0x0000004013137812 */ /* 0x000fc600078e3cff */
[----:B------:R-:W4:Y:S02]  /*d7e0*/  LDL R16, [R1+0x1bc] ;  /* 0x0001bc0001107983 */ /* 0x000f240000100800 */
[----:B------:R-:W-:Y:S02]  /*d7f0*/  VIADD R10, R19, UR9 ;  /* 0x00000009130a7c36 */ /* 0x000fe40008000000 */
[----:B------:R-:W4:Y:S04]  /*d800*/  LDL R19, [R1+0x1b4] ;  /* 0x0001b40001137983 */ /* 0x000f280000100800 */
[----:B------:R1:W-:Y:S01]  /*d810*/  LDGSTS.E [R10+0x800], desc[UR12][R4.64], P1 ;  /* 0x00800000040a7fae */ /* 0x0003e200089a100c */
[----:B------:R-:W-:-:S03]  /*d820*/  IMAD.X R9, R7, 0x1, R11, P3 ;  /* 0x0000000107097824 */ /* 0x000fc600018e060b */
[----:B------:R-:W4:Y:S04]  /*d830*/  LDL R11, [R1+0x1e0] ;  /* 0x0001e000010b7983 */ /* 0x000f280000100800 */
[----:B------:R2:W-:Y:S01]  /*d840*/  LDGSTS.E [R10+0x1800], desc[UR12][R8.64], P2 ;  /* 0x01800000080a7fae */ /* 0x0005e200091a100c */
[----:B-1----:R-:W-:-:S04]  /*d850*/  LOP3.LUT R4, R103, 0xa, RZ, 0xfc, !PT ;  /* 0x0000000a67047812 */ /* 0x002fc800078efcff */
        /* <DEDUP_REMOVED lines=8> */
[----:B------:R-:W-:Y:S02]  /*d8e0*/  IADD3 R4, P3, PT, R22, R6, RZ ;  /* 0x0000000616047210 */ /* 0x000fe40007f7e0ff */
[----:B------:R-:W-:-:S03]  /*d8f0*/  ISETP.NE.U32.AND P2, PT, R5, RZ, PT ;  /* 0x000000ff0500720c */ /* 0x000fc60003f45070 */
[----:B------:R-:W-:-:S05]  /*d900*/  IMAD.X R5, R7, 0x1, R21, P3 ;  /* 0x0000000107057824 */ /* 0x000fca00018e0615 */
[----:B------:R1:W-:Y:S01]  /*d910*/  LDGSTS.E [R10+0x2800], desc[UR12][R4.64], P1 ;  /* 0x02800000040a7fae */ /* 0x0003e200089a100c */
[----:B--2---:R-:W-:-:S05]  /*d920*/  IADD3 R8, P3, PT, R18, R6, RZ ;  /* 0x0000000612087210 */ /* 0x004fca0007f7e0ff */
[----:B---3--:R-:W-:Y:S02]  /*d930*/  IMAD.X R9, R7, 0x1, R17, P3 ;  /* 0x0000000107097824 */ /* 0x008fe400018e0611 */
[----:B------:R-:W2:Y:S01]  /*d940*/  LDL R17, [R1+0xe0] ;  /* 0x0000e00001117983 */ /* 0x000ea20000100800 */
[----:B------:R-:W-:Y:S02]  /*d950*/  SHF.R.U32.HI R18, RZ, 0x8, R105 ;  /* 0x00000008ff127819 */ /* 0x000fe40000011669 */
[----:B-1----:R-:W-:Y:S01]  /*d960*/  LOP3.LUT R4, R103, 0x12, RZ, 0xfc, !PT ;  /* 0x0000001267047812 */ /* 0x002fe200078efcff */
[----:B------:R1:W-:Y:S01]  /*d970*/  LDGSTS.E [R10+0x3800], desc[UR12][R8.64], P2 ;  /* 0x03800000080a7fae */ /* 0x0003e200091a100c */
[----:B------:R-:W-:Y:S02]  /*d980*/  SGXT.U32 R18, R18, 0x1 ;  /* 0x000000011212781a */ /* 0x000fe40000000000 */
[----:B------:R-:W-:Y:S02]  /*d990*/  ISETP.GE.AND P1, PT, R4, UR6, PT ;  /* 0x0000000604007c0c */ /* 0x000fe4000bf26270 */
[----:B------:R-:W-:-:S02]  /*d9a0*/  LOP3.LUT R18, R18, 0x16, RZ, 0xfc, !PT ;  /* 0x0000001612127812 */ /* 0x000fc400078efcff */
[----:B------:R-:W-:Y:S02]  /*d9b0*/  SEL R4, RZ, 0x4, P1 ;  /* 0x00000004ff047807 */ /* 0x000fe40000800000 */
[----:B------:R-:W-:Y:S02]  /*d9c0*/  ISETP.GE.AND P1, PT, R18, UR6, PT ;  /* 0x0000000612007c0c */ /* 0x000fe4000bf26270 */
[----:B------:R-:W-:Y:S01]  /*d9d0*/  SEL R4, R4, RZ, !P0 ;  /* 0x000000ff04047207 */ /* 0x000fe20004000000 */
[----:B------:R-:W3:Y:S01]  /*d9e0*/  LDL R18, [R1+0xec] ;  /* 0x0000ec0001127983 */ /* 0x000ee20000100800 */
[----:B------:R-:W-:Y:S02]  /*d9f0*/  SEL R5, RZ, 0x4, P1 ;  /* 0x00000004ff057807 */ /* 0x000fe40000800000 */
[----:B------:R-:W-:Y:S02]  /*da00*/  ISETP.NE.U32.AND P1, PT, R4, RZ, PT ;  /* 0x000000ff0400720c */ /* 0x000fe40003f25070 */
[----:B------:R-:W-:-:S04]  /*da10*/  SEL R5, R5, RZ, !P0 ;  /* 0x000000ff05057207 */ /* 0x000fc80004000000 */
[----:B------:R-:W-:Y:S02]  /*da20*/  ISETP.NE.U32.AND P2, PT, R5, RZ, PT ;  /* 0x000000ff0500720c */ /* 0x000fe40003f45070 */
[----:B----4-:R-:W-:-:S05]  /*da30*/  IADD3 R4, P3, PT, R20, R6, RZ ;  /* 0x0000000614047210 */ /* 0x010fca0007f7e0ff */
[----:B------:R-:W-:Y:S02]  /*da40*/  IMAD.X R5, R7, 0x1, R16, P3 ;  /* 0x0000000107057824 */ /* 0x000fe400018e0610 */
[----:B------:R-:W4:Y:S04]  /*da50*/  LDL R16, [R1+0xf4] ;  /* 0x0000f40001107983 */ /* 0x000f280000100800 */
[----:B------:R1:W-:Y:S02]  /*da60*/  LDGSTS.E [R10+0x4800], desc[UR12][R4.64], P1 ;  /* 0x04800000040a7fae */ /* 0x0003e400089a100c */
[----:B-1----:R-:W-:Y:S02]  /*da70*/  IADD3 R8, P3, PT, R11, R6, RZ ;  /* 0x000000060b087210 */ /* 0x002fe40007f7e0ff */
[----:B------:R-:W-:-:S04]  /*da80*/  SHF.R.U32.HI R11, RZ, 0x8, R105 ;  /* 0x00000008ff0b7819 */ /* 0x000fc80000011669 */
[----:B------:R-:W-:-:S04]  /*da90*/  SGXT.U32 R11, R11, 0x1 ;  /* 0x000000010b0b781a */ /* 0x000fc80000000000 */
[----:B------:R-:W-:-:S04]  /*daa0*/  LOP3.LUT R11, R11, 0x1a, RZ, 0xfc, !PT ;  /* 0x0000001a0b0b7812 */ /* 0x000fc800078efcff */
[----:B------:R-:W-:Y:S02]  /*dab0*/  ISETP.GE.AND P1, PT, R11, UR6, PT ;  /* 0x000000060b007c0c */ /* 0x000fe4000bf26270 */
[----:B------:R-:W-:-:S04]  /*dac0*/  SHF.R.U32.HI R11, RZ, 0x8, R105 ;  /* 0x00000008ff0b7819 */ /* 0x000fc80000011669 */
[----:B------:R-:W-:-:S04]  /*dad0*/  SGXT.U32 R11, R11, 0x1 ;  /* 0x000000010b0b781a */ /* 0x000fc80000000000 */
[----:B------:R-:W-:Y:S02]  /*dae0*/  LOP3.LUT R11, R11, 0x1e, RZ, 0xfc, !PT ;  /* 0x0000001e0b0b7812 */ /* 0x000fe400078efcff */
[----:B------:R-:W-:Y:S02]  /*daf0*/  SEL R4, RZ, 0x4, P1 ;  /* 0x00000004ff047807 */ /* 0x000fe40000800000 */
[----:B------:R-:W-:Y:S02]  /*db00*/  ISETP.GE.AND P1, PT, R11, UR6, PT ;  /* 0x000000060b007c0c */ /* 0x000fe4000bf26270 */
[----:B------:R-:W4:Y:S02]  /*db10*/  LDL R11, [R1+0xfc] ;  /* 0x0000fc00010b7983 */ /* 0x000f240000100800 */
[----:B------:R-:W-:Y:S02]  /*db20*/  SEL R5, RZ, 0x4, P1 ;  /* 0x00000004ff057807 */ /* 0x000fe40000800000 */
[----:B------:R-:W-:-:S02]  /*db30*/  SEL R4, R4, RZ, !P0 ;  /* 0x000000ff04047207 */ /* 0x000fc40004000000 */
[----:B------:R-:W-:Y:S01]  /*db40*/  SEL R5, R5, RZ, !P0 ;  /* 0x000000ff05057207 */ /* 0x000fe20004000000 */
[----:B------:R-:W-:Y:S01]  /*db50*/  IMAD.X R9, R7, 0x1, R19, P3 ;  /* 0x0000000107097824 */ /* 0x000fe200018e0613 */
[----:B------:R-:W-:Y:S02]  /*db60*/  ISETP.NE.U32.AND P3, PT, R4, RZ, PT ;  /* 0x000000ff0400720c */ /* 0x000fe40003f65070 */
[----:B------:R-:W-:Y:S02]  /*db70*/  ISETP.NE.U32.AND P4, PT, R5, RZ, PT ;  /* 0x000000ff0500720c */ /* 0x000fe40003f85070 */
[----:B------:R-:W-:Y:S01]  /*db80*/  SHF.R.U32.HI R19, RZ, 0x8, R105 ;  /* 0x00000008ff137819 */ /* 0x000fe20000011669 */
[----:B------:R1:W-:Y:S01]  /*db90*/  LDGSTS.E [R10+0x5800], desc[UR12][R8.64], P2 ;  /* 0x05800000080a7fae */ /* 0x0003e200091a100c */
[----:B--2---:R-:W-:-:S03]  /*dba0*/  IMAD.WIDE R4, R17, 0x4, R6 ;  /* 0x0000000411047825 */ /* 0x004fc600078e0206 */
[----:B------:R-:W2:Y:S01]  /*dbb0*/  LDL R17, [R1+0x104] ;  /* 0x0001040001117983 */ /* 0x000ea20000100800 */
[----:B------:R-:W-:-:S03]  /*dbc0*/  SGXT.U32 R19, R19, 0x1 ;  /* 0x000000011313781a */ /* 0x000fc60000000000 */
[----:B------:R3:W-:Y:S01]  /*dbd0*/  LDGSTS.E [R10+0x6800], desc[UR12][R4.64], P3 ;  /* 0x06800000040a7fae */ /* 0x0007e200099a100c */
[----:B------:R-:W-:-:S04]  /*dbe0*/  LOP3.LUT R19, R19, 0x22, RZ, 0xfc, !PT ;  /* 0x0000002213137812 */ /* 0x000fc800078efcff */
[----:B------:R-:W-:Y:S02]  /*dbf0*/  ISETP.GE.AND P1, PT, R19, UR6, PT ;  /* 0x0000000613007c0c */ /* 0x000fe4000bf26270 */
[----:B------:R-:W-:-:S04]  /*dc00*/  SHF.R.U32.HI R19, RZ, 0x8, R105 ;  /* 0x00000008ff137819 */ /* 0x000fc80000011669 */
[----:B------:R-:W-:-:S04]  /*dc10*/  SGXT.U32 R19, R19, 0x1 ;  /* 0x000000011313781a */ /* 0x000fc80000000000 */
[----:B------:R-:W-:-:S04]  /*dc20*/  LOP3.LUT R19, R19, 0x26, RZ, 0xfc, !PT ;  /* 0x0000002613137812 */ /* 0x000fc800078efcff */
[----:B------:R-:W-:Y:S02]  /*dc30*/  ISETP.GE.AND P2, PT, R19, UR6, PT ;  /* 0x0000000613007c0c */ /* 0x000fe4000bf46270 */
[----:B------:R-:W-:Y:S02]  /*dc40*/  SHF.R.U32.HI R19, RZ, 0x8, R105 ;  /* 0x00000008ff137819 */ /* 0x000fe40000011669 */
[----:B-1----:R-:W-:Y:S02]  /*dc50*/  SEL R8, RZ, 0x4, P1 ;  /* 0x00000004ff087807 */ /* 0x002fe40000800000 */
[----:B------:R-:W-:Y:S02]  /*dc60*/  SGXT.U32 R19, R19, 0x1 ;  /* 0x000000011313781a */ /* 0x000fe40000000000 */
[----:B------:R-:W-:Y:S02]  /*dc70*/  SEL R8, R8, RZ, !P0 ;  /* 0x000000ff08087207 */ /* 0x000fe40004000000 */
[----:B------:R-:W-:Y:S01]  /*dc80*/  LOP3.LUT R19, R19, 0x2a, RZ, 0xfc, !PT ;  /* 0x0000002a13137812 */ /* 0x000fe200078efcff */
[----:B---3--:R-:W-:Y:S01]  /*dc90*/  IMAD.WIDE R4, R18, 0x4, R6 ;  /* 0x0000000412047825 */ /* 0x008fe200078e0206 */
[----:B------:R-:W-:Y:S01]  /*dca0*/  ISETP.NE.U32.AND P1, PT, R8, RZ, PT ;  /* 0x000000ff0800720c */ /* 0x000fe20003f25070 */
[----:B------:R-:W3:Y:S01]  /*dcb0*/  LDL R18, [R1+0x10c] ;  /* 0x00010c0001127983 */ /* 0x000ee20000100800 */
[----:B------:R-:W-:-:S02]  /*dcc0*/  SEL R8, RZ, 0x4, P2 ;  /* 0x00000004ff087807 */ /* 0x000fc40001000000 */
[----:B------:R-:W-:Y:S01]  /*dcd0*/  ISETP.GE.AND P2, PT, R19, UR6, PT ;  /* 0x0000000613007c0c */ /* 0x000fe2000bf46270 */
[----:B------:R1:W-:Y:S01]  /*dce0*/  LDGSTS.E [R10+0x7800], desc[UR12][R4.64], P4 ;  /* 0x07800000040a7fae */ /* 0x0003e2000a1a100c */
[----:B------:R-:W-:-:S03]  /*dcf0*/  SEL R8, R8, RZ, !P0 ;  /* 0x000000ff08087207 */ /* 0x000fc60004000000 */
[----:B------:R-:W3:Y:S01]  /*dd00*/  LDL R19, [R1+0x114] ;  /* 0x0001140001137983 */ /* 0x000ee20000100800 */
[----:B------:R-:W-:Y:S02]  /*dd10*/  ISETP.NE.U32.AND P4, PT, R8, RZ, PT ;  /* 0x000000ff0800720c */ /* 0x000fe40003f85070 */
[----:B-1----:R-:W-:-:S04]  /*dd20*/  SEL R4, RZ, 0x4, P2 ;  /* 0x00000004ff047807 */ /* 0x002fc80001000000 */
[----:B------:R-:W-:Y:S01]  /*dd30*/  SEL R8, R4, RZ, !P0 ;  /* 0x000000ff04087207 */ /* 0x000fe20004000000 */
[----:B----4-:R-:W-:Y:S01]  /*dd40*/  IMAD.WIDE R4, R16, 0x4, R6 ;  /* 0x0000000410047825 */ /* 0x010fe200078e0206 */
[----:B------:R-:W-:-:S04]  /*dd50*/  SHF.R.U32.HI R16, RZ, 0x8, R105 ;  /* 0x00000008ff107819 */ /* 0x000fc80000011669 */
[----:B------:R-:W-:Y:S01]  /*dd60*/  SGXT.U32 R16, R16, 0x1 ;  /* 0x000000011010781a */ /* 0x000fe20000000000 */
[----:B------:R1:W-:Y:S03]  /*dd70*/  LDGSTS.E [R10+0x8800], desc[UR12][R4.64], P1 ;  /* 0x08800000040a7fae */ /* 0x0003e600089a100c */
[----:B------:R-:W-:-:S04]  /*dd80*/  LOP3.LUT R16, R16, 0x2e, RZ, 0xfc, !PT ;  /* 0x0000002e10107812 */ /* 0x000fc800078efcff */
[----:B------:R-:W-:Y:S02]  /*dd90*/  ISETP.GE.AND P3, PT, R16, UR6, PT ;  /* 0x0000000610007c0c */ /* 0x000fe4000bf66270 */
[----:B------:R-:W4:Y:S01]  /*dda0*/  LDL R16, [R1+0x11c] ;  /* 0x00011c0001107983 */ /* 0x000f220000100800 */
[----:B------:R-:W-:-:S04]  /*ddb0*/  SHF.R.U32.HI R9, RZ, 0x8, R105 ;  /* 0x00000008ff097819 */ /* 0x000fc80000011669 */
[----:B------:R-:W-:Y:S02]  /*ddc0*/  SGXT.U32 R9, R9, 0x1 ;  /* 0x000000010909781a */ /* 0x000fe40000000000 */
[----:B------:R-:W-:Y:S02]  /*ddd0*/  ISETP.NE.U32.AND P2, PT, R8, RZ, PT ;  /* 0x000000ff0800720c */ /* 0x000fe40003f45070 */
[----:B------:R-:W-:Y:S02]  /*dde0*/  LOP3.LUT R9, R9, 0x32, RZ, 0xfc, !PT ;  /* 0x0000003209097812 */ /* 0x000fe400078efcff */
[----:B------:R-:W-:Y:S02]  /*ddf0*/  SEL R8, RZ, 0x4, P3 ;  /* 0x00000004ff087807 */ /* 0x000fe40001800000 */
[----:B------:R-:W-:Y:S02]  /*de00*/  ISETP.GE.AND P1, PT, R9, UR6, PT ;  /* 0x0000000609007c0c */ /* 0x000fe4000bf26270 */
[----:B------:R-:W-:Y:S01]  /*de10*/  SEL R8, R8, RZ, !P0 ;  /* 0x000000ff08087207 */ /* 0x000fe20004000000 */
[----:B-1----:R-:W-:-:S02]  /*de20*/  IMAD.WIDE R4, R11, 0x4, R6 ;  /* 0x000000040b047825 */ /* 0x002fc400078e0206 */
[----:B------:R-:W4:Y:S04]  /*de30*/  LDL R11, [R1+0x124] ;  /* 0x00012400010b7983 */ /* 0x000f280000100800 */
[----:B------:R1:W-:Y:S01]  /*de40*/  LDGSTS.E [R10+0x9800], desc[UR12][R4.64], P4 ;  /* 0x09800000040a7fae */ /* 0x0003e2000a1a100c */
[----:B------:R-:W-:Y:S02]  /*de50*/  ISETP.NE.U32.AND P4, PT, R8, RZ, PT ;  /* 0x000000ff0800720c */ /* 0x000fe40003f85070 */
[----:B-1----:R-:W-:-:S04]  /*de60*/  SEL R4, RZ, 0x4, P1 ;  /* 0x00000004ff047807 */ /* 0x002fc80000800000 */
[----:B------:R-:W-:Y:S01]  /*de70*/  SEL R8, R4, RZ, !P0 ;  /* 0x000000ff04087207 */ /* 0x000fe20004000000 */
[----:B--2---:R-:W-:Y:S02]  /*de80*/  IMAD.WIDE R4, R17, 0x4, R6 ;  /* 0x0000000411047825 */ /* 0x004fe400078e0206 */
[----:B------:R-:W2:Y:S01]  /*de90*/  LDL R17, [R1+0x12c] ;  /* 0x00012c0001117983 */ /* 0x000ea20000100800 */
[----:B------:R-:W-:-:S03]  /*dea0*/  SHF.R.U32.HI R9, RZ, 0x8, R105 ;  /* 0x00000008ff097819 */ /* 0x000fc60000011669 */
[----:B------:R3:W-:Y:S01]  /*deb0*/  LDGSTS.E [R10+0xa800], desc[UR12][R4.64], P2 ;  /* 0x0a800000040a7fae */ /* 0x0007e200091a100c */
[----:B------:R-:W-:-:S04]  /*dec0*/  SGXT.U32 R9, R9, 0x1 ;  /* 0x000000010909781a */ /* 0x000fc80000000000 */
[----:B------:R-:W-:-:S04]  /*ded0*/  LOP3.LUT R9, R9, 0x36, RZ, 0xfc, !PT ;  /* 0x0000003609097812 */ /* 0x000fc800078efcff */
[----:B------:R-:W-:Y:S02]  /*dee0*/  ISETP.GE.AND P3, PT, R9, UR6, PT ;  /* 0x0000000609007c0c */ /* 0x000fe4000bf66270 */
[----:B------:R-:W-:-:S04]  /*def0*/  SHF.R.U32.HI R9, RZ, 0x8, R105 ;  /* 0x00000008ff097819 */ /* 0x000fc80000011669 */
[----:B------:R-:W-:-:S04]  /*df00*/  SGXT.U32 R9, R9, 0x1 ;  /* 0x000000010909781a */ /* 0x000fc80000000000 */
[----:B------:R-:W-:-:S04]  /*df10*/  LOP3.LUT R9, R9, 0x3a, RZ, 0xfc, !PT ;  /* 0x0000003a09097812 */ /* 0x000fc800078efcff */
[----:B------:R-:W-:Y:S02]  /*df20*/  ISETP.GE.AND P2, PT, R9, UR6, PT ;  /* 0x0000000609007c0c */ /* 0x000fe4000bf46270 */
[----:B------:R-:W2:Y:S01]  /*df30*/  LDL R9, [R1+0x134] ;  /* 0x0001340001097983 */ /* 0x000ea20000100800 */
[----:B------:R-:W-:Y:S01]  /*df40*/  ISETP.NE.U32.AND P1, PT, R8, RZ, PT ;  /* 0x000000ff0800720c */ /* 0x000fe20003f25070 */
[----:B---3--:R-:W-:Y:S01]  /*df50*/  IMAD.WIDE R4, R18, 0x4, R6 ;  /* 0x0000000412047825 */ /* 0x008fe200078e0206 */
[----:B------:R-:W-:Y:S02]  /*df60*/  SHF.R.U32.HI R18, RZ, 0x8, R105 ;  /* 0x00000008ff127819 */ /* 0x000fe40000011669 */
[----:B------:R-:W-:Y:S02]  /*df70*/  SEL R8, RZ, 0x4, P3 ;  /* 0x00000004ff087807 */ /* 0x000fe40001800000 */
[----:B------:R-:W-:Y:S01]  /*df80*/  SGXT.U32 R18, R18, 0x1 ;  /* 0x000000011212781a */ /* 0x000fe20000000000 */
[----:B------:R1:W-:Y:S01]  /*df90*/  LDGSTS.E [R10+0xb800], desc[UR12][R4.64], P4 ;  /* 0x0b800000040a7fae */ /* 0x0003e2000a1a100c */
[----:B------:R-:W-:-:S02]  /*dfa0*/  SEL R8, R8, RZ, !P0 ;  /* 0x000000ff08087207 */ /* 0x000fc40004000000 */
[----:B------:R-:W-:Y:S02]  /*dfb0*/  LOP3.LUT R18, R18, 0x3e, RZ, 0xfc, !PT ;  /* 0x0000003e12127812 */ /* 0x000fe400078efcff */
[----:B------:R-:W-:Y:S02]  /*dfc0*/  ISETP.NE.U32.AND P4, PT, R8, RZ, PT ;  /* 0x000000ff0800720c */ /* 0x000fe40003f85070 */
[----:B------:R-:W-:Y:S02]  /*dfd0*/  ISETP.GE.AND P3, PT, R18, UR6, PT ;  /* 0x0000000612007c0c */ /* 0x000fe4000bf66270 */
[----:B-1----:R-:W-:Y:S02]  /*dfe0*/  SEL R4, RZ, 0x4, P2 ;  /* 0x00000004ff047807 */ /* 0x002fe40001000000 */
[----:B------:R-:W-:Y:S02]  /*dff0*/  SHF.R.U32.HI R18, RZ, 0x8, R105 ;  /* 0x00000008ff127819 */ /* 0x000fe40000011669 */
[----:B------:R-:W-:Y:S01]  /*e000*/  SEL R8, R4, RZ, !P0 ;  /* 0x000000ff04087207 */ /* 0x000fe20004000000 */
[----:B------:R-:W-:Y:S01]  /*e010*/  IMAD.WIDE R4, R19, 0x4, R6 ;  /* 0x0000000413047825 */ /* 0x000fe200078e0206 */
[----:B------:R-:W-:Y:S01]  /*e020*/  SGXT.U32 R18, R18, 0x1 ;  /* 0x000000011212781a */ /* 0x000fe20000000000 */
[----:B------:R-:W3:Y:S04]  /*e030*/  LDL R19, [R1+0x158] ;  /* 0x0001580001137983 */ /* 0x000ee80000100800 */
[----:B------:R4:W-:Y:S01]  /*e040*/  LDGSTS.E [R10+0xc800], desc[UR12][R4.64], P1 ;  /* 0x0c800000040a7fae */ /* 0x0009e200089a100c */
[----:B------:R-:W-:-:S02]  /*e050*/  LOP3.LUT R18, R18, 0x42, RZ, 0xfc, !PT ;  /* 0x0000004212127812 */ /* 0x000fc400078efcff */
[----:B------:R-:W-:Y:S02]  /*e060*/  ISETP.NE.U32.AND P2, PT, R8, RZ, PT ;  /* 0x000000ff0800720c */ /* 0x000fe40003f45070 */
[----:B------:R-:W-:Y:S02]  /*e070*/  SEL R8, RZ, 0x4, P3 ;  /* 0x00000004ff087807 */ /* 0x000fe40001800000 */
[----:B------:R-:W-:Y:S01]  /*e080*/  ISETP.GE.AND P1, PT, R18, UR6, PT ;  /* 0x0000000612007c0c */ /* 0x000fe2000bf26270 */
[----:B----4-:R-:W-:Y:S01]  /*e090*/  IMAD.WIDE R4, R16, 0x4, R6 ;  /* 0x0000000410047825 */ /* 0x010fe200078e0206 */
[----:B------:R-:W-:Y:S01]  /*e0a0*/  SEL R8, R8, RZ, !P0 ;  /* 0x000000ff08087207 */ /* 0x000fe20004000000 */
[----:B------:R-:W4:Y:S04]  /*e0b0*/  LDL R16, [R1+0x13c] ;  /* 0x00013c0001107983 */ /* 0x000f280000100800 */
[----:B------:R1:W-:Y:S01]  /*e0c0*/  LDGSTS.E [R10+0xd800], desc[UR12][R4.64], P4 ;  /* 0x0d800000040a7fae */ /* 0x0003e2000a1a100c */
[----:B------:R-:W-:-:S03]  /*e0d0*/  ISETP.NE.U32.AND P4, PT, R8, RZ, PT ;  /* 0x000000ff0800720c */ /* 0x000fc60003f85070 */
[----:B------:R-:W3:Y:S01]  /*e0e0*/  LDL R18, [R1+0x148] ;  /* 0x0001480001127983 */ /* 0x000ee20000100800 */
[----:B-1----:R-:W-:-:S04]  /*e0f0*/  SEL R4, RZ, 0x4, P1 ;  /* 0x00000004ff047807 */ /* 0x002fc80000800000 */
[----:B------:R-:W-:Y:S01]  /*e100*/  SEL R8, R4, RZ, !P0 ;  /* 0x000000ff04087207 */ /* 0x000fe20004000000 */
[----:B------:R-:W-:Y:S01]  /*e110*/  IMAD.WIDE R4, R11, 0x4, R6 ;  /* 0x000000040b047825 */ /* 0x000fe200078e0206 */
[----:B------:R-:W-:-:S04]  /*e120*/  SHF.R.U32.HI R11, RZ, 0x8, R105 ;  /* 0x00000008ff0b7819 */ /* 0x000fc80000011669 */
[----:B------:R-:W-:Y:S01]  /*e130*/  SGXT.U32 R11, R11, 0x1 ;  /* 0x000000010b0b781a */ /* 0x000fe20000000000 */
[----:B------:R2:W-:Y:S03]  /*e140*/  LDGSTS.E [R10+0xe800], desc[UR12][R4.64], P2 ;  /* 0x0e800000040a7fae */ /* 0x0005e600091a100c */
[----:B------:R-:W-:-:S04]  /*e150*/  LOP3.LUT R11, R11, 0x46, RZ, 0xfc, !PT ;  /* 0x000000460b0b7812 */ /* 0x000fc800078efcff */
[----:B------:R-:W-:Y:S02]  /*e160*/  ISETP.GE.AND P3, PT, R11, UR6, PT ;  /* 0x000000060b007c0c */ /* 0x000fe4000bf66270 */
[----:B------:R-:W-:-:S04]  /*e170*/  SHF.R.U32.HI R11, RZ, 0x8, R105 ;  /* 0x00000008ff0b7819 */ /* 0x000fc80000011669 */
[----:B------:R-:W-:-:S04]  /*e180*/  SGXT.U32 R11, R11, 0x1 ;  /* 0x000000010b0b781a */ /* 0x000fc80000000000 */
[----:B------:R-:W-:-:S04]  /*e190*/  LOP3.LUT R11, R11, 0x4a, RZ, 0xfc, !PT ;  /* 0x0000004a0b0b7812 */ /* 0x000fc800078efcff */
[----:B------:R-:W-:Y:S02]  /*e1a0*/  ISETP.GE.AND P2, PT, R11, UR6, PT ;  /* 0x000000060b007c0c */ /* 0x000fe4000bf46270 */
[----:B------:R-:W3:Y:S01]  /*e1b0*/  LDL R11, [R1+0x160] ;  /* 0x00016000010b7983 */ /* 0x000ee20000100800 */
[----:B--2---:R-:W-:-:S03]  /*e1c0*/  IMAD.WIDE R4, R17, 0x4, R6 ;  /* 0x0000000411047825 */ /* 0x004fc600078e0206 */
[----:B------:R-:W2:Y:S01]  /*e1d0*/  LDL R17, [R1+0x150] ;  /* 0x0001500001117983 */ /* 0x000ea20000100800 */
[----:B------:R-:W-:Y:S02]  /*e1e0*/  ISETP.NE.U32.AND P1, PT, R8, RZ, PT ;  /* 0x000000ff0800720c */ /* 0x000fe40003f25070 */
[----:B------:R-:W-:Y:S01]  /*e1f0*/  SEL R8, RZ, 0x4, P3 ;  /* 0x00000004ff087807 */ /* 0x000fe20001800000 */
[----:B------:R1:W-:Y:S03]  /*e200*/  LDGSTS.E [R10+0xf800], desc[UR12][R4.64], P4 ;  /* 0x0f800000040a7fae */ /* 0x0003e6000a1a100c */
[----:B------:R-:W-:-:S04]  /*e210*/  SEL R8, R8, RZ, !P0 ;  /* 0x000000ff08087207 */ /* 0x000fc80004000000 */
[----:B------:R-:W-:Y:S02]  /*e220*/  ISETP.NE.U32.AND P4, PT, R8, RZ, PT ;  /* 0x000000ff0800720c */ /* 0x000fe40003f85070 */
        /* <DEDUP_REMOVED lines=12> */
[----:B------:R-:W-:Y:S02]  /*e2f0*/  SHF.R.U32.HI R9, RZ, 0x8, R105 ;  /* 0x00000008ff097819 */ /* 0x000fe40000011669 */
[----:B------:R-:W-:Y:S02]  /*e300*/  ISETP.NE.U32.AND P2, PT, R8, RZ, PT ;  /* 0x000000ff0800720c */ /* 0x000fe40003f45070 */
[----:B------:R-:W-:Y:S02]  /*e310*/  SGXT.U32 R9, R9, 0x1 ;  /* 0x000000010909781a */ /* 0x000fe40000000000 */
[----:B------:R-:W-:Y:S02]  /*e320*/  SEL R8, RZ, 0x4, P3 ;  /* 0x00000004ff087807 */ /* 0x000fe40001800000 */
[----:B------:R-:W-:Y:S01]  /*e330*/  LOP3.LUT R9, R9, 0x56, RZ, 0xfc, !PT ;  /* 0x0000005609097812 */ /* 0x000fe200078efcff */
[----:B----4-:R-:W-:-:S02]  /*e340*/  IMAD.WIDE R4, R16, 0x4, R6 ;  /* 0x0000000410047825 */ /* 0x010fc400078e0206 */
[----:B------:R-:W4:Y:S01]  /*e350*/  LDL R16, [R1+0x168] ;  /* 0x0001680001107983 */ /* 0x000f220000100800 */
[----:B------:R-:W-:Y:S02]  /*e360*/  SEL R8, R8, RZ, !P0 ;  /* 0x000000ff08087207 */ /* 0x000fe40004000000 */
[----:B------:R-:W-:Y:S01]  /*e370*/  ISETP.GE.AND P3, PT, R9, UR6, PT ;  /* 0x0000000609007c0c */ /* 0x000fe2000bf66270 */
[----:B------:R1:W-:Y:S01]  /*e380*/  LDGSTS.E [R10+0x11800], desc[UR12][R4.64], P4 ;  /* 0x11800000040a7fae */ /* 0x0003e2000a1a100c */
[----:B------:R-:W-:Y:S02]  /*e390*/  SHF.R.U32.HI R9, RZ, 0x8, R105 ;  /* 0x00000008ff097819 */ /* 0x000fe40000011669 */
[----:B------:R-:W-:Y:S02]  /*e3a0*/  ISETP.NE.U32.AND P4, PT, R8, RZ, PT ;  /* 0x000000ff0800720c */ /* 0x000fe40003f85070 */
[----:B------:R-:W-:Y:S02]  /*e3b0*/  SGXT.U32 R9, R9, 0x1 ;  /* 0x000000010909781a */ /* 0x000fe40000000000 */
[----:B-1----:R-:W-:-:S04]  /*e3c0*/  SEL R4, RZ, 0x4, P1 ;  /* 0x00000004ff047807 */ /* 0x002fc80000800000 */
[----:B------:R-:W-:Y:S01]  /*e3d0*/  SEL R8, R4, RZ, !P0 ;  /* 0x000000ff04087207 */ /* 0x000fe20004000000 */
[----:B---3--:R-:W-:Y:S01]  /*e3e0*/  IMAD.WIDE R4, R18, 0x4, R6 ;  /* 0x0000000412047825 */ /* 0x008fe200078e0206 */
[----:B------:R-:W-:Y:S01]  /*e3f0*/  LOP3.LUT R9, R9, 0x5a, RZ, 0xfc, !PT ;  /* 0x0000005a09097812 */ /* 0x000fe200078efcff */
[----:B------:R-:W3:Y:S01]  /*e400*/  LDL R18, [R1+0x170] ;  /* 0x0001700001127983 */ /* 0x000ee20000100800 */
[----:B------:R-:W-:-:S03]  /*e410*/  ISETP.NE.U32.AND P1, PT, R8, RZ, PT ;  /* 0x000000ff0800720c */ /* 0x000fc60003f25070 */
[----:B------:R2:W-:Y:S01]  /*e420*/  LDGSTS.E [R10+0x12800], desc[UR12][R4.64], P2 ;  /* 0x12800000040a7fae */ /* 0x0005e200091a100c */
[----:B------:R-:W-:Y:S02]  /*e430*/  SEL R8, RZ, 0x4, P3 ;  /* 0x00000004ff087807 */ /* 0x000fe40001800000 */
[----:B------:R-:W-:Y:S02]  /*e440*/  ISETP.GE.AND P2, PT, R9, UR6, PT ;  /* 0x0000000609007c0c */ /* 0x000fe4000bf46270 */
[----:B------:R-:W-:Y:S01]  /*e450*/  SEL R8, R8, RZ, !P0 ;  /* 0x000000ff08087207 */ /* 0x000fe20004000000 */
[----:B------:R-:W3:Y:S01]  /*e460*/  LDL R9, [R1+0x178] ;  /* 0x0001780001097983 */ /* 0x000ee20000100800 */
[----:B--2---:R-:W-:-:S05]  /*e470*/  IMAD.WIDE R4, R17, 0x4, R6 ;  /* 0x0000000411047825 */ /* 0x004fca00078e0206 */
[----:B------:R1:W-:Y:S01]  /*e480*/  LDGSTS.E [R10+0x13800], desc[UR12][R4.64], P4 ;  /* 0x13800000040a7fae */ /* 0x0003e2000a1a100c */
[----:B------:R-:W-:Y:S02]  /*e490*/  ISETP.NE.U32.AND P4, PT, R8, RZ, PT ;  /* 0x000000ff0800720c */ /* 0x000fe40003f85070 */
[----:B-1----:R-:W-:-:S04]  /*e4a0*/  SEL R4, RZ, 0x4, P2 ;  /* 0x00000004ff047807 */ /* 0x002fc80001000000 */
[----:B------:R-:W-:Y:S01]  /*e4b0*/  SEL R8, R4, RZ, !P0 ;  /* 0x000000ff04087207 */ /* 0x000fe20004000000 */
[----:B------:R-:W-:Y:S01]  /*e4c0*/  IMAD.WIDE R4, R19, 0x4, R6 ;  /* 0x0000000413047825 */ /* 0x000fe200078e0206 */
[----:B------:R-:W-:Y:S01]  /*e4d0*/  SHF.R.U32.HI R17, RZ, 0x8, R105 ;  /* 0x00000008ff117819 */ /* 0x000fe20000011669 */
[----:B------:R-:W2:Y:S04]  /*e4e0*/  LDL R19, [R1+0x190] ;  /* 0x0001900001137983 */ /* 0x000ea80000100800 */
[----:B------:R1:W-:Y:S02]  /*e4f0*/  LDGSTS.E [R10+0x14800], desc[UR12][R4.64], P1 ;  /* 0x14800000040a7fae */ /* 0x0003e400089a100c */
[----:B-1----:R-:W-:Y:S02]  /*e500*/  IMAD.WIDE R4, R11, 0x4, R6 ;  /* 0x000000040b047825 */ /* 0x002fe400078e0206 */
[----:B------:R-:W2:Y:S01]  /*e510*/  LDL R11, [R1+0x180] ;  /* 0x00018000010b7983 */ /* 0x000ea20000100800 */
[----:B------:R-:W-:-:S02]  /*e520*/  SGXT.U32 R17, R17, 0x1 ;  /* 0x000000011111781a */ /* 0x000fc40000000000 */
[----:B------:R-:W-:Y:S01]  /*e530*/  ISETP.NE.U32.AND P2, PT, R8, RZ, PT ;  /* 0x000000ff0800720c */ /* 0x000fe20003f45070 */
[----:B------:R1:W-:Y:S01]  /*e540*/  LDGSTS.E [R10+0x15800], desc[UR12][R4.64], P4 ;  /* 0x15800000040a7fae */ /* 0x0003e2000a1a100c */
[----:B------:R-:W-:-:S04]  /*e550*/  LOP3.LUT R17, R17, 0x5e, RZ, 0xfc, !PT ;  /* 0x0000005e11117812 */ /* 0x000fc800078efcff */
[----:B------:R-:W-:Y:S02]  /*e560*/  ISETP.GE.AND P3, PT, R17, UR6, PT ;  /* 0x0000000611007c0c */ /* 0x000fe4000bf66270 */
[----:B------:R-:W-:-:S04]  /*e570*/  SHF.R.U32.HI R17, RZ, 0x8, R105 ;  /* 0x00000008ff117819 */ /* 0x000fc80000011669 */
[----:B------:R-:W-:-:S04]  /*e580*/  SGXT.U32 R17, R17, 0x1 ;  /* 0x000000011111781a */ /* 0x000fc80000000000 */
[----:B------:R-:W-:Y:S02]  /*e590*/  LOP3.LUT R17, R17, 0x62, RZ, 0xfc, !PT ;  /* 0x0000006211117812 */ /* 0x000fe400078efcff */
[----:B------:R-:W-:Y:S02]  /*e5a0*/  SEL R8, RZ, 0x4, P3 ;  /* 0x00000004ff087807 */ /* 0x000fe40001800000 */
[----:B------:R-:W-:Y:S02]  /*e5b0*/  ISETP.GE.AND P1, PT, R17, UR6, PT ;  /* 0x0000000611007c0c */ /* 0x000fe4000bf26270 */
[----:B------:R-:W-:Y:S02]  /*e5c0*/  SEL R8, R8, RZ, !P0 ;  /* 0x000000ff08087207 */ /* 0x000fe40004000000 */
[----:B-1----:R-:W-:Y:S02]  /*e5d0*/  SEL R4, RZ, 0x4, P1 ;  /* 0x00000004ff047807 */ /* 0x002fe40000800000 */
[----:B------:R-:W-:-:S02]  /*e5e0*/  SHF.R.U32.HI R17, RZ, 0x8, R105 ;  /* 0x00000008ff117819 */ /* 0x000fc40000011669 */
[----:B------:R-:W-:Y:S02]  /*e5f0*/  ISETP.NE.U32.AND P4, PT, R8, RZ, PT ;  /* 0x000000ff0800720c */ /* 0x000fe40003f85070 */
[----:B------:R-:W-:Y:S02]  /*e600*/  SEL R8, R4, RZ, !P0 ;  /* 0x000000ff04087207 */ /* 0x000fe40004000000 */
[----:B------:R-:W-:Y:S01]  /*e610*/  SGXT.U32 R17, R17, 0x1 ;  /* 0x000000011111781a */ /* 0x000fe20000000000 */
[----:B----4-:R-:W-:Y:S02]  /*e620*/  IMAD.WIDE R4, R16, 0x4, R6 ;  /* 0x0000000410047825 */ /* 0x010fe400078e0206 */
[----:B------:R-:W4:Y:S01]  /*e630*/  LDL R16, [R1+0x188] ;  /* 0x0001880001107983 */ /* 0x000f220000100800 */
[----:B------:R-:W-:-:S03]  /*e640*/  LOP3.LUT R17, R17, 0x66, RZ, 0xfc, !PT ;  /* 0x0000006611117812 */ /* 0x000fc600078efcff */
[----:B------:R3:W-:Y:S01]  /*e650*/  LDGSTS.E [R10+0x16800], desc[UR12][R4.64], P2 ;  /* 0x16800000040a7fae */ /* 0x0007e200091a100c */
[----:B------:R-:W-:Y:S02]  /*e660*/  ISETP.GE.AND P3, PT, R17, UR6, PT ;  /* 0x0000000611007c0c */ /* 0x000fe4000bf66270 */
[----:B------:R-:W-:-:S04]  /*e670*/  SHF.R.U32.HI R17, RZ, 0x8, R105 ;  /* 0x00000008ff117819 */ /* 0x000fc80000011669 */
[----:B------:R-:W-:-:S04]  /*e680*/  SGXT.U32 R17, R17, 0x1 ;  /* 0x000000011111781a */ /* 0x000fc80000000000 */
[----:B------:R-:W-:Y:S02]  /*e690*/  LOP3.LUT R17, R17, 0x6a, RZ, 0xfc, !PT ;  /* 0x0000006a11117812 */ /* 0x000fe400078efcff */
[----:B------:R-:W-:Y:S02]  /*e6a0*/  ISETP.NE.U32.AND P1, PT, R8, RZ, PT ;  /* 0x000000ff0800720c */ /* 0x000fe40003f25070 */
[----:B------:R-:W-:Y:S01]  /*e6b0*/  ISETP.GE.AND P2, PT, R17, UR6, PT ;  /* 0x0000000611007c0c */ /* 0x000fe2000bf46270 */
[----:B---3--:R-:W-:Y:S01]  /*e6c0*/  IMAD.WIDE R4, R18, 0x4, R6 ;  /* 0x0000000412047825 */ /* 0x008fe200078e0206 */
[----:B------:R-:W3:Y:S01]  /*e6d0*/  LDL R17, [R1+0x198] ;  /* 0x0001980001117983 */ /* 0x000ee20000100800 */
[----:B------:R-:W-:-:S03]  /*e6e0*/  SEL R8, RZ, 0x4, P3 ;  /* 0x00000004ff087807 */ /* 0x000fc60001800000 */
[----:B------:R1:W-:Y:S01]  /*e6f0*/  LDGSTS.E [R10+0x17800], desc[UR12][R4.64], P4 ;  /* 0x17800000040a7fae */ /* 0x0003e2000a1a100c */
[----:B------:R-:W-:-:S03]  /*e700*/  SEL R8, R8, RZ, !P0 ;  /* 0x000000ff08087207 */ /* 0x000fc60004000000 */
[----:B------:R-:W3:Y:S01]  /*e710*/  LDL R18, [R1+0x1a0] ;  /* 0x0001a00001127983 */ /* 0x000ee20000100800 */
[----:B------:R-:W-:Y:S02]  /*e720*/  ISETP.NE.U32.AND P4, PT, R8, RZ, PT ;  /* 0x000000ff0800720c */ /* 0x000fe40003f85070 */
[----:B-1----:R-:W-:-:S04]  /*e730*/  SEL R4, RZ, 0x4, P2 ;  /* 0x00000004ff047807 */ /* 0x002fc80001000000 */
[----:B------:R-:W-:Y:S01]  /*e740*/  SEL R8, R4, RZ, !P0 ;  /* 0x000000ff04087207 */ /* 0x000fe20004000000 */
[----:B------:R-:W-:-:S05]  /*e750*/  IMAD.WIDE R4, R9, 0x4, R6 ;  /* 0x0000000409047825 */ /* 0x000fca00078e0206 */
[----:B------:R2:W-:Y:S02]  /*e760*/  LDGSTS.E [R10+0x18800], desc[UR12][R4.64], P1 ;  /* 0x18800000040a7fae */ /* 0x0005e400089a100c */
[----:B--2---:R-:W-:Y:S02]  /*e770*/  IMAD.WIDE R4, R11, 0x4, R6 ;  /* 0x000000040b047825 */ /* 0x004fe400078e0206 */
[----:B------:R-:W2:Y:S01]  /*e780*/  LDL R11, [R1+0x1a8] ;  /* 0x0001a800010b7983 */ /* 0x000ea20000100800 */
[----:B------:R-:W-:Y:S02]  /*e790*/  SHF.R.U32.HI R9, RZ, 0x8, R105 ;  /* 0x00000008ff097819 */ /* 0x000fe40000011669 */
[----:B------:R-:W-:Y:S01]  /*e7a0*/  ISETP.NE.U32.AND P2, PT, R8, RZ, PT ;  /* 0x000000ff0800720c */ /* 0x000fe20003f45070 */
[----:B------:R1:W-:Y:S01]  /*e7b0*/  LDGSTS.E [R10+0x19800], desc[UR12][R4.64], P4 ;  /* 0x19800000040a7fae */ /* 0x0003e2000a1a100c */
        /* <DEDUP_REMOVED lines=12> */
[----:B------:R-:W-:Y:S01]  /*e880*/  SEL R8, R4, RZ, !P0 ;  /* 0x000000ff04087207 */ /* 0x000fe20004000000 */
[----:B----4-:R-:W-:Y:S01]  /*e890*/  IMAD.WIDE R4, R16, 0x4, R6 ;  /* 0x0000000410047825 */ /* 0x010fe200078e0206 */
[----:B------:R-:W-:Y:S02]  /*e8a0*/  SGXT.U32 R9, R9, 0x1 ;  /* 0x000000010909781a */ /* 0x000fe40000000000 */
[----:B------:R-:W-:Y:S02]  /*e8b0*/  SHF.R.U32.HI R16, RZ, 0x8, R105 ;  /* 0x00000008ff107819 */ /* 0x000fe40000011669 */
[----:B------:R-:W-:Y:S01]  /*e8c0*/  LOP3.LUT R9, R9, 0x76, RZ, 0xfc, !PT ;  /* 0x0000007609097812 */ /* 0x000fe200078efcff */
[----:B------:R1:W-:Y:S01]  /*e8d0*/  LDGSTS.E [R10+0x1a800], desc[UR12][R4.64], P2 ;  /* 0x1a800000040a7fae */ /* 0x0003e200091a100c */
[----:B------:R-:W-:-:S02]  /*e8e0*/  SGXT.U32 R16, R16, 0x1 ;  /* 0x000000011010781a */ /* 0x000fc40000000000 */
[----:B------:R-:W-:Y:S02]  /*e8f0*/  ISETP.GE.AND P3, PT, R9, UR6, PT ;  /* 0x0000000609007c0c */ /* 0x000fe4000bf66270 */
[----:B------:R-:W-:Y:S01]  /*e900*/  LOP3.LUT R16, R16, 0x7a, RZ, 0xfc, !PT ;  /* 0x0000007a10107812 */ /* 0x000fe200078efcff */
[----:B------:R-:W4:Y:S01]  /*e910*/  LDL R9, [R1+0x1b0] ;  /* 0x0001b00001097983 */ /* 0x000f220000100800 */
[----:B------:R-:W-:Y:S02]  /*e920*/  ISETP.NE.U32.AND P1, PT, R8, RZ, PT ;  /* 0x000000ff0800720c */ /* 0x000fe40003f25070 */
[----:B------:R-:W-:Y:S02]  /*e930*/  SEL R8, RZ, 0x4, P3 ;  /* 0x00000004ff087807 */ /* 0x000fe40001800000 */
[----:B------:R-:W-:Y:S01]  /*e940*/  ISETP.GE.AND P2, PT, R16, UR6, PT ;  /* 0x0000000610007c0c */ /* 0x000fe2000bf46270 */
[----:B-1----:R-:W-:Y:S01]  /*e950*/  IMAD.WIDE R4, R19, 0x4, R6 ;  /* 0x0000000413047825 */ /* 0x002fe200078e0206 */
[----:B------:R-:W-:-:S02]  /*e960*/  SHF.R.U32.HI R16, RZ, 0x8, R105 ;  /* 0x00000008ff107819 */ /* 0x000fc40000011669 */
[----:B------:R-:W-:Y:S02]  /*e970*/  SEL R8, R8, RZ, !P0 ;  /* 0x000000ff08087207 */ /* 0x000fe40004000000 */
[----:B------:R1:W-:Y:S01]  /*e980*/  LDGSTS.E [R10+0x1b800], desc[UR12][R4.64], P4 ;  /* 0x1b800000040a7fae */ /* 0x0003e2000a1a100c */
[----:B------:R-:W-:Y:S02]  /*e990*/  SGXT.U32 R16, R16, 0x1 ;  /* 0x000000011010781a */ /* 0x000fe40000000000 */
[----:B------:R-:W-:Y:S02]  /*e9a0*/  ISETP.NE.U32.AND P4, PT, R8, RZ, PT ;  /* 0x000000ff0800720c */ /* 0x000fe40003f85070 */
[----:B------:R-:W-:Y:S02]  /*e9b0*/  LOP3.LUT R16, R16, 0x7e, RZ, 0xfc, !PT ;  /* 0x0000007e10107812 */ /* 0x000fe400078efcff */
[----:B-1----:R-:W-:-:S04]  /*e9c0*/  SEL R4, RZ, 0x4, P2 ;  /* 0x00000004ff047807 */ /* 0x002fc80001000000 */
[----:B------:R-:W-:Y:S01]  /*e9d0*/  SEL R8, R4, RZ, !P0 ;  /* 0x000000ff04087207 */ /* 0x000fe20004000000 */
[----:B---3--:R-:W-:Y:S01]  /*e9e0*/  IMAD.WIDE R4, R17, 0x4, R6 ;  /* 0x0000000411047825 */ /* 0x008fe200078e0206 */
[----:B------:R-:W-:Y:S02]  /*e9f0*/  LOP3.LUT R17, R105, 0x7f, RZ, 0xc0, !PT ;  /* 0x0000007f69117812 */ /* 0x000fe400078ec0ff */
[----:B------:R-:W-:Y:S02]  /*ea00*/  ISETP.GE.AND P3, PT, R16, UR6, PT ;  /* 0x0000000610007c0c */ /* 0x000fe4000bf66270 */
[----:B------:R-:W3:Y:S01]  /*ea10*/  LDL.LU R16, [R1+0xb4] ;  /* 0x0000b40001107983 */ /* 0x000ee20000300800 */
[----:B------:R-:W-:-:S03]  /*ea20*/  ISETP.NE.U32.AND P2, PT, R8, RZ, PT ;  /* 0x000000ff0800720c */ /* 0x000fc60003f45070 */
[----:B------:R1:W-:Y:S01]  /*ea30*/  LDGSTS.E [R10+0x1c800], desc[UR12][R4.64], P1 ;  /* 0x1c800000040a7fae */ /* 0x0003e200089a100c */
[----:B------:R-:W-:-:S03]  /*ea40*/  ISETP.GE.AND P1, PT, R17, UR6, PT ;  /* 0x0000000611007c0c */ /* 0x000fc6000bf26270 */
[----:B------:R-:W3:Y:S01]  /*ea50*/  LDL.LU R22, [R1+0xb8] ;  /* 0x0000b80001167983 */ /* 0x000ee20000300800 */
[----:B------:R-:W-:Y:S01]  /*ea60*/  SEL R8, RZ, 0x4, P3 ;  /* 0x00000004ff087807 */ /* 0x000fe20001800000 */
[----:B------:R-:W-:Y:S02]  /*ea70*/  HMMA.1688.F32.TF32 R52, R92, R74, R52 ;  /* 0x0000004a5c34723c */ /* 0x000fe40000081034 */
[----:B------:R-:W3:Y:S01]  /*ea80*/  LDL.LU R17, [R1+0xa4] ;  /* 0x0000a40001117983 */ /* 0x000ee20000300800 */
[----:B-1----:R-:W-:-:S03]  /*ea90*/  IMAD.WIDE R4, R18, 0x4, R6 ;  /* 0x0000000412047825 */ /* 0x002fc600078e0206 */
[----:B------:R-:W3:Y:S01]  /*eaa0*/  LDL.LU R30, [R1+0xa8] ;  /* 0x0000a800011e7983 */ /* 0x000ee20000300800 */
[----:B------:R-:W-:-:S03]  /*eab0*/  SEL R8, R8, RZ, !P0 ;  /* 0x000000ff08087207 */ /* 0x000fc60004000000 */
[----:B------:R-:W3:Y:S04]  /*eac0*/  LDL.LU R19, [R1+0x94] ;  /* 0x0000940001137983 */ /* 0x000ee80000300800 */
[----:B------:R-:W3:Y:S04]  /*ead0*/  LDL.LU R74, [R1+0x98] ;  /* 0x00009800014a7983 */ /* 0x000ee80000300800 */
[----:B------:R-:W3:Y:S01]  /*eae0*/  LDL.LU R21, [R1+0x84] ;  /* 0x0000840001157983 */ /* 0x000ee20000300800 */
[----:B------:R-:W-:-:S03]  /*eaf0*/  LOP3.LUT R104, R105, 0x180, RZ, 0xc0, !PT ;  /* 0x0000018069687812 */ /* 0x000fc600078ec0ff */
[----:B------:R1:W-:Y:S04]  /*eb00*/  LDGSTS.E [R10+0x1d800], desc[UR12][R4.64], P4 ;  /* 0x1d800000040a7fae */ /* 0x0003e8000a1a100c */
[----:B------:R-:W3:Y:S04]  /*eb10*/  LDL.LU R60, [R1] ;  /* 0x00000000013c7983 */ /* 0x000ee80000300800 */
[----:B------:R-:W3:Y:S01]  /*eb20*/  LDL.LU R62, [R1+0x18] ;  /* 0x00001800013e7983 */ /* 0x000ee20000300800 */
[----:B-1----:R-:W-:-:S03]  /*eb30*/  SEL R4, RZ, 0x4, P1 ;  /* 0x00000004ff047807 */ /* 0x002fc60000800000 */
[----:B------:R-:W3:Y:S01]  /*eb40*/  LDL.LU R64, [R1+0x28] ;  /* 0x0000280001407983 */ /* 0x000ee20000300800 */
[----:B------:R-:W-:-:S03]  /*eb50*/  ISETP.NE.U32.AND P1, PT, R8, RZ, PT ;  /* 0x000000ff0800720c */ /* 0x000fc60003f25070 */
[----:B------:R-:W3:Y:S01]  /*eb60*/  LDL.LU R66, [R1+0x38] ;  /* 0x0000380001427983 */ /* 0x000ee20000300800 */
[----:B------:R-:W-:-:S03]  /*eb70*/  SEL R8, R4, RZ, !P0 ;  /* 0x000000ff04087207 */ /* 0x000fc60004000000 */
[----:B------:R-:W3:Y:S01]  /*eb80*/  LDL.LU R85, [R1+0x48] ;  /* 0x0000480001557983 */ /* 0x000ee20000300800 */
[----:B------:R-:W-:-:S03]  /*eb90*/  SHF.R.U32.HI R18, RZ, 0x3, R104 ;  /* 0x00000003ff127819 */ /* 0x000fc60000011668 */
[----:B------:R-:W3:Y:S04]  /*eba0*/  LDL.LU R86, [R1+0xc] ;  /* 0x00000c0001567983 */ /* 0x000ee80000300800 */
[----:B------:R-:W3:Y:S04]  /*ebb0*/  LDL.LU R89, [R1+0x58] ;  /* 0x0000580001597983 */ /* 0x000ee80000300800 */
[----:B------:R-:W3:Y:S01]  /*ebc0*/  LDL.LU R90, [R1+0x24] ;  /* 0x00002400015a7983 */ /* 0x000ee20000300800 */
[----:B--2---:R-:W-:Y:S01]  /*ebd0*/  IMAD.WIDE R4, R11, 0x4, R6 ;  /* 0x000000040b047825 */ /* 0x004fe200078e0206 */
[----:B------:R-:W-:-:S02]  /*ebe0*/  LOP3.LUT R11, R105, 0x1ff, RZ, 0xc0, !PT ;  /* 0x000001ff690b7812 */ /* 0x000fc400078ec0ff */
[----:B------:R-:W2:Y:S04]  /*ebf0*/  LDL.LU R105, [R1+0x68] ;  /* 0x0000680001697983 */ /* 0x000ea80000300800 */
        /* <DEDUP_REMOVED lines=12> */
[----:B------:R-:W2:Y:S01]  /*ecc0*/  LDL.LU R29, [R1+0x74] ;  /* 0x00007400011d7983 */ /* 0x000ea20000300800 */
[----:B------:R-:W-:Y:S01]  /*ecd0*/  IMAD.SHL.U32 R11, R11, 0x4, RZ ;  /* 0x000000040b0b7824 */ /* 0x000fe200078e00ff */
[----:B------:R-:W-:Y:S01]  /*ece0*/  ISETP.NE.U32.AND P0, PT, R8, RZ, PT ;  /* 0x000000ff0800720c */ /* 0x000fe20003f05070 */
[----:B------:R-:W-:Y:S01]  /*ecf0*/  ULEA UR9, UR7, UR5, 0x10 ;  /* 0x0000000507097291 */ /* 0x000fe2000f8e80ff */
[----:B------:R4:W-:Y:S02]  /*ed00*/  LDGSTS.E [R10+0x1e800], desc[UR12][R4.64], P2 ;  /* 0x1e800000040a7fae */ /* 0x0009e400091a100c */
[----:B------:R-:W-:Y:S01]  /*ed10*/  LOP3.LUT R11, R11, R18, RZ, 0x3c, !PT ;  /* 0x000000120b0b7212 */ /* 0x000fe200078e3cff */
[----:B------:R-:W1:Y:S01]  /*ed20*/  S2R R102, SR_TID.X ;  /* 0x0000000000667919 */ /* 0x000e620000002100 */
[----:B------:R-:W2:Y:S01]  /*ed30*/  LDL.LU R28, [R1+0xb0] ;  /* 0x0000b000011c7983 */ /* 0x000ea20000300800 */
[----:B----4-:R-:W-:-:S03]  /*ed40*/  IMAD.WIDE R4, R9, 0x4, R6 ;  /* 0x0000000409047825 */ /* 0x010fc600078e0206 */
[----:B------:R-:W4:Y:S04]  /*ed50*/  LDL.LU R23, [R1+0x7c] ;  /* 0x00007c0001177983 */ /* 0x000f280000300800 */
[----:B------:R3:W-:Y:S04]  /*ed60*/  LDGSTS.E [R10+0x1f800], desc[UR12][R4.64], P1 ;  /* 0x1f800000040a7fae */ /* 0x0007e800089a100c */
[----:B------:R-:W0:Y:S04]  /*ed70*/  LDGDEPBAR ;  /* 0x00000000000079af */ /* 0x000e280000000000 */
[----:B------:R-:W4:Y:S01]  /*ed80*/  LDL.LU R20, [R1+0x8c] ;  /* 0x00008c0001147983 */ /* 0x000f220000300800 */
[----:B---3--:R-:W-:Y:S01]  /*ed90*/  IADD3 R8, P2, PT, R2, R22, RZ ;  /* 0x0000001602087210 */ /* 0x008fe20007f5e0ff */
[----:B------:R-:W-:-:S02]  /*eda0*/  VIADD R4, R11, UR9 ;  /* 0x000000090b047c36 */ /* 0x000fc40008000000 */
[----:B------:R-:W3:Y:S02]  /*edb0*/  LDL.LU R18, [R1+0x9c] ;  /* 0x00009c0001127983 */ /* 0x000ee40000300800 */
[----:B------:R-:W-:Y:S01]  /*edc0*/  IMAD.X R9, R16, 0x1, R3, P2 ;  /* 0x0000000110097824 */ /* 0x000fe200010e0603 */
[----:B-1----:R-:W-:Y:S01]  /*edd0*/  LOP3.LUT R61, R102, 0x1ff, RZ, 0xc0, !PT ;  /* 0x000001ff663d7812 */ /* 0x002fe200078ec0ff */
[----:B------:R-:W3:Y:S01]  /*ede0*/  LDL.LU R5, [R1+0xac] ;  /* 0x0000ac0001057983 */ /* 0x000ee20000300800 */
[----:B------:R-:W-:-:S03]  /*edf0*/  IADD3 R10, P1, PT, R2, R30, RZ ;  /* 0x0000001e020a7210 */ /* 0x000fc60007f3e0ff */
[----:B------:R1:W-:Y:S02]  /*ee00*/  LDGSTS.E [R4+0x40000], desc[UR12][R8.64], P0 ;  /* 0x4000000008047fae */ /* 0x0003e400081a100c */
[----:B------:R-:W-:-:S05]  /*ee10*/  IMAD.X R11, R17, 0x1, R3, P1 ;  /* 0x00000001110b7824 */ /* 0x000fca00008e0603 */
[----:B------:R2:W-:Y:S01]  /*ee20*/  LDGSTS.E [R4+0x41000], desc[UR12][R10.64], P0 ;  /* 0x410000000a047fae */ /* 0x0005e200081a100c */
[----:B-1----:R-:W-:-:S05]  /*ee30*/  IADD3 R8, P1, PT, R2, R74, RZ ;  /* 0x0000004a02087210 */ /* 0x002fca0007f3e0ff */
[----:B------:R-:W-:-:S05]  /*ee40*/  IMAD.X R9, R19, 0x1, R3, P1 ;  /* 0x0000000113097824 */ /* 0x000fca00008e0603 */
[----:B------:R1:W-:Y:S01]  /*ee50*/  LDGSTS.E [R4+0x42000], desc[UR12][R8.64], P0 ;  /* 0x4200000008047fae */ /* 0x0003e200081a100c */
[----:B------:R-:W-:Y:S01]  /*ee60*/  LOP3.LUT R99, R102, 0x180, RZ, 0xc0, !PT ;  /* 0x0000018066637812 */ /* 0x000fe200078ec0ff */
[----:B------:R-:W-:-:S03]  /*ee70*/  IMAD.SHL.U32 R61, R61, 0x4, RZ ;  /* 0x000000043d3d7824 */ /* 0x000fc600078e00ff */
[----:B------:R-:W-:-:S04]  /*ee80*/  SHF.R.U32.HI R63, RZ, 0x3, R99 ;  /* 0x00000003ff3f7819 */ /* 0x000fc80000011663 */
[----:B------:R-:W-:-:S04]  /*ee90*/  LOP3.LUT R61, R61, R63, RZ, 0x3c, !PT ;  /* 0x0000003f3d3d7212 */ /* 0x000fc800078e3cff */
[----:B------:R-:W-:Y:S02]  /*eea0*/  LOP3.LUT R61, R61, 0x40, RZ, 0x3c, !PT ;  /* 0x000000403d3d7812 */ /* 0x000fe400078e3cff */
[----:B--2---:R-:W-:-:S05]  /*eeb0*/  IADD3 R10, P1, PT, R2, R94, RZ ;  /* 0x0000005e020a7210 */ /* 0x004fca0007f3e0ff */
[----:B------:R-:W-:Y:S01]  /*eec0*/  IMAD.X R11, R21, 0x1, R3, P1 ;  /* 0x00000001150b7824 */ /* 0x000fe200008e0603 */
[----:B-1----:R-:W-:-:S04]  /*eed0*/  IADD3 R8, P1, PT, R2, R98, RZ ;  /* 0x0000006202087210 */ /* 0x002fc80007f3e0ff */
[----:B------:R1:W-:Y:S01]  /*eee0*/  LDGSTS.E [R4+0x43000], desc[UR12][R10.64], P0 ;  /* 0x430000000a047fae */ /* 0x0003e200081a100c */
[----:B------:R-:W-:Y:S01]  /*eef0*/  IMAD.X R9, R29, 0x1, R3, P1 ;  /* 0x000000011d097824 */ /* 0x000fe200008e0603 */
[----:B-1----:R-:W-:-:S04]  /*ef00*/  IADD3 R10, P1, PT, R2, R105, RZ ;  /* 0x00000069020a7210 */ /* 0x002fc80007f3e0ff */
[----:B------:R1:W-:Y:S01]  /*ef10*/  LDGSTS.E [R4+0x44000], desc[UR12][R8.64], P0 ;  /* 0x4400000008047fae */ /* 0x0003e200081a100c */
[----:B------:R-:W-:-:S05]  /*ef20*/  IMAD.X R11, R73, 0x1, R3, P1 ;  /* 0x00000001490b7824 */ /* 0x000fca00008e0603 */
[----:B------:R2:W-:Y:S01]  /*ef30*/  LDGSTS.E [R4+0x45000], desc[UR12][R10.64], P0 ;  /* 0x450000000a047fae */ /* 0x0005e200081a100c */
[----:B-1----:R-:W-:-:S05]  /*ef40*/  IADD3 R8, P1, PT, R2, R89, RZ ;  /* 0x0000005902087210 */ /* 0x002fca0007f3e0ff */
[----:B------:R-:W-:Y:S01]  /*ef50*/  IMAD.X R9, R93, 0x1, R3, P1 ;  /* 0x000000015d097824 */ /* 0x000fe200008e0603 */
[----:B--2---:R-:W-:-:S04]  /*ef60*/  IADD3 R10, P1, PT, R2, R85, RZ ;  /* 0x00000055020a7210 */ /* 0x004fc80007f3e0ff */
        /* <DEDUP_REMOVED lines=24> */
[----:B------:R-:W-:Y:S01]  /*f0f0*/  LDGSTS.E [R4+0x4e000], desc[UR12][R8.64], P0 ;  /* 0x4e00000008047fae */ /* 0x000fe200081a100c */
[----:B------:R-:W-:-:S05]  /*f100*/  IMAD.X R11, R109, 0x1, R3, P1 ;  /* 0x000000016d0b7824 */ /* 0x000fca00008e0603 */
[----:B------:R1:W-:Y:S02]  /*f110*/  LDGSTS.E [R4+0x4f000], desc[UR12][R10.64], P0 ;  /* 0x4f0000000a047fae */ /* 0x0003e400081a100c */
[----:B-1----:R-:W-:Y:S02]  /*f120*/  VIADD R4, R61, UR9 ;  /* 0x000000093d047c36 */ /* 0x002fe40008000000 */
        /* <DEDUP_REMOVED lines=11> */
[----:B------:R-:W-:-:S05]  /*f1e0*/  IADD3 R8, P1, PT, R2, R28, RZ ;  /* 0x0000001c02087210 */ /* 0x000fca0007f3e0ff */
[----:B---3--:R-:W-:Y:S01]  /*f1f0*/  IMAD.X R9, R5, 0x1, R3, P1 ;  /* 0x0000000105097824 */ /* 0x008fe200008e0603 */
[----:B------:R-:W-:-:S04]  /*f200*/  IADD3 R10, P1, PT, R2, R72, RZ ;  /* 0x00000048020a7210 */ /* 0x000fc80007f3e0ff */
[----:B------:R1:W-:Y:S01]  /*f210*/  LDGSTS.E [R4+0x40800], desc[UR12][R8.64], P0 ;  /* 0x4080000008047fae */ /* 0x0003e200081a100c */
[----:B------:R-:W-:-:S05]  /*f220*/  IMAD.X R11, R18, 0x1, R3, P1 ;  /* 0x00000001120b7824 */ /* 0x000fca00008e0603 */
[----:B------:R3:W-:Y:S01]  /*f230*/  LDGSTS.E [R4+0x41800], desc[UR12][R10.64], P0 ;  /* 0x418000000a047fae */ /* 0x0007e200081a100c */
[----:B-1----:R-:W-:-:S05]  /*f240*/  IADD3 R8, P1, PT, R2, R92, RZ ;  /* 0x0000005c02087210 */ /* 0x002fca0007f3e0ff */
[----:B----4-:R-:W-:Y:S01]  /*f250*/  IMAD.X R9, R20, 0x1, R3, P1 ;  /* 0x0000000114097824 */ /* 0x010fe200008e0603 */
[----:B---3--:R-:W-:-:S04]  /*f260*/  IADD3 R10, P1, PT, R2, R96, RZ ;  /* 0x00000060020a7210 */ /* 0x008fc80007f3e0ff */
[----:B------:R1:W-:Y:S01]  /*f270*/  LDGSTS.E [R4+0x42800], desc[UR12][R8.64], P0 ;  /* 0x4280000008047fae */ /* 0x0003e200081a100c */
[----:B------:R-:W-:-:S05]  /*f280*/  IMAD.X R11, R23, 0x1, R3, P1 ;  /* 0x00000001170b7824 */ /* 0x000fca00008e0603 */
[----:B------:R2:W-:Y:S01]  /*f290*/  LDGSTS.E [R4+0x43800], desc[UR12][R10.64], P0 ;  /* 0x438000000a047fae */ /* 0x0005e200081a100c */
[----:B-1----:R-:W-:-:S05]  /*f2a0*/  IADD3 R8, P1, PT, R2, R103, RZ ;  /* 0x0000006702087210 */ /* 0x002fca0007f3e0ff */
[----:B------:R-:W-:-:S05]  /*f2b0*/  IMAD.X R9, R31, 0x1, R3, P1 ;  /* 0x000000011f097824 */ /* 0x000fca00008e0603 */
[----:B------:R1:W-:Y:S01]  /*f2c0*/  LDGSTS.E [R4+0x44800], desc[UR12][R8.64], P0 ;  /* 0x4480000008047fae */ /* 0x0003e200081a100c */
[----:B--2---:R-:W-:-:S05]  /*f2d0*/  IADD3 R10, P1, PT, R2, R91, RZ ;  /* 0x0000005b020a7210 */ /* 0x004fca0007f3e0ff */
        /* <DEDUP_REMOVED lines=28> */
[----:B------:R2:W-:Y:S04]  /*f4a0*/  LDGSTS.E [R4+0x4e800], desc[UR12][R8.64], P0 ;  /* 0x4e80000008047fae */ /* 0x0005e800081a100c */
[----:B------:R-:W2:Y:S04]  /*f4b0*/  LDL R8, [R1+0x10] ;  /* 0x0000100001087983 */ /* 0x000ea80000100800 */
[----:B------:R-:W3:Y:S01]  /*f4c0*/  LDL R9, [R1+0xc8] ;  /* 0x0000c80001097983 */ /* 0x000ee20000100800 */
[----:B-1----:R-:W-:Y:S02]  /*f4d0*/  IADD3 R10, P1, PT, R2, R108, RZ ;  /* 0x0000006c020a7210 */ /* 0x002fe40007f3e0ff */
[----:B------:R-:W-:-:S03]  /*f4e0*/  IADD3 R112, P3, PT, R112, R101, RZ ;  /* 0x0000006570707210 */ /* 0x000fc60007f7e0ff */
[----:B------:R-:W-:Y:S01]  /*f4f0*/  IMAD.X R11, R107, 0x1, R3, P1 ;  /* 0x000000016b0b7824 */ /* 0x000fe200008e0603 */
[-C--:B------:R-:W-:Y:S01]  /*f500*/  IADD3 R114, P2, PT, R114, R101.reuse, RZ ;  /* 0x0000006572727210 */ /* 0x080fe20007f5e0ff */
[--C-:B------:R-:W-:Y:S01]  /*f510*/  IMAD.X R111, R111, 0x1, R100.reuse, P3 ;  /* 0x000000016f6f7824 */ /* 0x100fe200018e0664 */
[-C--:B------:R-:W-:Y:S02]  /*f520*/  IADD3 R108, P5, PT, R108, R101.reuse, RZ ;  /* 0x000000656c6c7210 */ /* 0x080fe40007fbe0ff */
[----:B------:R4:W-:Y:S01]  /*f530*/  LDGSTS.E [R4+0x4f800], desc[UR12][R10.64], P0 ;  /* 0x4f8000000a047fae */ /* 0x0009e200081a100c */
[-C--:B------:R-:W-:Y:S01]  /*f540*/  IADD3 R110, P4, PT, R110, R101.reuse, RZ ;  /* 0x000000656e6e7210 */ /* 0x080fe20007f9e0ff */
[--C-:B------:R-:W-:Y:S01]  /*f550*/  IMAD.X R113, R113, 0x1, R100.reuse, P2 ;  /* 0x0000000171717824 */ /* 0x100fe200010e0664 */
[-C--:B------:R-:W-:Y:S02]  /*f560*/  IADD3 R118, P0, PT, R118, R101.reuse, RZ ;  /* 0x0000006576767210 */ /* 0x080fe40007f1e0ff */
[-C--:B------:R-:W-:Y:S01]  /*f570*/  IADD3 R60, P3, PT, R60, R101.reuse, RZ ;  /* 0x000000653c3c7210 */ /* 0x080fe20007f7e0ff */
[--C-:B------:R-:W-:Y:S01]  /*f580*/  IMAD.X R107, R107, 0x1, R100.reuse, P5 ;  /* 0x000000016b6b7824 */ /* 0x100fe200028e0664 */
[-C--:B------:R-:W-:Y:S01]  /*f590*/  IADD3 R120, P6, PT, R120, R101.reuse, RZ ;  /* 0x0000006578787210 */ /* 0x080fe20007fde0ff */
[----:B------:R-:W-:Y:S01]  /*f5a0*/  UIADD3 UR4, UPT, UPT, UR4, 0x1, URZ ;  /* 0x0000000104047890 */ /* 0x000fe2000fffe0ff */
[-C--:B------:R-:W-:Y:S01]  /*f5b0*/  IADD3 R61, P2, PT, R61, R101.reuse, RZ ;  /* 0x000000653d3d7210 */ /* 0x080fe20007f5e0ff */
[--C-:B------:R-:W-:Y:S01]  /*f5c0*/  IMAD.X R109, R109, 0x1, R100.reuse, P4 ;  /* 0x000000016d6d7824 */ /* 0x100fe200020e0664 */
        /* <DEDUP_REMOVED lines=11> */
[----:B------:R-:W0:Y:S01]  /*f680*/  LDGDEPBAR ;  /* 0x00000000000079af */ /* 0x000e220000000000 */
[-C--:B------:R-:W-:Y:S01]  /*f690*/  IADD3 R67, P3, PT, R67, R101.reuse, RZ ;  /* 0x0000006543437210 */ /* 0x080fe20007f7e0ff */
[--C-:B------:R-:W-:Y:S01]  /*f6a0*/  IMAD.X R84, R84, 0x1, R100.reuse, P2 ;  /* 0x0000000154547824 */ /* 0x100fe200010e0664 */
[-C--:B------:R-:W-:Y:S01]  /*f6b0*/  IADD3 R85, P2, PT, R85, R101.reuse, RZ ;  /* 0x0000006555557210 */ /* 0x080fe20007f5e0ff */
[----:B------:R-:W-:Y:S01]  /*f6c0*/  IMAD.X R88, R88, 0x1, R100, P0 ;  /* 0x0000000158587824 */ /* 0x000fe200000e0664 */
[----:B------:R-:W-:-:S02]  /*f6d0*/  IADD3 R89, P0, PT, R89, R101, RZ ;  /* 0x0000006559597210 */ /* 0x000fc40007f1e0ff */
[----:B--2---:R-:W-:-:S05]  /*f6e0*/  LEA R8, P1, R8, R6, 0x2 ;  /* 0x0000000608087211 */ /* 0x004fca00078210ff */
[----:B---3--:R-:W-:Y:S01]  /*f6f0*/  IMAD.X R6, R7, 0x1, R9, P1 ;  /* 0x0000000107067824 */ /* 0x008fe200008e0609 */
[-C--:B------:R-:W-:Y:S01]  /*f700*/  IADD3 R116, P1, PT, R116, R101.reuse, RZ ;  /* 0x0000006574747210 */ /* 0x080fe20007f3e0ff */
[----:B------:R-:W-:Y:S04]  /*f710*/  STL [R1+0xc0], R8 ;  /* 0x0000c00801007387 */ /* 0x000fe80000100800 */
[----:B------:R-:W-:Y:S01]  /*f720*/  IMAD.X R115, R115, 0x1, R100, P1 ;  /* 0x0000000173737824 */ /* 0x000fe200008e0664 */
[----:B------:R-:W-:Y:S01]  /*f730*/  STL [R1+0xbc], R6 ;  /* 0x0000bc0601007387 */ /* 0x000fe20000100800 */
[----:B------:R-:W-:-:S03]  /*f740*/  IADD3 R62, P1, PT, R62, R101, RZ ;  /* 0x000000653e3e7210 */ /* 0x000fc60007f3e0ff */
[----:B------:R1:W-:Y:S04]  /*f750*/  STL [R1], R60 ;  /* 0x0000003c01007387 */ /* 0x0003e80000100800 */
[----:B-1----:R4:W5:Y:S04]  /*f760*/  LDL.LU R60, [R1+0x2b0] ;  /* 0x0002b000013c7983 */ /* 0x0029680000300800 */
[----:B------:R1:W-:Y:S04]  /*f770*/  STL [R1+0x8], R61 ;  /* 0x0000083d01007387 */ /* 0x0003e80000100800 */
[----:B-1----:R4:W5:Y:S04]  /*f780*/  LDL.LU R61, [R1+0x2ac] ;  /* 0x0002ac00013d7983 */ /* 0x0029680000300800 */
[----:B------:R1:W-:Y:S04]  /*f790*/  STL [R1+0x18], R62 ;  /* 0x0000183e01007387 */ /* 0x0003e80000100800 */
[----:B-1----:R4:W5:Y:S04]  /*f7a0*/  LDL.LU R62, [R1+0x2a8] ;  /* 0x0002a800013e7983 */ /* 0x0029680000300800 */
[----:B------:R1:W-:Y:S01]  /*f7b0*/  STL [R1+0x20], R63 ;  /* 0x0000203f01007387 */ /* 0x0003e20000100800 */
[----:B------:R-:W-:-:S03]  /*f7c0*/  IMAD.X R86, R86, 0x1, R100, P1 ;  /* 0x0000000156567824 */ /* 0x000fc600008e0664 */
[----:B-1----:R4:W5:Y:S04]  /*f7d0*/  LDL.LU R63, [R1+0x2a4] ;  /* 0x0002a400013f7983 */ /* 0x0029680000300800 */
[----:B------:R1:W-:Y:S01]  /*f7e0*/  STL [R1+0x28], R64 ;  /* 0x0000284001007387 */ /* 0x0003e20000100800 */
[----:B------:R-:W-:-:S03]  /*f7f0*/  IADD3 R87, P1, PT, R87, R101, RZ ;  /* 0x0000006557577210 */ /* 0x000fc60007f3e0ff */
[----:B-1----:R4:W5:Y:S04]  /*f800*/  LDL.LU R64, [R1+0x2a0] ;  /* 0x0002a00001407983 */ /* 0x0029680000300800 */
[----:B------:R1:W-:Y:S04]  /*f810*/  STL [R1+0x30], R65 ;  /* 0x0000304101007387 */ /* 0x0003e80000100800 */
        /* <DEDUP_REMOVED lines=17> */
[----:B------:R-:W2:Y:S01]  /*f930*/  LDL R4, [R1+0xc4] ;  /* 0x0000c40001047983 */ /* 0x000ea20000100800 */
[--C-:B------:R-:W-:Y:S01]  /*f940*/  IMAD.X R90, R90, 0x1, R100.reuse, P6 ;  /* 0x000000015a5a7824 */ /* 0x100fe200030e0664 */
[-C--:B------:R-:W-:Y:S01]  /*f950*/  IADD3 R91, P6, PT, R91, R101.reuse, RZ ;  /* 0x000000655b5b7210 */ /* 0x080fe20007fde0ff */
[----:B------:R-:W-:Y:S01]  /*f960*/  IMAD.X R102, R102, 0x1, R100, P5 ;  /* 0x0000000166667824 */ /* 0x000fe200028e0664 */
[----:B------:R-:W-:-:S02]  /*f970*/  IADD3 R105, P5, PT, R105, R101, RZ ;  /* 0x0000006569697210 */ /* 0x000fc40007fbe0ff */
[----:B------:R1:W-:Y:S01]  /*f980*/  STL [R1+0x24], R90 ;  /* 0x0000245a01007387 */ /* 0x0003e20000100800 */
[--C-:B------:R-:W-:Y:S01]  /*f990*/  IMAD.X R104, R104, 0x1, R100.reuse, P4 ;  /* 0x0000000168687824 */ /* 0x100fe200020e0664 */
[-C--:B------:R-:W-:Y:S01]  /*f9a0*/  IADD3 R103, P4, PT, R103, R101.reuse, RZ ;  /* 0x0000006567677210 */ /* 0x080fe20007f9e0ff */
[--C-:B------:R-:W-:Y:S01]  /*f9b0*/  IMAD.X R99, R99, 0x1, R100.reuse, P3 ;  /* 0x0000000163637824 */ /* 0x100fe200018e0664 */
[-C--:B------:R-:W-:Y:S01]  /*f9c0*/  IADD3 R98, P3, PT, R98, R101.reuse, RZ ;  /* 0x0000006562627210 */ /* 0x080fe20007f7e0ff */
[----:B-1----:R4:W5:Y:S04]  /*f9d0*/  LDL.LU R90, [R1+0x278] ;  /* 0x00027800015a7983 */ /* 0x0029680000300800 */
[----:B------:R1:W-:Y:S01]  /*f9e0*/  STL [R1+0x60], R91 ;  /* 0x0000605b01007387 */ /* 0x0003e20000100800 */
[--C-:B------:R-:W-:Y:S01]  /*f9f0*/  IMAD.X R97, R97, 0x1, R100.reuse, P2 ;  /* 0x0000000161617824 */ /* 0x100fe200010e0664 */
[-C--:B------:R-:W-:Y:S01]  /*fa00*/  IADD3 R96, P2, PT, R96, R101.reuse, RZ ;  /* 0x0000006560607210 */ /* 0x080fe20007f5e0ff */
[--C-:B------:R-:W-:Y:S01]  /*fa10*/  IMAD.X R95, R95, 0x1, R100.reuse, P1 ;  /* 0x000000015f5f7824 */ /* 0x100fe200008e0664 */
[----:B-1----:R4:W5:Y:S04]  /*fa20*/  LDL.LU R91, [R1+0x274] ;  /* 0x00027400015b7983 */ /* 0x0029680000300800 */
[----:B------:R1:W-:Y:S01]  /*fa30*/  STL [R1+0x2c], R102 ;  /* 0x00002c6601007387 */ /* 0x0003e20000100800 */
[----:B------:R-:W-:Y:S01]  /*fa40*/  IADD3 R94, P1, PT, R94, R101, RZ ;  /* 0x000000655e5e7210 */ /* 0x000fe20007f3e0ff */
[----:B------:R-:W-:-:S02]  /*fa50*/  IMAD.X R93, R93, 0x1, R100, P0 ;  /* 0x000000015d5d7824 */ /* 0x000fc400000e0664 */
[----:B-1----:R4:W5:Y:S04]  /*fa60*/  LDL.LU R102, [R1+0x270] ;  /* 0x0002700001667983 */ /* 0x0029680000300800 */
[----:B------:R1:W-:Y:S01]  /*fa70*/  STL [R1+0x68], R105 ;  /* 0x0000686901007387 */ /* 0x0003e20000100800 */
[-C--:B------:R-:W-:Y:S01]  /*fa80*/  IADD3 R92, P0, PT, R92, R101.reuse, RZ ;  /* 0x000000655c5c7210 */ /* 0x080fe20007f1e0ff */
[--C-:B------:R-:W-:Y:S02]  /*fa90*/  IMAD.X R75, R75, 0x1, R100.reuse, P6 ;  /* 0x000000014b4b7824 */ /* 0x100fe400030e0664 */
[----:B-1----:R4:W5:Y:S04]  /*faa0*/  LDL.LU R105, [R1+0x26c] ;  /* 0x00026c0001697983 */ /* 0x0029680000300800 */
[----:B------:R1:W-:Y:S01]  /*fab0*/  STL [R1+0x34], R104 ;  /* 0x0000346801007387 */ /* 0x0003e20000100800 */
[----:B------:R-:W-:Y:S01]  /*fac0*/  IADD3 R74, P6, PT, R74, R101, RZ ;  /* 0x000000654a4a7210 */ /* 0x000fe20007fde0ff */
[----:B------:R-:W-:-:S02]  /*fad0*/  IMAD.X R73, R73, 0x1, R100, P5 ;  /* 0x0000000149497824 */ /* 0x000fc400028e0664 */
[----:B-1----:R4:W5:Y:S04]  /*fae0*/  LDL.LU R104, [R1+0x268] ;  /* 0x0002680001687983 */ /* 0x0029680000300800 */
[----:B------:R1:W-:Y:S04]  /*faf0*/  STL [R1+0x70], R103 ;  /* 0x0000706701007387 */ /* 0x0003e80000100800 */
[----:B------:R4:W-:Y:S04]  /*fb00*/  STL [R1+0x3c], R99 ;  /* 0x00003c6301007387 */ /* 0x0009e80000100800 */
[----:B------:R4:W-:Y:S04]  /*fb10*/  STL [R1+0x78], R98 ;  /* 0x0000786201007387 */ /* 0x0009e80000100800 */
[----:B------:R4:W-:Y:S01]  /*fb20*/  STL [R1+0x44], R97 ;  /* 0x0000446101007387 */ /* 0x0009e20000100800 */
[----:B------:R-:W-:-:S03]  /*fb30*/  IADD3 R72, P5, PT, R72, R101, RZ ;  /* 0x0000006548487210 */ /* 0x000fc60007fbe0ff */
[----:B------:R4:W-:Y:S01]  /*fb40*/  STL [R1+0x80], R96 ;  /* 0x0000806001007387 */ /* 0x0009e20000100800 */
[----:B------:R-:W-:-:S03]  /*fb50*/  IMAD.X R31, R31, 0x1, R100, P4 ;  /* 0x000000011f1f7824 */ /* 0x000fc600020e0664 */
[----:B------:R4:W-:Y:S01]  /*fb60*/  STL [R1+0x4c], R95 ;  /* 0x00004c5f01007387 */ /* 0x0009e20000100800 */
[----:B------:R-:W-:-:S03]  /*fb70*/  IADD3 R30, P4, PT, R30, R101, RZ ;  /* 0x000000651e1e7210 */ /* 0x000fc60007f9e0ff */
[----:B------:R4:W-:Y:S01]  /*fb80*/  STL [R1+0x88], R94 ;  /* 0x0000885e01007387 */ /* 0x0009e20000100800 */
[----:B------:R-:W-:-:S03]  /*fb90*/  IMAD.X R29, R29, 0x1, R100, P3 ;  /* 0x000000011d1d7824 */ /* 0x000fc600018e0664 */
[----:B------:R4:W-:Y:S01]  /*fba0*/  STL [R1+0x54], R93 ;  /* 0x0000545d01007387 */ /* 0x0009e20000100800 */
[----:B------:R-:W-:-:S03]  /*fbb0*/  IADD3 R28, P3, PT, R28, R101, RZ ;  /* 0x000000651c1c7210 */ /* 0x000fc60007f7e0ff */
[----:B------:R4:W-:Y:S01]  /*fbc0*/  STL [R1+0x90], R92 ;  /* 0x0000905c01007387 */ /* 0x0009e20000100800 */
[----:B------:R-:W-:Y:S01]  /*fbd0*/  IMAD.X R23, R23, 0x1, R100, P2 ;  /* 0x0000000117177824 */ /* 0x000fe200010e0664 */
[----:B-1----:R-:W1:Y:S02]  /*fbe0*/  S2R R103, SR_TID.X ;  /* 0x0000000000677919 */ /* 0x002e640000002100 */
[----:B------:R4:W-:Y:S01]  /*fbf0*/  STL [R1+0x5c], R75 ;  /* 0x00005c4b01007387 */ /* 0x0009e20000100800 */
[----:B------:R-:W-:-:S03]  /*fc00*/  IADD3 R22, P2, PT, R22, R101, RZ ;  /* 0x0000006516167210 */ /* 0x000fc60007f5e0ff */
[----:B------:R4:W-:Y:S01]  /*fc10*/  STL [R1+0x98], R74 ;  /* 0x0000984a01007387 */ /* 0x0009e20000100800 */
[----:B------:R-:W-:-:S03]  /*fc20*/  IMAD.X R21, R21, 0x1, R100, P1 ;  /* 0x0000000115157824 */ /* 0x000fc600008e0664 */
        /* <DEDUP_REMOVED lines=12> */
[----:B------:R4:W-:Y:S04]  /*fcf0*/  STL [R1+0x7c], R23 ;  /* 0x00007c1701007387 */ /* 0x0009e80000100800 */
[----:B------:R4:W-:Y:S04]  /*fd00*/  STL [R1+0xb8], R22 ;  /* 0x0000b81601007387 */ /* 0x0009e80000100800 */
[----:B------:R4:W-:Y:S04]  /*fd10*/  STL [R1+0x84], R21 ;  /* 0x0000841501007387 */ /* 0x0009e80000100800 */
[----:B------:R4:W-:Y:S04]  /*fd20*/  STL [R1+0x8c], R20 ;  /* 0x00008c1401007387 */ /* 0x0009e80000100800 */
[----:B------:R4:W-:Y:S04]  /*fd30*/  STL [R1+0x94], R19 ;  /* 0x0000941301007387 */ /* 0x0009e80000100800 */
[----:B------:R4:W-:Y:S04]  /*fd40*/  STL [R1+0x9c], R18 ;  /* 0x00009c1201007387 */ /* 0x0009e80000100800 */
[----:B------:R4:W-:Y:S04]  /*fd50*/  STL [R1+0xa4], R17 ;  /* 0x0000a41101007387 */ /* 0x0009e80000100800 */
[----:B------:R4:W-:Y:S04]  /*fd60*/  STL [R1+0xb4], R16 ;  /* 0x0000b41001007387 */ /* 0x0009e80000100800 */
[----:B------:R4:W-:Y:S01]  /*fd70*/  STL [R1+0xac], R5 ;  /* 0x0000ac0501007387 */ /* 0x0009e20000100800 */
[----:B-1----:R-:W-:Y:S01]  /*fd80*/  SHF.R.U32.HI R103, RZ, 0x8, R103 ;  /* 0x00000008ff677819 */ /* 0x002fe20000011667 */
[----:B------:R-:W-:-:S03]  /*fd90*/  UIADD3 UR6, UPT, UPT, UR6, -0x80, URZ ;  /* 0xffffff8006067890 */ /* 0x000fc6000fffe0ff */
[----:B------:R-:W-:Y:S02]  /*fda0*/  SGXT.U32 R103, R103, 0x1 ;  /* 0x000000016767781a */ /* 0x000fe40000000000 */
[----:B--2---:R-:W-:-:S13]  /*fdb0*/  ISETP.NE.U32.AND P1, PT, R4, UR4, PT ;  /* 0x0000000404007c0c */ /* 0x004fda000bf25070 */
[----:B----4-:R-:W-:Y:S05]  /*fdc0*/  @P1 BRA `(.L_x_1) ;  /* 0xffffffa000bc1947 */ /* 0x010fea000383ffff */
.L_x_0:
[----:B------:R-:W2:Y:S01]  /*fdd0*/  LDL.LU R28, [R1+0x264] ;  /* 0x00026400011c7983 */ /* 0x000ea20000300800 */
[----:B------:R-:W-:-:S04]  /*fde0*/  DEPBAR.LE SB0, 0x0 ;  /* 0x000080000000791a */ /* 0x000fc80000000000 */
[----:B------:R-:W3:Y:S01]  /*fdf0*/  LDL.LU R93, [R1+0x14] ;  /* 0x00001400015d7983 */ /* 0x000ee20000300800 */
[----:B------:R-:W1:Y:S01]  /*fe00*/  LDCU UR4, c[0x0][0x3b4] ;  /* 0x00007680ff0477ac */ /* 0x000e620008000800 */
[----:B------:R-:W4:Y:S01]  /*fe10*/  S2R R4, SR_TID.X ;  /* 0x0000000000047919 */ /* 0x000f220000002100 */
[----:B------:R-:W1:Y:S01]  /*fe20*/  LDCU UR8, c[0x0][0x3b8] ;  /* 0x00007700ff0877ac */ /* 0x000e620008000800 */
[----:B------:R-:W1:Y:S01]  /*fe30*/  LDCU.64 UR6, c[0x0][0x390] ;  /* 0x00007200ff0677ac */ /* 0x000e620008000a00 */
[C---:B----4-:R-:W-:Y:S02]  /*fe40*/  IMAD.SHL.U32 R5, R4.reuse, 0x8, RZ ;  /* 0x0000000804057824 */ /* 0x050fe400078e00ff */
[C---:B------:R-:W-:Y:S02]  /*fe50*/  IMAD.SHL.U32 R6, R4.reuse, 0x200, RZ ;  /* 0x0000020004067824 */ /* 0x040fe400078e00ff */
[C---:B------:R-:W-:Y:S01]  /*fe60*/  IMAD.SHL.U32 R8, R4.reuse, 0x100, RZ ;  /* 0x0000010004087824 */ /* 0x040fe200078e00ff */
[----:B------:R-:W-:Y:S01]  /*fe70*/  LOP3.LUT R5, R5, 0x80, RZ, 0xc0, !PT ;  /* 0x0000008005057812 */ /* 0x000fe200078ec0ff */
[----:B------:R-:W-:Y:S01]  /*fe80*/  IMAD.SHL.U32 R7, R4, 0x10, RZ ;  /* 0x0000001004077824 */ /* 0x000fe200078e00ff */
[----:B------:R-:W-:-:S02]  /*fe90*/  LOP3.LUT R6, R6, 0x1000, RZ, 0xc0, !PT ;  /* 0x0000100006067812 */ /* 0x000fc400078ec0ff */
[----:B------:R-:W-:Y:S02]  /*fea0*/  LOP3.LUT R0, R8, 0x6000, RZ, 0xc0, !PT ;  /* 0x0000600008007812 */ /* 0x000fe400078ec0ff */
[----:B------:R-:W-:Y:S02]  /*feb0*/  LOP3.LUT R3, R7, 0x70, RZ, 0xc0, !PT ;  /* 0x0000007007037812 */ /* 0x000fe400078ec0ff */
[----:B-----5:R-:W-:Y:S02]  /*fec0*/  IADD3 R2, PT, PT, R5, UR5, R6 ;  /* 0x0000000505027c10 */ /* 0x020fe4000fffe006 */
[----:B------:R-:W-:Y:S02]  /*fed0*/  LOP3.LUT R5, R4, 0x180, RZ, 0xc0, !PT ;  /* 0x0000018004057812 */ /* 0x000fe400078ec0ff */
[----:B------:R-:W-:-:S05]  /*fee0*/  IADD3 R0, PT, PT, R3, R2, R0 ;  /* 0x0000000203007210 */ /* 0x000fca0007ffe000 */
[----:B------:R-:W-:Y:S01]  /*fef0*/  IMAD R92, R5, 0x2, R0 ;  /* 0x00000002055c7824 */ /* 0x000fe200078e0200 */
[----:B------:R-:W-:Y:S01]  /*ff00*/  BAR.SYNC.DEFER_BLOCKING 0x0 ;  /* 0x0000000000007b1d */ /* 0x000fe20000010000 */
[----:B------:R-:W-:-:S05]  /*ff10*/  LOP3.LUT R2, R4, 0x1ff, RZ, 0xc0, !PT ;  /* 0x000001ff04027812 */ /* 0x000fca00078ec0ff */
[----:B------:R-:W-:Y:S04]  /*ff20*/  STSM.16.M88.4 [R92], R88 ;  /* 0x000000585c007844 */ /* 0x000fe80000000200 */
[----:B------:R-:W-:Y:S04]  /*ff30*/  STSM.16.M88.4 [R92+0x400], R68 ;  /* 0x000400445c007844 */ /* 0x000fe80000000200 */
[----:B------:R-:W-:Y:S04]  /*ff40*/  STSM.16.M88.4 [R92+0x800], R48 ;  /* 0x000800305c007844 */ /* 0x000fe80000000200 */
[----:B------:R-:W-:Y:S01]  /*ff50*/  STSM.16.M88.4 [R92+0xc00], R32 ;  /* 0x000c00205c007844 */ /* 0x000fe20000000200 */
[----:B------:R-:W-:Y:S01]  /*ff60*/  LEA R0, R2, UR5, 0x4 ;  /* 0x0000000502007c11 */ /* 0x000fe2000f8e20ff */
[----:B------:R-:W-:Y:S06]  /*ff70*/  BAR.SYNC.DEFER_BLOCKING 0x0 ;  /* 0x0000000000007b1d */ /* 0x000fec0000010000 */
[----:B------:R-:W4:Y:S04]  /*ff80*/  LDS.128 R20, [R0] ;  /* 0x0000000000147984 */ /* 0x000f280000000c00 */
[----:B------:R-:W1:Y:S04]  /*ff90*/  LDS.128 R16, [R0+0x2000] ;  /* 0x0020000000107984 */ /* 0x000e680000000c00 */
[----:B------:R-:W1:Y:S04]  /*ffa0*/  LDS.128 R8, [R0+0x4000] ;  /* 0x0040000000087984 */ /* 0x000e680000000c00 */
[----:B------:R-:W1:Y:S01]  /*ffb0*/  LDS.128 R4, [R0+0x6000] ;  /* 0x0060000000047984 */ /* 0x000e620000000c00 */
[----:B------:R-:W-:Y:S06]  /*ffc0*/  BAR.SYNC.DEFER_BLOCKING 0x0 ;  /* 0x0000000000007b1d */ /* 0x000fec0000010000 */
[----:B------:R-:W-:Y:S04]  /*ffd0*/  STSM.16.M88.4 [R92], R84 ;  /* 0x000000545c007844 */ /* 0x000fe80000000200 */
[----:B------:R1:W-:Y:S04]  /*ffe0*/  STSM.16.M88.4 [R92+0x400], R80 ;  /* 0x000400505c007844 */ /* 0x0003e80000000200 */
[----:B------:R-:W-:Y:S04]  /*fff0*/  STSM.16.M88.4 [R92+0x800], R44 ;  /* 0x0008002c5c007844 */ /* 0x000fe80000000200 */
[----:B------:R-:W-:Y:S01]  /*10000*/  STSM.16.M88.4 [R92+0xc00], R24 ;  /* 0x000c00185c007844 */ /* 0x000fe20000000200 */
[----:B------:R-:W-:Y:S06]  /*10010*/  BAR.SYNC.DEFER_BLOCKING 0x0 ;  /* 0x0000000000007b1d */ /* 0x000fec0000010000 */
[----:B------:R-:W1:Y:S04]  /*10020*/  LDS.128 R68, [R0] ;  /* 0x0000000000447984 */ /* 0x000e680000000c00 */
[----:B------:R-:W1:Y:S04]  /*10030*/  LDS.128 R48, [R0+0x2000] ;  /* 0x0020000000307984 */ /* 0x000e680000000c00 */
[----:B------:R-:W1:Y:S01]  /*10040*/  LDS.128 R32, [R0+0x4000] ;  /* 0x0040000000207984 */ /* 0x000e620000000c00 */
[C---:B--2---:R-:W-:Y:S01]  /*10050*/  ISETP.GE.AND P0, PT, R28.reuse, R104, PT ;  /* 0x000000681c00720c */ /* 0x044fe20003f06270 */
[----:B-1----:R-:W-:-:S02]  /*10060*/  IMAD R3, R28, UR4, RZ ;  /* 0x000000041c037c24 */ /* 0x002fc4000f8e02ff */
[----:B------:R-:W1:Y:S01]  /*10070*/  LDS.128 R28, [R0+0x6000] ;  /* 0x00600000001c7984 */ /* 0x000e620000000c00 */
[----:B------:R-:W-:Y:S06]  /*10080*/  BAR.SYNC.DEFER_BLOCKING 0x0 ;  /* 0x0000000000007b1d */ /* 0x000fec0000010000 */
[----:B------:R-:W-:Y:S04]  /*10090*/  STSM.16.M88.4 [R92], R64 ;  /* 0x000000405c007844 */ /* 0x000fe80000000200 */
[----:B------:R-:W-:Y:S04]  /*100a0*/  STSM.16.M88.4 [R92+0x400], R56 ;  /* 0x000400385c007844 */ /* 0x000fe80000000200 */
[----:B------:R-:W-:Y:S04]  /*100b0*/  STSM.16.M88.4 [R92+0x800], R40 ;  /* 0x000800285c007844 */ /* 0x000fe80000000200 */
[----:B------:R2:W-:Y:S01]  /*100c0*/  STSM.16.M88.4 [R92+0xc00], R12 ;  /* 0x000c000c5c007844 */ /* 0x0005e20000000200 */
[----:B------:R-:W-:Y:S06]  /*100d0*/  BAR.SYNC.DEFER_BLOCKING 0x0 ;  /* 0x0000000000007b1d */ /* 0x000fec0000010000 */
[----:B------:R-:W1:Y:S04]  /*100e0*/  LDS.128 R72, [R0] ;  /* 0x0000000000487984 */ /* 0x000e680000000c00 */
[----:B------:R-:W1:Y:S04]  /*100f0*/  LDS.128 R64, [R0+0x2000] ;  /* 0x0020000000407984 */ /* 0x000e680000000c00 */
[----:B------:R-:W1:Y:S04]  /*10100*/  LDS.128 R44, [R0+0x4000] ;  /* 0x00400000002c7984 */ /* 0x000e680000000c00 */
[----:B------:R-:W1:Y:S01]  /*10110*/  LDS.128 R24, [R0+0x6000] ;  /* 0x0060000000187984 */ /* 0x000e620000000c00 */
[----:B------:R-:W-:Y:S01]  /*10120*/  BAR.SYNC.DEFER_BLOCKING 0x0 ;  /* 0x0000000000007b1d */ /* 0x000fe20000010000 */
[----:B---3--:R-:W-:-:S04]  /*10130*/  LOP3.LUT R2, R93, R103, RZ, 0xfc, !PT ;  /* 0x000000675d027212 */ /* 0x008fc800078efcff */
[C---:B------:R-:W-:Y:S01]  /*10140*/  ISETP.LT.AND P1, PT, R2.reuse, R105, !P0 ;  /* 0x000000690200720c */ /* 0x040fe20004721270 */
[----:B------:R-:W-:Y:S01]  /*10150*/  IMAD R81, R2, UR8, RZ ;  /* 0x0000000802517c24 */ /* 0x000fe2000f8e02ff */
[C---:B------:R-:W-:Y:S01]  /*10160*/  LEA R2, P2, R3.reuse, UR6, 0x2 ;  /* 0x0000000603027c11 */ /* 0x040fe2000f8410ff */
[----:B------:R-:W-:Y:S04]  /*10170*/  STSM.16.M88.4 [R92], R60 ;  /* 0x0000003c5c007844 */ /* 0x000fe80000000200 */
[----:B------:R-:W-:Y:S04]  /*10180*/  STSM.16.M88.4 [R92+0x400], R52 ;  /* 0x000400345c007844 */ /* 0x000fe80000000200 */
[----:B------:R3:W-:Y:S04]  /*10190*/  STSM.16.M88.4 [R92+0x800], R36 ;  /* 0x000800245c007844 */ /* 0x0007e80000000200 */
[----:B------:R-:W-:Y:S01]  /*101a0*/  STSM.16.M88.4 [R92+0xc00], R76 ;  /* 0x000c004c5c007844 */ /* 0x000fe20000000200 */
[----:B------:R-:W-:Y:S01]  /*101b0*/  LEA.HI.X.SX32 R3, R3, UR7, 0x2, P2 ;  /* 0x0000000703037c11 */ /* 0x000fe200090f16ff */
[----:B------:R-:W-:Y:S01]  /*101c0*/  BAR.SYNC.DEFER_BLOCKING 0x0 ;  /* 0x0000000000007b1d */ /* 0x000fe20000010000 */
[----:B------:R-:W-:-:S02]  /*101d0*/  LEA R80, P2, R81, R2, 0x2 ;  /* 0x0000000251507211 */ /* 0x000fc400078410ff */
[--C-:B--2---:R-:W-:Y:S02]  /*101e0*/  LOP3.LUT R14, R93, 0x2, R103.reuse, 0xfe, !PT ;  /* 0x000000025d0e7812 */ /* 0x104fe400078efe67 */
[----:B------:R-:W-:Y:S02]  /*101f0*/  LEA.HI.X.SX32 R81, R81, R3, 0x2, P2 ;  /* 0x0000000351517211 */ /* 0x000fe400010f16ff */
[C-C-:B------:R-:W-:Y:S01]  /*10200*/  LOP3.LUT R12, R93.reuse, 0x4, R103.reuse, 0xfe, !PT ;  /* 0x000000045d0c7812 */ /* 0x140fe200078efe67 */
[C---:B------:R-:W-:Y:S01]  /*10210*/  IMAD R13, R14.reuse, UR8, RZ ;  /* 0x000000080e0d7c24 */ /* 0x040fe2000f8e02ff */
[-C--:B------:R-:W-:Y:S02]  /*10220*/  ISETP.LT.AND P2, PT, R14, R105.reuse, !P0 ;  /* 0x000000690e00720c */ /* 0x080fe40004741270 */
[C---:B------:R-:W-:Y:S01]  /*10230*/  ISETP.LT.AND P3, PT, R12.reuse, R105, !P0 ;  /* 0x000000690c00720c */ /* 0x040fe20004761270 */
[----:B------:R-:W-:Y:S01]  /*10240*/  IMAD R15, R12, UR8, RZ ;  /* 0x000000080c0f7c24 */ /* 0x000fe2000f8e02ff */
[----:B------:R-:W-:-:S02]  /*10250*/  LOP3.LUT R14, R93, 0x6, R103, 0xfe, !PT ;  /* 0x000000065d0e7812 */ /* 0x000fc400078efe67 */
[----:B------:R-:W-:Y:S02]  /*10260*/  LOP3.LUT R40, R93, 0x8, R103, 0xfe, !PT ;  /* 0x000000085d287812 */ /* 0x000fe400078efe67 */
[C---:B------:R-:W-:Y:S01]  /*10270*/  ISETP.LT.AND P4, PT, R14.reuse, R105, !P0 ;  /* 0x000000690e00720c */ /* 0x040fe20004781270 */
[----:B---3--:R-:W-:Y:S01]  /*10280*/  IMAD R37, R14, UR8, RZ ;  /* 0x000000080e257c24 */ /* 0x008fe2000f8e02ff */
[----:B----4-:R2:W-:Y:S01]  /*10290*/  @P1 STG.E desc[UR12][R80.64], R20 ;  /* 0x0000001450001986 */ /* 0x0105e2000c10190c */
[----:B------:R-:W-:-:S04]  /*102a0*/  LEA R12, P1, R13, R2, 0x2 ;  /* 0x000000020d0c7211 */ /* 0x000fc800078210ff */
[----:B------:R-:W-:Y:S02]  /*102b0*/  LEA.HI.X.SX32 R13, R13, R3, 0x2, P1 ;  /* 0x000000030d0d7211 */ /* 0x000fe400008f16ff */
[C---:B------:R-:W-:Y:S01]  /*102c0*/  ISETP.LT.AND P1, PT, R40.reuse, R105, !P0 ;  /* 0x000000692800720c */ /* 0x040fe20004721270 */
[----:B--2---:R-:W-:Y:S01]  /*102d0*/  IMAD R20, R40, UR8, RZ ;  /* 0x0000000828147c24 */ /* 0x004fe2000f8e02ff */
[-C--:B------:R-:W-:Y:S01]  /*102e0*/  LEA R14, P5, R15, R2.reuse, 0x2 ;  /* 0x000000020f0e7211 */ /* 0x080fe200078a10ff */
[----:B------:R2:W-:Y:S01]  /*102f0*/  @P2 STG.E desc[UR12][R12.64], R21 ;  /* 0x000000150c002986 */ /* 0x0005e2000c10190c */
[-C--:B------:R-:W-:Y:S02]  /*10300*/  LEA R36, P6, R37, R2.reuse, 0x2 ;  /* 0x0000000225247211 */ /* 0x080fe400078c10ff */
[----:B------:R-:W-:Y:S02]  /*10310*/  LEA R38, P2, R20, R2, 0x2 ;  /* 0x0000000214267211 */ /* 0x000fe400078410ff */
[----:B------:R-:W-:-:S02]  /*10320*/  LOP3.LUT R40, R93, 0xa, R103, 0xfe, !PT ;  /* 0x0000000a5d287812 */ /* 0x000fc400078efe67 */
[-C--:B------:R-:W-:Y:S02]  /*10330*/  LEA.HI.X.SX32 R15, R15, R3.reuse, 0x2, P5 ;  /* 0x000000030f0f7211 */ /* 0x080fe400028f16ff */
[-C--:B------:R-:W-:Y:S02]  /*10340*/  LEA.HI.X.SX32 R37, R37, R3.reuse, 0x2, P6 ;  /* 0x0000000325257211 */ /* 0x080fe400030f16ff */
[----:B------:R-:W-:Y:S01]  /*10350*/  LEA.HI.X.SX32 R39, R20, R3, 0x2, P2 ;  /* 0x0000000314277211 */ /* 0x000fe200010f16ff */
[C---:B------:R-:W-:Y:S01]  /*10360*/  IMAD R41, R40.reuse, UR8, RZ ;  /* 0x0000000828297c24 */ /* 0x040fe2000f8e02ff */
[C-C-:B------:R-:W-:Y:S01]  /*10370*/  LOP3.LUT R20, R93.reuse, 0xc, R103.reuse, 0xfe, !PT ;  /* 0x0000000c5d147812 */ /* 0x140fe200078efe67 */
[----:B------:R-:W-:Y:S01]  /*10380*/  @P3 STG.E desc[UR12][R14.64], R22 ;  /* 0x000000160e003986 */ /* 0x000fe2000c10190c */
[-C--:B------:R-:W-:Y:S02]  /*10390*/  ISETP.LT.AND P2, PT, R40, R105.reuse, !P0 ;  /* 0x000000692800720c */ /* 0x080fe40004741270 */
[C---:B------:R-:W-:Y:S01]  /*103a0*/  ISETP.LT.AND P3, PT, R20.reuse, R105, !P0 ;  /* 0x000000691400720c */ /* 0x040fe20004761270 */
[----:B------:R-:W-:Y:S01]  /*103b0*/  @P4 STG.E desc[UR12][R36.64], R23 ;  /* 0x0000001724004986 */ /* 0x000fe2000c10190c */
[----:B--2---:R-:W-:Y:S01]  /*103c0*/  IMAD R21, R20, UR8, RZ ;  /* 0x0000000814157c24 */ /* 0x004fe2000f8e02ff */
[----:B------:R-:W-:-:S02]  /*103d0*/  LOP3.LUT R40, R93, 0xe, R103, 0xfe, !PT ;  /* 0x0000000e5d287812 */ /* 0x000fc400078efe67 */
[----:B------:R2:W-:Y:S01]  /*103e0*/  @P1 STG.E desc[UR12][R38.64], R16 ;  /* 0x0000001026001986 */ /* 0x0005e2000c10190c */
[----:B------:R-:W-:Y:S02]  /*103f0*/  LOP3.LUT R20, R93, 0x10, R103, 0xfe, !PT ;  /* 0x000000105d147812 */ /* 0x000fe400078efe67 */
[CC--:B------:R-:W-:Y:S02]  /*10400*/  LEA R12, P1, R41.reuse, R2.reuse, 0x2 ;  /* 0x00000002290c7211 */ /* 0x0c0fe400078210ff */
[C---:B------:R-:W-:Y:S01]  /*10410*/  ISETP.LT.AND P4, PT, R40.reuse, R105, !P0 ;  /* 0x000000692800720c */ /* 0x040fe20004781270 */
[----:B------:R-:W-:Y:S01]  /*10420*/  IMAD R40, R40, UR8, RZ ;  /* 0x0000000828287c24 */ /* 0x000fe2000f8e02ff */
[----:B------:R-:W-:Y:S02]  /*10430*/  LEA.HI.X.SX32 R13, R41, R3, 0x2, P1 ;  /* 0x00000003290d7211 */ /* 0x000fe400008f16ff */
[C---:B------:R-:W-:Y:S01]  /*10440*/  ISETP.LT.AND P1, PT, R20.reuse, R105, !P0 ;  /* 0x000000691400720c */ /* 0x040fe20004721270 */
[----:B--2---:R-:W-:Y:S01]  /*10450*/  IMAD R16, R20, UR8, RZ ;  /* 0x0000000814107c24 */ /* 0x004fe2000f8e02ff */
[-C--:B------:R-:W-:Y:S01]  /*10460*/  LEA R14, P5, R21, R2.reuse, 0x2 ;  /* 0x00000002150e7211 */ /* 0x080fe200078a10ff */
[----:B------:R2:W-:Y:S01]  /*10470*/  @P2 STG.E desc[UR12][R12.64], R17 ;  /* 0x000000110c002986 */ /* 0x0005e2000c10190c */
[----:B------:R-:W-:-:S02]  /*10480*/  LEA R20, P6, R40, R2, 0x2 ;  /* 0x0000000228147211 */ /* 0x000fc400078c10ff */
[----:B------:R-:W-:Y:S02]  /*10490*/  LEA R22, P2, R16, R2, 0x2 ;  /* 0x0000000210167211 */ /* 0x000fe400078410ff */
[--C-:B------:R-:W-:Y:S02]  /*104a0*/  LOP3.LUT R36, R93, 0x12, R103.reuse, 0xfe, !PT ;  /* 0x000000125d247812 */ /* 0x100fe400078efe67 */
[-C--:B------:R-:W-:Y:S02]  /*104b0*/  LEA.HI.X.SX32 R15, R21, R3.reuse, 0x2, P5 ;  /* 0x00000003150f7211 */ /* 0x080fe400028f16ff */
[-C--:B------:R-:W-:Y:S02]  /*104c0*/  LEA.HI.X.SX32 R21, R40, R3.reuse, 0x2, P6 ;  /* 0x0000000328157211 */ /* 0x080fe400030f16ff */
[----:B------:R-:W-:Y:S01]  /*104d0*/  LEA.HI.X.SX32 R23, R16, R3, 0x2, P2 ;  /* 0x0000000310177211 */ /* 0x000fe200010f16ff */
[C---:B------:R-:W-:Y:S01]  /*104e0*/  IMAD R37, R36.reuse, UR8, RZ ;  /* 0x0000000824257c24 */ /* 0x040fe2000f8e02ff */
[----:B------:R-:W-:Y:S01]  /*104f0*/  LOP3.LUT R16, R93, 0x14, R103, 0xfe, !PT ;  /* 0x000000145d107812 */ /* 0x000fe200078efe67 */
[----:B------:R-:W-:Y:S01]  /*10500*/  @P3 STG.E desc[UR12][R14.64], R18 ;  /* 0x000000120e003986 */ /* 0x000fe2000c10190c */
[----:B------:R-:W-:-:S02]  /*10510*/  ISETP.LT.AND P2, PT, R36, R105, !P0 ;  /* 0x000000692400720c */ /* 0x000fc40004741270 */
[CC--:B------:R-:W-:Y:S01]  /*10520*/  ISETP.LT.AND P3, PT, R16.reuse, R105.reuse, !P0 ;  /* 0x000000691000720c */ /* 0x0c0fe20004761270 */
[----:B------:R-:W-:Y:S01]  /*10530*/  @P4 STG.E desc[UR12][R20.64], R19 ;  /* 0x0000001314004986 */ /* 0x000fe2000c10190c */
[----:B--2---:R-:W-:Y:S01]  /*10540*/  IMAD R17, R16, UR8, RZ ;  /* 0x0000000810117c24 */ /* 0x004fe2000f8e02ff */
[C-C-:B------:R-:W-:Y:S02]  /*10550*/  LOP3.LUT R36, R93.reuse, 0x16, R103.reuse, 0xfe, !PT ;  /* 0x000000165d247812 */ /* 0x140fe400078efe67 */
[----:B------:R2:W-:Y:S01]  /*10560*/  @P1 STG.E desc[UR12][R22.64], R8 ;  /* 0x0000000816001986 */ /* 0x0005e2000c10190c */
[----:B------:R-:W-:Y:S02]  /*10570*/  LOP3.LUT R16, R93, 0x18, R103, 0xfe, !PT ;  /* 0x000000185d107812 */ /* 0x000fe400078efe67 */
[C---:B------:R-:W-:Y:S02]  /*10580*/  LEA R12, P1, R37.reuse, R2, 0x2 ;  /* 0x00000002250c7211 */ /* 0x040fe400078210ff */
[C---:B------:R-:W-:Y:S01]  /*10590*/  ISETP.LT.AND P4, PT, R36.reuse, R105, !P0 ;  /* 0x000000692400720c */ /* 0x040fe20004781270 */
[----:B------:R-:W-:Y:S01]  /*105a0*/  IMAD R36, R36, UR8, RZ ;  /* 0x0000000824247c24 */ /* 0x000fe2000f8e02ff */
[----:B------:R-:W-:-:S02]  /*105b0*/  LEA.HI.X.SX32 R13, R37, R3, 0x2, P1 ;  /* 0x00000003250d7211 */ /* 0x000fc400008f16ff */
[C---:B------:R-:W-:Y:S01]  /*105c0*/  ISETP.LT.AND P1, PT, R16.reuse, R105, !P0 ;  /* 0x000000691000720c */ /* 0x040fe20004721270 */
[----:B--2---:R-:W-:Y:S01]  /*105d0*/  IMAD R8, R16, UR8, RZ ;  /* 0x0000000810087c24 */ /* 0x004fe2000f8e02ff */
[-C--:B------:R-:W-:Y:S01]  /*105e0*/  LEA R14, P5, R17, R2.reuse, 0x2 ;  /* 0x00000002110e7211 */ /* 0x080fe200078a10ff */
[----:B------:R2:W-:Y:S01]  /*105f0*/  @P2 STG.E desc[UR12][R12.64], R9 ;  /* 0x000000090c002986 */ /* 0x0005e2000c10190c */
[-C--:B------:R-:W-:Y:S02]  /*10600*/  LEA R16, P6, R36, R2.reuse, 0x2 ;  /* 0x0000000224107211 */ /* 0x080fe400078c10ff */
[----:B------:R-:W-:Y:S02]  /*10610*/  LEA R18, P2, R8, R2, 0x2 ;  /* 0x0000000208127211 */ /* 0x000fe400078410ff */
[----:B------:R-:W-:Y:S02]  /*10620*/  LOP3.LUT R20, R93, 0x1a, R103, 0xfe, !PT ;  /* 0x0000001a5d147812 */ /* 0x000fe400078efe67 */
[----:B------:R-:W-:-:S02]  /*10630*/  LEA.HI.X.SX32 R15, R17, R3, 0x2, P5 ;  /* 0x00000003110f7211 */ /* 0x000fc400028f16ff */
        /* <DEDUP_REMOVED lines=28> */
[----:B------:R3:W-:Y:S01]  /*10800*/  @P3 STG.E desc[UR12][R10.64], R6 ;  /* 0x000000060a003986 */ /* 0x0007e2000c10190c */
[----:B------:R-:W-:-:S02]  /*10810*/  ISETP.LT.AND P2, PT, R16, R105, !P0 ;  /* 0x000000691000720c */ /* 0x000fc40004741270 */
[C-C-:B------:R-:W-:Y:S01]  /*10820*/  LOP3.LUT R16, R93.reuse, 0x26, R103.reuse, 0xfe, !PT ;  /* 0x000000265d107812 */ /* 0x140fe200078efe67 */
[----:B------:R-:W-:Y:S01]  /*10830*/  @P4 STG.E desc[UR12][R12.64], R7 ;  /* 0x000000070c004986 */ /* 0x000fe2000c10190c */
[CC--:B------:R-:W-:Y:S01]  /*10840*/  ISETP.LT.AND P3, PT, R4.reuse, R105.reuse, !P0 ;  /* 0x000000690400720c */ /* 0x0c0fe20004761270 */
[----:B--2---:R-:W-:Y:S01]  /*10850*/  IMAD R9, R4, UR8, RZ ;  /* 0x0000000804097c24 */ /* 0x004fe2000f8e02ff */
[----:B------:R-:W-:Y:S01]  /*10860*/  LOP3.LUT R8, R93, 0x28, R103, 0xfe, !PT ;  /* 0x000000285d087812 */ /* 0x000fe200078efe67 */
[----:B------:R2:W-:Y:S01]  /*10870*/  @P1 STG.E desc[UR12][R14.64], R68 ;  /* 0x000000440e001986 */ /* 0x0005e2000c10190c */
[C---:B------:R-:W-:Y:S02]  /*10880*/  LEA R4, P1, R17.reuse, R2, 0x2 ;  /* 0x0000000211047211 */ /* 0x040fe400078210ff */
[C---:B------:R-:W-:Y:S01]  /*10890*/  ISETP.LT.AND P4, PT, R16.reuse, R105, !P0 ;  /* 0x000000691000720c */ /* 0x040fe20004781270 */
[----:B------:R-:W-:Y:S01]  /*108a0*/  IMAD R16, R16, UR8, RZ ;  /* 0x0000000810107c24 */ /* 0x000fe2000f8e02ff */
[----:B------:R-:W-:Y:S01]  /*108b0*/  LEA.HI.X.SX32 R5, R17, R3, 0x2, P1 ;  /* 0x0000000311057211 */ /* 0x000fe200008f16ff */
[C---:B---3--:R-:W-:Y:S01]  /*108c0*/  IMAD R11, R8.reuse, UR8, RZ ;  /* 0x00000008080b7c24 */ /* 0x048fe2000f8e02ff */
[----:B------:R-:W-:-:S02]  /*108d0*/  ISETP.LT.AND P1, PT, R8, R105, !P0 ;  /* 0x000000690800720c */ /* 0x000fc40004721270 */
[-C--:B------:R-:W-:Y:S01]  /*108e0*/  LEA R6, P5, R9, R2.reuse, 0x2 ;  /* 0x0000000209067211 */ /* 0x080fe200078a10ff */
[----:B------:R3:W-:Y:S01]  /*108f0*/  @P2 STG.E desc[UR12][R4.64], R69 ;  /* 0x0000004504002986 */ /* 0x0007e2000c10190c */
[CC--:B------:R-:W-:Y:S02]  /*10900*/  LEA R8, P6, R16.reuse, R2.reuse, 0x2 ;  /* 0x0000000210087211 */ /* 0x0c0fe400078c10ff */
[----:B------:R-:W-:Y:S02]  /*10910*/  LEA R10, P2, R11, R2, 0x2 ;  /* 0x000000020b0a7211 */ /* 0x000fe400078410ff */
[----:B--2---:R-:W-:Y:S02]  /*10920*/  LOP3.LUT R14, R93, 0x2a, R103, 0xfe, !PT ;  /* 0x0000002a5d0e7812 */ /* 0x004fe400078efe67 */
[-C--:B------:R-:W-:Y:S02]  /*10930*/  LEA.HI.X.SX32 R7, R9, R3.reuse, 0x2, P5 ;  /* 0x0000000309077211 */ /* 0x080fe400028f16ff */
[-C--:B------:R-:W-:Y:S01]  /*10940*/  LEA.HI.X.SX32 R9, R16, R3.reuse, 0x2, P6 ;  /* 0x0000000310097211 */ /* 0x080fe200030f16ff */
[----:B------:R-:W-:Y:S01]  /*10950*/  IMAD R13, R14, UR8, RZ ;  /* 0x000000080e0d7c24 */ /* 0x000fe2000f8e02ff */
[----:B------:R-:W-:-:S02]  /*10960*/  LEA.HI.X.SX32 R11, R11, R3, 0x2, P2 ;  /* 0x000000030b0b7211 */ /* 0x000fc400010f16ff */
[C-C-:B------:R-:W-:Y:S02]  /*10970*/  LOP3.LUT R12, R93.reuse, 0x2c, R103.reuse, 0xfe, !PT ;  /* 0x0000002c5d0c7812 */ /* 0x140fe400078efe67 */
[-C--:B------:R-:W-:Y:S01]  /*10980*/  ISETP.LT.AND P2, PT, R14, R105.reuse, !P0 ;  /* 0x000000690e00720c */ /* 0x080fe20004741270 */
[----:B------:R-:W-:Y:S01]  /*10990*/  @P3 STG.E desc[UR12][R6.64], R70 ;  /* 0x0000004606003986 */ /* 0x000fe2000c10190c */
[--C-:B------:R-:W-:Y:S01]  /*109a0*/  LOP3.LUT R14, R93, 0x2e, R103.reuse, 0xfe, !PT ;  /* 0x0000002e5d0e7812 */ /* 0x100fe200078efe67 */
[C---:B------:R-:W-:Y:S02]  /*109b0*/  IMAD R15, R12.reuse, UR8, RZ ;  /* 0x000000080c0f7c24 */ /* 0x040fe4000f8e02ff */
[----:B------:R2:W-:Y:S01]  /*109c0*/  @P4 STG.E desc[UR12][R8.64], R71 ;  /* 0x0000004708004986 */ /* 0x0005e2000c10190c */
[-C--:B------:R-:W-:Y:S02]  /*109d0*/  ISETP.LT.AND P3, PT, R12, R105.reuse, !P0 ;  /* 0x000000690c00720c */ /* 0x080fe40004761270 */
[C---:B------:R-:W-:Y:S01]  /*109e0*/  ISETP.LT.AND P4, PT, R14.reuse, R105, !P0 ;  /* 0x000000690e00720c */ /* 0x040fe20004781270 */
[----:B------:R4:W-:Y:S01]  /*109f0*/  @P1 STG.E desc[UR12][R10.64], R48 ;  /* 0x000000300a001986 */ /* 0x0009e2000c10190c */
[----:B---3--:R-:W-:Y:S01]  /*10a00*/  LEA R4, P1, R13, R2, 0x2 ;  /* 0x000000020d047211 */ /* 0x008fe200078210ff */
[----:B------:R-:W-:Y:S01]  /*10a10*/  IMAD R14, R14, UR8, RZ ;  /* 0x000000080e0e7c24 */ /* 0x000fe2000f8e02ff */
[----:B------:R-:W-:-:S02]  /*10a20*/  LOP3.LUT R12, R93, 0x30, R103, 0xfe, !PT ;  /* 0x000000305d0c7812 */ /* 0x000fc400078efe67 */
[----:B------:R-:W-:Y:S02]  /*10a30*/  LEA.HI.X.SX32 R5, R13, R3, 0x2, P1 ;  /* 0x000000030d057211 */ /* 0x000fe400008f16ff */
[C---:B------:R-:W-:Y:S01]  /*10a40*/  ISETP.LT.AND P1, PT, R12.reuse, R105, !P0 ;  /* 0x000000690c00720c */ /* 0x040fe20004721270 */
[----:B------:R-:W-:Y:S01]  /*10a50*/  IMAD R12, R12, UR8, RZ ;  /* 0x000000080c0c7c24 */ /* 0x000fe2000f8e02ff */
[CC--:B--2---:R-:W-:Y:S01]  /*10a60*/  LEA R8, P6, R14.reuse, R2.reuse, 0x2 ;  /* 0x000000020e087211 */ /* 0x0c4fe200078c10ff */
[----:B------:R2:W-:Y:S01]  /*10a70*/  @P2 STG.E desc[UR12][R4.64], R49 ;  /* 0x0000003104002986 */ /* 0x0005e2000c10190c */
[-C--:B------:R-:W-:Y:S02]  /*10a80*/  LEA R6, P5, R15, R2.reuse, 0x2 ;  /* 0x000000020f067211 */ /* 0x080fe400078a10ff */
[----:B------:R-:W-:Y:S02]  /*10a90*/  LEA.HI.X.SX32 R9, R14, R3, 0x2, P6 ;  /* 0x000000030e097211 */ /* 0x000fe400030f16ff */
[----:B----4-:R-:W-:-:S02]  /*10aa0*/  LEA R10, P2, R12, R2, 0x2 ;  /* 0x000000020c0a7211 */ /* 0x010fc400078410ff */
[--C-:B------:R-:W-:Y:S02]  /*10ab0*/  LOP3.LUT R14, R93, 0x32, R103.reuse, 0xfe, !PT ;  /* 0x000000325d0e7812 */ /* 0x100fe400078efe67 */
[-C--:B------:R-:W-:Y:S02]  /*10ac0*/  LEA.HI.X.SX32 R7, R15, R3.reuse, 0x2, P5 ;  /* 0x000000030f077211 */ /* 0x080fe400028f16ff */
[----:B------:R-:W-:Y:S01]  /*10ad0*/  LEA.HI.X.SX32 R11, R12, R3, 0x2, P2 ;  /* 0x000000030c0b7211 */ /* 0x000fe200010f16ff */
[C---:B------:R-:W-:Y:S01]  /*10ae0*/  IMAD R13, R14.reuse, UR8, RZ ;  /* 0x000000080e0d7c24 */ /* 0x040fe2000f8e02ff */
[C-C-:B------:R-:W-:Y:S02]  /*10af0*/  LOP3.LUT R12, R93.reuse, 0x34, R103.reuse, 0xfe, !PT ;  /* 0x000000345d0c7812 */ /* 0x140fe400078efe67 */
[----:B------:R-:W-:Y:S01]  /*10b00*/  ISETP.LT.AND P2, PT, R14, R105, !P0 ;  /* 0x000000690e00720c */ /* 0x000fe20004741270 */
[----:B------:R-:W-:Y:S01]  /*10b10*/  @P3 STG.E desc[UR12][R6.64], R50 ;  /* 0x0000003206003986 */ /* 0x000fe2000c10190c */
[----:B------:R-:W-:Y:S01]  /*10b20*/  LOP3.LUT R14, R93, 0x36, R103, 0xfe, !PT ;  /* 0x000000365d0e7812 */ /* 0x000fe200078efe67 */
[----:B------:R-:W-:-:S02]  /*10b30*/  IMAD R15, R12, UR8, RZ ;  /* 0x000000080c0f7c24 */ /* 0x000fc4000f8e02ff */
[----:B------:R3:W-:Y:S01]  /*10b40*/  @P4 STG.E desc[UR12][R8.64], R51 ;  /* 0x0000003308004986 */ /* 0x0007e2000c10190c */
[-C--:B------:R-:W-:Y:S02]  /*10b50*/  ISETP.LT.AND P3, PT, R12, R105.reuse, !P0 ;  /* 0x000000690c00720c */ /* 0x080fe40004761270 */
[C---:B------:R-:W-:Y:S01]  /*10b60*/  ISETP.LT.AND P4, PT, R14.reuse, R105, !P0 ;  /* 0x000000690e00720c */ /* 0x040fe20004781270 */
[----:B------:R4:W-:Y:S01]  /*10b70*/  @P1 STG.E desc[UR12][R10.64], R32 ;  /* 0x000000200a001986 */ /* 0x0009e2000c10190c */
[-C--:B--2---:R-:W-:Y:S01]  /*10b80*/  LEA R4, P1, R13, R2.reuse, 0x2 ;  /* 0x000000020d047211 */ /* 0x084fe200078210ff */
[----:B------:R-:W-:Y:S01]  /*10b90*/  IMAD R14, R14, UR8, RZ ;  /* 0x000000080e0e7c24 */ /* 0x000fe2000f8e02ff */
[----:B------:R-:W-:Y:S02]  /*10ba0*/  LOP3.LUT R12, R93, 0x38, R103, 0xfe, !PT ;  /* 0x000000385d0c7812 */ /* 0x000fe400078efe67 */
[----:B------:R-:W-:Y:S02]  /*10bb0*/  LEA.HI.X.SX32 R5, R13, R3, 0x2, P1 ;  /* 0x000000030d057211 */ /* 0x000fe400008f16ff */
[C---:B------:R-:W-:Y:S01]  /*10bc0*/  ISETP.LT.AND P1, PT, R12.reuse, R105, !P0 ;  /* 0x000000690c00720c */ /* 0x040fe20004721270 */
[----:B------:R-:W-:Y:S01]  /*10bd0*/  IMAD R12, R12, UR8, RZ ;  /* 0x000000080c0c7c24 */ /* 0x000fe2000f8e02ff */
[-C--:B---3--:R-:W-:Y:S01]  /*10be0*/  LEA R8, P6, R14, R2.reuse, 0x2 ;  /* 0x000000020e087211 */ /* 0x088fe200078c10ff */
[----:B------:R2:W-:Y:S01]  /*10bf0*/  @P2 STG.E desc[UR12][R4.64], R33 ;  /* 0x0000002104002986 */ /* 0x0005e2000c10190c */
[----:B------:R-:W-:-:S02]  /*10c00*/  LEA R6, P5, R15, R2, 0x2 ;  /* 0x000000020f067211 */ /* 0x000fc400078a10ff */
[-C--:B------:R-:W-:Y:S02]  /*10c10*/  LEA.HI.X.SX32 R9, R14, R3.reuse, 0x2, P6 ;  /* 0x000000030e097211 */ /* 0x080fe400030f16ff */
[C---:B----4-:R-:W-:Y:S02]  /*10c20*/  LEA R10, P2, R12.reuse, R2, 0x2 ;  /* 0x000000020c0a7211 */ /* 0x050fe400078410ff */
[--C-:B------:R-:W-:Y:S02]  /*10c30*/  LOP3.LUT R14, R93, 0x3a, R103.reuse, 0xfe, !PT ;  /* 0x0000003a5d0e7812 */ /* 0x100fe400078efe67 */
[-C--:B------:R-:W-:Y:S02]  /*10c40*/  LEA.HI.X.SX32 R7, R15, R3.reuse, 0x2, P5 ;  /* 0x000000030f077211 */ /* 0x080fe400028f16ff */
[----:B------:R-:W-:Y:S01]  /*10c50*/  LEA.HI.X.SX32 R11, R12, R3, 0x2, P2 ;  /* 0x000000030c0b7211 */ /* 0x000fe200010f16ff */
[C---:B------:R-:W-:Y:S01]  /*10c60*/  IMAD R13, R14.reuse, UR8, RZ ;  /* 0x000000080e0d7c24 */ /* 0x040fe2000f8e02ff */
[----:B------:R-:W-:Y:S01]  /*10c70*/  LOP3.LUT R12, R93, 0x3c, R103, 0xfe, !PT ;  /* 0x0000003c5d0c7812 */ /* 0x000fe200078efe67 */
[----:B------:R-:W-:Y:S01]  /*10c80*/  @P3 STG.E desc[UR12][R6.64], R34 ;  /* 0x0000002206003986 */ /* 0x000fe2000c10190c */
[----:B------:R-:W-:-:S02]  /*10c90*/  ISETP.LT.AND P2, PT, R14, R105, !P0 ;  /* 0x000000690e00720c */ /* 0x000fc40004741270 */
[--C-:B------:R-:W-:Y:S01]  /*10ca0*/  LOP3.LUT R14, R93, 0x3e, R103.reuse, 0xfe, !PT ;  /* 0x0000003e5d0e7812 */ /* 0x100fe200078efe67 */
[----:B------:R3:W-:Y:S01]  /*10cb0*/  @P4 STG.E desc[UR12][R8.64], R35 ;  /* 0x0000002308004986 */ /* 0x0007e2000c10190c */
[CC--:B------:R-:W-:Y:S01]  /*10cc0*/  ISETP.LT.AND P3, PT, R12.reuse, R105.reuse, !P0 ;  /* 0x000000690c00720c */ /* 0x0c0fe20004761270 */
[----:B------:R-:W-:Y:S02]  /*10cd0*/  IMAD R15, R12, UR8, RZ ;  /* 0x000000080c0f7c24 */ /* 0x000fe4000f8e02ff */
[----:B-1----:R1:W-:Y:S01]  /*10ce0*/  @P1 STG.E desc[UR12][R10.64], R28 ;  /* 0x0000001c0a001986 */ /* 0x0023e2000c10190c */
[----:B--2---:R-:W-:Y:S02]  /*10cf0*/  LEA R4, P1, R13, R2, 0x2 ;  /* 0x000000020d047211 */ /* 0x004fe400078210ff */
[----:B------:R-:W-:Y:S02]  /*10d00*/  LOP3.LUT R12, R93, 0x40, R103, 0xfe, !PT ;  /* 0x000000405d0c7812 */ /* 0x000fe400078efe67 */
[C---:B------:R-:W-:Y:S01]  /*10d10*/  ISETP.LT.AND P4, PT, R14.reuse, R105, !P0 ;  /* 0x000000690e00720c */ /* 0x040fe20004781270 */
[----:B------:R-:W-:Y:S01]  /*10d20*/  IMAD R14, R14, UR8, RZ ;  /* 0x000000080e0e7c24 */ /* 0x000fe2000f8e02ff */
[----:B------:R-:W-:-:S02]  /*10d30*/  LEA.HI.X.SX32 R5, R13, R3, 0x2, P1 ;  /* 0x000000030d057211 */ /* 0x000fc400008f16ff */
[C---:B------:R-:W-:Y:S01]  /*10d40*/  ISETP.LT.AND P1, PT, R12.reuse, R105, !P0 ;  /* 0x000000690c00720c */ /* 0x040fe20004721270 */
[----:B------:R-:W-:Y:S01]  /*10d50*/  IMAD R12, R12, UR8, RZ ;  /* 0x000000080c0c7c24 */ /* 0x000fe2000f8e02ff */
[-C--:B---3--:R-:W-:Y:S01]  /*10d60*/  LEA R8, P6, R14, R2.reuse, 0x2 ;  /* 0x000000020e087211 */ /* 0x088fe200078c10ff */
[----:B------:R2:W-:Y:S01]  /*10d70*/  @P2 STG.E desc[UR12][R4.64], R29 ;  /* 0x0000001d04002986 */ /* 0x0005e2000c10190c */
[-C--:B------:R-:W-:Y:S02]  /*10d80*/  LEA R6, P5, R15, R2.reuse, 0x2 ;  /* 0x000000020f067211 */ /* 0x080fe400078a10ff */
[----:B-1----:R-:W-:Y:S02]  /*10d90*/  LEA R10, P2, R12, R2, 0x2 ;  /* 0x000000020c0a7211 */ /* 0x002fe400078410ff */
[----:B------:R-:W-:Y:S02]  /*10da0*/  LEA.HI.X.SX32 R9, R14, R3, 0x2, P6 ;  /* 0x000000030e097211 */ /* 0x000fe400030f16ff */
[----:B------:R-:W-:-:S02]  /*10db0*/  LOP3.LUT R14, R93, 0x42, R103, 0xfe, !PT ;  /* 0x000000425d0e7812 */ /* 0x000fc400078efe67 */
[-C--:B------:R-:W-:Y:S02]  /*10dc0*/  LEA.HI.X.SX32 R7, R15, R3.reuse, 0x2, P5 ;  /* 0x000000030f077211 */ /* 0x080fe400028f16ff */
[----:B------:R-:W-:Y:S01]  /*10dd0*/  LEA.HI.X.SX32 R11, R12, R3, 0x2, P2 ;  /* 0x000000030c0b7211 */ /* 0x000fe200010f16ff */
[C---:B------:R-:W-:Y:S01]  /*10de0*/  IMAD R13, R14.reuse, UR8, RZ ;  /* 0x000000080e0d7c24 */ /* 0x040fe2000f8e02ff */
[C-C-:B------:R-:W-:Y:S01]  /*10df0*/  LOP3.LUT R12, R93.reuse, 0x44, R103.reuse, 0xfe, !PT ;  /* 0x000000445d0c7812 */ /* 0x140fe200078efe67 */
[----:B------:R1:W-:Y:S01]  /*10e00*/  @P3 STG.E desc[UR12][R6.64], R30 ;  /* 0x0000001e06003986 */ /* 0x0003e2000c10190c */
[----:B------:R-:W-:Y:S02]  /*10e10*/  ISETP.LT.AND P2, PT, R14, R105, !P0 ;  /* 0x000000690e00720c */ /* 0x000fe40004741270 */
[----:B------:R-:W-:Y:S01]  /*10e20*/  LOP3.LUT R14, R93, 0x46, R103, 0xfe, !PT ;  /* 0x000000465d0e7812 */ /* 0x000fe200078efe67 */
[----:B------:R-:W-:Y:S01]  /*10e30*/  @P4 STG.E desc[UR12][R8.64], R31 ;  /* 0x0000001f08004986 */ /* 0x000fe2000c10190c */
[----:B------:R-:W-:Y:S01]  /*10e40*/  IMAD R15, R12, UR8, RZ ;  /* 0x000000080c0f7c24 */ /* 0x000fe2000f8e02ff */
[----:B--2---:R-:W-:-:S02]  /*10e50*/  LEA R4, P5, R13, R2, 0x2 ;  /* 0x000000020d047211 */ /* 0x004fc400078a10ff */
[----:B------:R2:W-:Y:S01]  /*10e60*/  @P1 STG.E desc[UR12][R10.64], R72 ;  /* 0x000000480a001986 */ /* 0x0005e2000c10190c */
[-C--:B------:R-:W-:Y:S02]  /*10e70*/  ISETP.LT.AND P1, PT, R12, R105.reuse, !P0 ;  /* 0x000000690c00720c */ /* 0x080fe40004721270 */
[----:B------:R-:W-:Y:S02]  /*10e80*/  LOP3.LUT R12, R93, 0x48, R103, 0xfe, !PT ;  /* 0x000000485d0c7812 */ /* 0x000fe400078efe67 */
[C---:B------:R-:W-:Y:S01]  /*10e90*/  ISETP.LT.AND P3, PT, R14.reuse, R105, !P0 ;  /* 0x000000690e00720c */ /* 0x040fe20004761270 */
[----:B------:R-:W-:Y:S01]  /*10ea0*/  IMAD R14, R14, UR8, RZ ;  /* 0x000000080e0e7c24 */ /* 0x000fe2000f8e02ff */
[----:B------:R-:W-:Y:S02]  /*10eb0*/  LEA.HI.X.SX32 R5, R13, R3, 0x2, P5 ;  /* 0x000000030d057211 */ /* 0x000fe400028f16ff */
[-C--:B-1----:R-:W-:Y:S02]  /*10ec0*/  LEA R6, P4, R15, R2.reuse, 0x2 ;  /* 0x000000020f067211 */ /* 0x082fe400078810ff */
[C---:B------:R-:W-:Y:S01]  /*10ed0*/  ISETP.LT.AND P5, PT, R12.reuse, R105, !P0 ;  /* 0x000000690c00720c */ /* 0x040fe200047a1270 */
[----:B--2---:R-:W-:Y:S01]  /*10ee0*/  IMAD R11, R12, UR8, RZ ;  /* 0x000000080c0b7c24 */ /* 0x004fe2000f8e02ff */
[----:B------:R-:W-:-:S02]  /*10ef0*/  LEA R8, P6, R14, R2, 0x2 ;  /* 0x000000020e087211 */ /* 0x000fc400078c10ff */
[--C-:B------:R-:W-:Y:S02]  /*10f00*/  LOP3.LUT R12, R93, 0x4a, R103.reuse, 0xfe, !PT ;  /* 0x0000004a5d0c7812 */ /* 0x100fe400078efe67 */
[-C--:B------:R-:W-:Y:S02]  /*10f10*/  LEA.HI.X.SX32 R7, R15, R3.reuse, 0x2, P4 ;  /* 0x000000030f077211 */ /* 0x080fe400020f16ff */
[----:B------:R-:W-:Y:S01]  /*10f20*/  LEA.HI.X.SX32 R9, R14, R3, 0x2, P6 ;  /* 0x000000030e097211 */ /* 0x000fe200030f16ff */
[C---:B------:R-:W-:Y:S01]  /*10f30*/  IMAD R13, R12.reuse, UR8, RZ ;  /* 0x000000080c0d7c24 */ /* 0x040fe2000f8e02ff */
[----:B------:R-:W-:Y:S01]  /*10f40*/  ISETP.LT.AND P4, PT, R12, R105, !P0 ;  /* 0x000000690c00720c */ /* 0x000fe20004781270 */
[----:B------:R1:W-:Y:S01]  /*10f50*/  @P2 STG.E desc[UR12][R4.64], R73 ;  /* 0x0000004904002986 */ /* 0x0003e2000c10190c */
[--C-:B------:R-:W-:Y:S02]  /*10f60*/  LOP3.LUT R18, R93, 0x4c, R103.reuse, 0xfe, !PT ;  /* 0x0000004c5d127812 */ /* 0x100fe400078efe67 */
[----:B------:R-:W-:Y:S01]  /*10f70*/  LEA R10, P2, R11, R2, 0x2 ;  /* 0x000000020b0a7211 */ /* 0x000fe200078410ff */
[----:B------:R2:W-:Y:S01]  /*10f80*/  @P1 STG.E desc[UR12][R6.64], R74 ;  /* 0x0000004a06001986 */ /* 0x0005e2000c10190c */
[----:B------:R-:W-:-:S02]  /*10f90*/  LOP3.LUT R16, R93, 0x4e, R103, 0xfe, !PT ;  /* 0x0000004e5d107812 */ /* 0x000fc400078efe67 */
[C---:B------:R-:W-:Y:S01]  /*10fa0*/  ISETP.LT.AND P1, PT, R18.reuse, R105, !P0 ;  /* 0x000000691200720c */ /* 0x040fe20004721270 */
[----:B------:R3:W-:Y:S01]  /*10fb0*/  @P3 STG.E desc[UR12][R8.64], R75 ;  /* 0x0000004b08003986 */ /* 0x0007e2000c10190c */
[----:B------:R-:W-:Y:S01]  /*10fc0*/  IMAD R18, R18, UR8, RZ ;  /* 0x0000000812127c24 */ /* 0x000fe2000f8e02ff */
[----:B------:R-:W-:Y:S02]  /*10fd0*/  LOP3.LUT R14, R93, 0x50, R103, 0xfe, !PT ;  /* 0x000000505d0e7812 */ /* 0x000fe400078efe67 */
[----:B-1----:R-:W-:Y:S02]  /*10fe0*/  LEA R4, P3, R13, R2, 0x2 ;  /* 0x000000020d047211 */ /* 0x002fe400078610ff */
[----:B------:R-:W-:Y:S02]  /*10ff0*/  LEA.HI.X.SX32 R11, R11, R3, 0x2, P2 ;  /* 0x000000030b0b7211 */ /* 0x000fe400010f16ff */
[C---:B------:R-:W-:Y:S01]  /*11000*/  ISETP.LT.AND P2, PT, R16.reuse, R105, !P0 ;  /* 0x000000691000720c */ /* 0x040fe20004741270 */
[----:B------:R-:W-:Y:S01]  /*11010*/  IMAD R16, R16, UR8, RZ ;  /* 0x0000000810107c24 */ /* 0x000fe2000f8e02ff */
[----:B------:R-:W-:-:S02]  /*11020*/  LEA.HI.X.SX32 R5, R13, R3, 0x2, P3 ;  /* 0x000000030d057211 */ /* 0x000fc400018f16ff */
[----:B------:R-:W-:Y:S02]  /*11030*/  LOP3.LUT R12, R93, 0x52, R103, 0xfe, !PT ;  /* 0x000000525d0c7812 */ /* 0x000fe400078efe67 */
[C---:B------:R-:W-:Y:S01]  /*11040*/  ISETP.LT.AND P3, PT, R14.reuse, R105, !P0 ;  /* 0x000000690e00720c */ /* 0x040fe20004761270 */
[----:B------:R-:W-:Y:S01]  /*11050*/  IMAD R14, R14, UR8, RZ ;  /* 0x000000080e0e7c24 */ /* 0x000fe2000f8e02ff */
[-C--:B--2---:R-:W-:Y:S01]  /*11060*/  LEA R6, P6, R18, R2.reuse, 0x2 ;  /* 0x0000000212067211 */ /* 0x084fe200078c10ff */
[----:B------:R1:W-:Y:S01]  /*11070*/  @P5 STG.E desc[UR12][R10.64], R64 ;  /* 0x000000400a005986 */ /* 0x0003e2000c10190c */
[----:B------:R-:W-:Y:S02]  /*11080*/  IMAD R13, R12, UR8, RZ ;  /* 0x000000080c0d7c24 */ /* 0x000fe4000f8e02ff */
[----:B------:R-:W-:Y:S01]  /*11090*/  LEA.HI.X.SX32 R7, R18, R3, 0x2, P6 ;  /* 0x0000000312077211 */ /* 0x000fe200030f16ff */
[----:B------:R2:W-:Y:S01]  /*110a0*/  @P4 STG.E desc[UR12][R4.64], R65 ;  /* 0x0000004104004986 */ /* 0x0005e2000c10190c */
[----:B---3--:R-:W-:-:S02]  /*110b0*/  LEA R8, P4, R16, R2, 0x2 ;  /* 0x0000000210087211 */ /* 0x008fc400078810ff */
[----:B------:R-:W-:Y:S02]  /*110c0*/  ISETP.LT.AND P6, PT, R12, R105, !P0 ;  /* 0x000000690c00720c */ /* 0x000fe400047c1270 */
[-C--:B------:R-:W-:Y:S02]  /*110d0*/  LEA.HI.X.SX32 R9, R16, R3.reuse, 0x2, P4 ;  /* 0x0000000310097211 */ /* 0x080fe400020f16ff */
[CC--:B-1----:R-:W-:Y:S02]  /*110e0*/  LEA R10, P5, R14.reuse, R2.reuse, 0x2 ;  /* 0x000000020e0a7211 */ /* 0x0c2fe400078a10ff */
[----:B------:R-:W-:Y:S02]  /*110f0*/  LEA R12, P4, R13, R2, 0x2 ;  /* 0x000000020d0c7211 */ /* 0x000fe400078810ff */
[C-C-:B------:R-:W-:Y:S02]  /*11100*/  LOP3.LUT R18, R93.reuse, 0x54, R103.reuse, 0xfe, !PT ;  /* 0x000000545d127812 */ /* 0x140fe400078efe67 */
[----:B------:R-:W-:Y:S01]  /*11110*/  LEA.HI.X.SX32 R11, R14, R3, 0x2, P5 ;  /* 0x000000030e0b7211 */ /* 0x000fe200028f16ff */
[----:B------:R-:W-:Y:S01]  /*11120*/  @P1 STG.E desc[UR12][R6.64], R66 ;  /* 0x0000004206001986 */ /* 0x000fe2000c10190c */
[----:B------:R-:W-:-:S02]  /*11130*/  LOP3.LUT R16, R93, 0x56, R103, 0xfe, !PT ;  /* 0x000000565d107812 */ /* 0x000fc400078efe67 */
[----:B------:R-:W-:Y:S01]  /*11140*/  LEA.HI.X.SX32 R13, R13, R3, 0x2, P4 ;  /* 0x000000030d0d7211 */ /* 0x000fe200020f16ff */
[----:B------:R1:W-:Y:S01]  /*11150*/  @P2 STG.E desc[UR12][R8.64], R67 ;  /* 0x0000004308002986 */ /* 0x0003e2000c10190c */
[C-C-:B--2---:R-:W-:Y:S02]  /*11160*/  LOP3.LUT R4, R93.reuse, 0x58, R103.reuse, 0xfe, !PT ;  /* 0x000000585d047812 */ /* 0x144fe400078efe67 */
[CC--:B------:R-:W-:Y:S01]  /*11170*/  ISETP.LT.AND P1, PT, R18.reuse, R105.reuse, !P0 ;  /* 0x000000691200720c */ /* 0x0c0fe20004721270 */
[----:B------:R-:W-:Y:S01]  /*11180*/  IMAD R18, R18, UR8, RZ ;  /* 0x0000000812127c24 */ /* 0x000fe2000f8e02ff */
[----:B------:R-:W-:Y:S01]  /*11190*/  LOP3.LUT R14, R93, 0x5a, R103, 0xfe, !PT ;  /* 0x0000005a5d0e7812 */ /* 0x000fe200078efe67 */
[----:B------:R2:W-:Y:S01]  /*111a0*/  @P3 STG.E desc[UR12][R10.64], R44 ;  /* 0x0000002c0a003986 */ /* 0x0005e2000c10190c */
[CC--:B------:R-:W-:Y:S01]  /*111b0*/  ISETP.LT.AND P3, PT, R16.reuse, R105.reuse, !P0 ;  /* 0x000000691000720c */ /* 0x0c0fe20004761270 */
[----:B------:R-:W-:Y:S01]  /*111c0*/  IMAD R16, R16, UR8, RZ ;  /* 0x0000000810107c24 */ /* 0x000fe2000f8e02ff */
[-C--:B------:R-:W-:Y:S01]  /*111d0*/  ISETP.LT.AND P2, PT, R4, R105.reuse, !P0 ;  /* 0x000000690400720c */ /* 0x080fe20004741270 */
[----:B------:R-:W-:Y:S01]  /*111e0*/  @P6 STG.E desc[UR12][R12.64], R45 ;  /* 0x0000002d0c006986 */ /* 0x000fe2000c10190c */
[----:B------:R-:W-:Y:S01]  /*111f0*/  ISETP.LT.AND P4, PT, R14, R105, !P0 ;  /* 0x000000690e00720c */ /* 0x000fe20004781270 */
[----:B-1----:R-:W-:Y:S01]  /*11200*/  IMAD R9, R4, UR8, RZ ;  /* 0x0000000804097c24 */ /* 0x002fe2000f8e02ff */
[----:B------:R-:W-:-:S02]  /*11210*/  LEA R4, P6, R18, R2, 0x2 ;  /* 0x0000000212047211 */ /* 0x000fc400078c10ff */
[-C--:B------:R-:W-:Y:S01]  /*11220*/  LEA R6, P5, R16, R2.reuse, 0x2 ;  /* 0x0000000210067211 */ /* 0x080fe200078a10ff */
[----:B--2---:R-:W-:Y:S02]  /*11230*/  IMAD R11, R14, UR8, RZ ;  /* 0x000000080e0b7c24 */ /* 0x004fe4000f8e02ff */
[----:B------:R-:W1:Y:S01]  /*11240*/  LDS.128 R12, [R0] ;  /* 0x00000000000c7984 */ /* 0x000e620000000c00 */
[-C--:B------:R-:W-:Y:S02]  /*11250*/  LEA.HI.X.SX32 R5, R18, R3.reuse, 0x2, P6 ;  /* 0x0000000312057211 */ /* 0x080fe400030f16ff */
[-C--:B------:R-:W-:Y:S02]  /*11260*/  LEA R8, P6, R9, R2.reuse, 0x2 ;  /* 0x0000000209087211 */ /* 0x080fe400078c10ff */
[----:B------:R-:W-:Y:S02]  /*11270*/  LEA.HI.X.SX32 R7, R16, R3, 0x2, P5 ;  /* 0x0000000310077211 */ /* 0x000fe400028f16ff */
[----:B------:R-:W-:-:S02]  /*11280*/  LEA R10, P5, R11, R2, 0x2 ;  /* 0x000000020b0a7211 */ /* 0x000fc400078a10ff */
[-C--:B------:R-:W-:Y:S02]  /*11290*/  LEA.HI.X.SX32 R9, R9, R3.reuse, 0x2, P6 ;  /* 0x0000000309097211 */ /* 0x080fe400030f16ff */
[--C-:B------:R-:W-:Y:S01]  /*112a0*/  LOP3.LUT R16, R93, 0x5c, R103.reuse, 0xfe, !PT ;  /* 0x0000005c5d107812 */ /* 0x100fe200078efe67 */
[----:B------:R-:W-:Y:S01]  /*112b0*/  @P1 STG.E desc[UR12][R4.64], R46 ;  /* 0x0000002e04001986 */ /* 0x000fe2000c10190c */
[----:B------:R-:W-:Y:S02]  /*112c0*/  LEA.HI.X.SX32 R11, R11, R3, 0x2, P5 ;  /* 0x000000030b0b7211 */ /* 0x000fe400028f16ff */
[----:B------:R-:W-:Y:S01]  /*112d0*/  LOP3.LUT R20, R93, 0x5e, R103, 0xfe, !PT ;  /* 0x0000005e5d147812 */ /* 0x000fe200078efe67 */
[----:B------:R-:W-:Y:S01]  /*112e0*/  @P3 STG.E desc[UR12][R6.64], R47 ;  /* 0x0000002f06003986 */ /* 0x000fe2000c10190c */
[----:B------:R-:W-:-:S03]  /*112f0*/  IMAD R17, R16, UR8, RZ ;  /* 0x0000000810117c24 */ /* 0x000fc6000f8e02ff */
[----:B------:R2:W-:Y:S01]  /*11300*/  @P2 STG.E desc[UR12][R8.64], R24 ;  /* 0x0000001808002986 */ /* 0x0005e2000c10190c */
[-C--:B------:R-:W-:Y:S02]  /*11310*/  ISETP.LT.AND P2, PT, R16, R105.reuse, !P0 ;  /* 0x000000691000720c */ /* 0x080fe40004741270 */
[C-C-:B------:R-:W-:Y:S01]  /*11320*/  LOP3.LUT R18, R93.reuse, 0x60, R103.reuse, 0xfe, !PT ;  /* 0x000000605d127812 */ /* 0x140fe200078efe67 */
[----:B------:R3:W-:Y:S01]  /*11330*/  @P4 STG.E desc[UR12][R10.64], R25 ;  /* 0x000000190a004986 */ /* 0x0007e2000c10190c */
[C---:B------:R-:W-:Y:S01]  /*11340*/  ISETP.LT.AND P4, PT, R20.reuse, R105, !P0 ;  /* 0x000000691400720c */ /* 0x040fe20004781270 */
[----:B------:R-:W-:Y:S01]  /*11350*/  IMAD R20, R20, UR8, RZ ;  /* 0x0000000814147c24 */ /* 0x000fe2000f8e02ff */
[----:B------:R-:W-:Y:S01]  /*11360*/  LOP3.LUT R16, R93, 0x62, R103, 0xfe, !PT ;  /* 0x000000625d107812 */ /* 0x000fe200078efe67 */
[----:B------:R-:W4:Y:S01]  /*11370*/  LDS.128 R4, [R0+0x2000] ;  /* 0x0020000000047984 */ /* 0x000f220000000c00 */
[----:B--2---:R-:W-:Y:S01]  /*11380*/  LEA R8, P6, R17, R2, 0x2 ;  /* 0x0000000211087211 */ /* 0x004fe200078c10ff */
[----:B------:R-:W-:-:S02]  /*11390*/  IMAD R19, R18, UR8, RZ ;  /* 0x0000000812137c24 */ /* 0x000fc4000f8e02ff */
[----:B------:R-:W-:Y:S01]  /*113a0*/  IMAD R21, R16, UR8, RZ ;  /* 0x0000000810157c24 */ /* 0x000fe2000f8e02ff */
[----:B------:R-:W-:Y:S02]  /*113b0*/  LEA.HI.X.SX32 R9, R17, R3, 0x2, P6 ;  /* 0x0000000311097211 */ /* 0x000fe400030f16ff */
[-C--:B---3--:R-:W-:Y:S02]  /*113c0*/  LEA R10, P5, R20, R2.reuse, 0x2 ;  /* 0x00000002140a7211 */ /* 0x088fe400078a10ff */
[-C--:B------:R-:W-:Y:S01]  /*113d0*/  ISETP.LT.AND P1, PT, R16, R105.reuse, !P0 ;  /* 0x000000691000720c */ /* 0x080fe20004721270 */
[----:B------:R2:W-:Y:S01]  /*113e0*/  @P2 STG.E desc[UR12][R8.64], R26 ;  /* 0x0000001a08002986 */ /* 0x0005e2000c10190c */
[----:B------:R-:W-:Y:S02]  /*113f0*/  ISETP.LT.AND P3, PT, R18, R105, !P0 ;  /* 0x000000691200720c */ /* 0x000fe40004761270 */
[----:B------:R-:W-:Y:S02]  /*11400*/  LEA R16, P6, R19, R2, 0x2 ;  /* 0x0000000213107211 */ /* 0x000fe400078c10ff */
[----:B------:R-:W-:-:S02]  /*11410*/  LEA.HI.X.SX32 R11, R20, R3, 0x2, P5 ;  /* 0x00000003140b7211 */ /* 0x000fc400028f16ff */
[----:B------:R-:W-:Y:S02]  /*11420*/  LEA R18, P2, R21, R2, 0x2 ;  /* 0x0000000215127211 */ /* 0x000fe400078410ff */
[--C-:B------:R-:W-:Y:S02]  /*11430*/  LOP3.LUT R20, R93, 0x64, R103.reuse, 0xfe, !PT ;  /* 0x000000645d147812 */ /* 0x100fe400078efe67 */
[-C--:B------:R-:W-:Y:S02]  /*11440*/  LEA.HI.X.SX32 R17, R19, R3.reuse, 0x2, P6 ;  /* 0x0000000313117211 */ /* 0x080fe400030f16ff */
[----:B------:R-:W-:Y:S01]  /*11450*/  LEA.HI.X.SX32 R19, R21, R3, 0x2, P2 ;  /* 0x0000000315137211 */ /* 0x000fe200010f16ff */
[C---:B------:R-:W-:Y:S01]  /*11460*/  IMAD R21, R20.reuse, UR8, RZ ;  /* 0x0000000814157c24 */ /* 0x040fe2000f8e02ff */
[----:B------:R-:W-:Y:S01]  /*11470*/  ISETP.LT.AND P2, PT, R20, R105, !P0 ;  /* 0x000000691400720c */ /* 0x000fe20004741270 */
[----:B------:R-:W-:Y:S01]  /*11480*/  @P4 STG.E desc[UR12][R10.64], R27 ;  /* 0x0000001b0a004986 */ /* 0x000fe2000c10190c */
[----:B------:R-:W-:-:S02]  /*11490*/  LOP3.LUT R24, R93, 0x66, R103, 0xfe, !PT ;  /* 0x000000665d187812 */ /* 0x000fc400078efe67 */
[--C-:B------:R-:W-:Y:S02]  /*114a0*/  LOP3.LUT R22, R93, 0x68, R103.reuse, 0xfe, !PT ;  /* 0x000000685d167812 */ /* 0x100fe400078efe67 */
[C---:B------:R-:W-:Y:S01]  /*114b0*/  LEA R20, P4, R21.reuse, R2, 0x2 ;  /* 0x0000000215147211 */ /* 0x040fe200078810ff */
[----:B-1----:R1:W-:Y:S01]  /*114c0*/  @P3 STG.E desc[UR12][R16.64], R12 ;  /* 0x0000000c10003986 */ /* 0x0023e2000c10190c */
[C---:B------:R-:W-:Y:S01]  /*114d0*/  ISETP.LT.AND P3, PT, R24.reuse, R105, !P0 ;  /* 0x000000691800720c */ /* 0x040fe20004761270 */
[----:B------:R-:W-:Y:S01]  /*114e0*/  IMAD R24, R24, UR8, RZ ;  /* 0x0000000818187c24 */ /* 0x000fe2000f8e02ff */
[----:B------:R-:W-:Y:S01]  /*114f0*/  LEA.HI.X.SX32 R21, R21, R3, 0x2, P4 ;  /* 0x0000000315157211 */ /* 0x000fe200020f16ff */
[----:B------:R3:W-:Y:S01]  /*11500*/  @P1 STG.E desc[UR12][R18.64], R13 ;  /* 0x0000000d12001986 */ /* 0x0007e2000c10190c */
[CC--:B------:R-:W-:Y:S01]  /*11510*/  ISETP.LT.AND P1, PT, R22.reuse, R105.reuse, !P0 ;  /* 0x000000691600720c */ /* 0x0c0fe20004721270 */
[----:B------:R-:W-:Y:S01]  /*11520*/  IMAD R22, R22, UR8, RZ ;  /* 0x0000000816167c24 */ /* 0x000fe2000f8e02ff */
[----:B--2---:R-:W-:Y:S01]  /*11530*/  LOP3.LUT R8, R93, 0x6a, R103, 0xfe, !PT ;  /* 0x0000006a5d087812 */ /* 0x004fe200078efe67 */
[----:B------:R-:W-:Y:S03]  /*11540*/  @P2 STG.E desc[UR12][R20.64], R14 ;  /* 0x0000000e14002986 */ /* 0x000fe6000c10190c */
[----:B------:R-:W-:-:S02]  /*11550*/  ISETP.LT.AND P4, PT, R8, R105, !P0 ;  /* 0x000000690800720c */ /* 0x000fc40004781270 */
[-C--:B-1----:R-:W-:Y:S02]  /*11560*/  LEA R12, P5, R24, R2.reuse, 0x2 ;  /* 0x00000002180c7211 */ /* 0x082fe400078a10ff */
[----:B------:R-:W-:Y:S01]  /*11570*/  LEA R16, P2, R22, R2, 0x2 ;  /* 0x0000000216107211 */ /* 0x000fe200078410ff */
[----:B---3--:R-:W-:Y:S02]  /*11580*/  IMAD R19, R8, UR8, RZ ;  /* 0x0000000808137c24 */ /* 0x008fe4000f8e02ff */
[----:B------:R-:W1:Y:S01]  /*11590*/  LDS.128 R8, [R0+0x4000] ;  /* 0x0040000000087984 */ /* 0x000e620000000c00 */
[-C--:B------:R-:W-:Y:S02]  /*115a0*/  LEA.HI.X.SX32 R13, R24, R3.reuse, 0x2, P5 ;  /* 0x00000003180d7211 */ /* 0x080fe400028f16ff */
[----:B------:R-:W-:Y:S02]  /*115b0*/  LEA.HI.X.SX32 R17, R22, R3, 0x2, P2 ;  /* 0x0000000316117211 */ /* 0x000fe400010f16ff */
[----:B------:R-:W-:-:S02]  /*115c0*/  LOP3.LUT R34, R93, 0x6c, R103, 0xfe, !PT ;  /* 0x0000006c5d227812 */ /* 0x000fc400078efe67 */
[----:B------:R-:W-:Y:S01]  /*115d0*/  LOP3.LUT R32, R93, 0x6e, R103, 0xfe, !PT ;  /* 0x0000006e5d207812 */ /* 0x000fe200078efe67 */
[----:B------:R2:W-:Y:S01]  /*115e0*/  @P3 STG.E desc[UR12][R12.64], R15 ;  /* 0x0000000f0c003986 */ /* 0x0005e2000c10190c */
[C---:B------:R-:W-:Y:S02]  /*115f0*/  LEA R18, P6, R19.reuse, R2, 0x2 ;  /* 0x0000000213127211 */ /* 0x040fe400078c10ff */
[-C--:B------:R-:W-:Y:S01]  /*11600*/  ISETP.LT.AND P3, PT, R32, R105.reuse, !P0 ;  /* 0x000000692000720c */ /* 0x080fe20004761270 */
[----:B----4-:R3:W-:Y:S01]  /*11610*/  @P1 STG.E desc[UR12][R16.64], R4 ;  /* 0x0000000410001986 */ /* 0x0107e2000c10190c */
[C---:B------:R-:W-:Y:S01]  /*11620*/  ISETP.LT.AND P1, PT, R34.reuse, R105, !P0 ;  /* 0x000000692200720c */ /* 0x040fe20004721270 */
[----:B------:R-:W-:Y:S02]  /*11630*/  IMAD R34, R34, UR8, RZ ;  /* 0x0000000822227c24 */ /* 0x000fe4000f8e02ff */
[----:B------:R-:W-:Y:S01]  /*11640*/  IMAD R32, R32, UR8, RZ ;  /* 0x0000000820207c24 */ /* 0x000fe2000f8e02ff */
[----:B------:R-:W-:-:S04]  /*11650*/  LEA.HI.X.SX32 R19, R19, R3, 0x2, P6 ;  /* 0x0000000313137211 */ /* 0x000fc800030f16ff */
[-C--:B--2---:R-:W-:Y:S02]  /*11660*/  LEA R12, P5, R32, R2.reuse, 0x2 ;  /* 0x00000002200c7211 */ /* 0x084fe400078a10ff */
[----:B---3--:R-:W-:Y:S01]  /*11670*/  LEA R4, P6, R34, R2, 0x2 ;  /* 0x0000000222047211 */ /* 0x008fe200078c10ff */
[----:B------:R2:W-:Y:S01]  /*11680*/  @P4 STG.E desc[UR12][R18.64], R5 ;  /* 0x0000000512004986 */ /* 0x0005e2000c10190c */
[C-C-:B------:R-:W-:Y:S02]  /*11690*/  LOP3.LUT R14, R93.reuse, 0x72, R103.reuse, 0xfe, !PT ;  /* 0x000000725d0e7812 */ /* 0x140fe400078efe67 */
[-C--:B------:R-:W-:Y:S02]  /*116a0*/  LEA.HI.X.SX32 R13, R32, R3.reuse, 0x2, P5 ;  /* 0x00000003200d7211 */ /* 0x080fe400028f16ff */
[----:B------:R-:W-:Y:S01]  /*116b0*/  LOP3.LUT R30, R93, 0x70, R103, 0xfe, !PT ;  /* 0x000000705d1e7812 */ /* 0x000fe200078efe67 */
[----:B------:R-:W-:Y:S01]  /*116c0*/  IMAD R17, R14, UR8, RZ ;  /* 0x000000080e117c24 */ /* 0x000fe2000f8e02ff */
[----:B--2---:R-:W-:-:S02]  /*116d0*/  LEA.HI.X.SX32 R5, R34, R3, 0x2, P6 ;  /* 0x0000000322057211 */ /* 0x004fc400030f16ff */
[----:B------:R2:W3:Y:S01]  /*116e0*/  LDS.128 R32, [R0+0x6000] ;  /* 0x0060000000207984 */ /* 0x0004e20000000c00 */
[CC--:B------:R-:W-:Y:S01]  /*116f0*/  ISETP.LT.AND P2, PT, R30.reuse, R105.reuse, !P0 ;  /* 0x000000691e00720c */ /* 0x0c0fe20004741270 */
[----:B------:R-:W-:Y:S01]  /*11700*/  IMAD R30, R30, UR8, RZ ;  /* 0x000000081e1e7c24 */ /* 0x000fe2000f8e02ff */
[----:B------:R-:W-:Y:S02]  /*11710*/  ISETP.LT.AND P4, PT, R14, R105, !P0 ;  /* 0x000000690e00720c */ /* 0x000fe40004781270 */
[-C--:B------:R-:W-:Y:S02]  /*11720*/  LEA R16, P5, R17, R2.reuse, 0x2 ;  /* 0x0000000211107211 */ /* 0x080fe400078a10ff */
[----:B------:R-:W-:Y:S02]  /*11730*/  LOP3.LUT R28, R93, 0x74, R103, 0xfe, !PT ;  /* 0x000000745d1c7812 */ /* 0x000fe400078efe67 */
[----:B------:R-:W-:Y:S02]  /*11740*/  LEA R14, P6, R30, R2, 0x2 ;  /* 0x000000021e0e7211 */ /* 0x000fe400078c10ff */
[----:B------:R-:W-:-:S02]  /*11750*/  LEA.HI.X.SX32 R17, R17, R3, 0x2, P5 ;  /* 0x0000000311117211 */ /* 0x000fc400028f16ff */
[C-C-:B------:R-:W-:Y:S02]  /*11760*/  LOP3.LUT R24, R93.reuse, 0x78, R103.reuse, 0xfe, !PT ;  /* 0x000000785d187812 */ /* 0x140fe400078efe67 */
[C---:B------:R-:W-:Y:S01]  /*11770*/  ISETP.LT.AND P5, PT, R28.reuse, R105, !P0 ;  /* 0x000000691c00720c */ /* 0x040fe200047a1270 */
[----:B------:R-:W-:Y:S01]  /*11780*/  IMAD R28, R28, UR8, RZ ;  /* 0x000000081c1c7c24 */ /* 0x000fe2000f8e02ff */
[----:B------:R-:W-:Y:S01]  /*11790*/  LOP3.LUT R22, R93, 0x7a, R103, 0xfe, !PT ;  /* 0x0000007a5d167812 */ /* 0x000fe200078efe67 */
[----:B------:R4:W-:Y:S01]  /*117a0*/  @P1 STG.E desc[UR12][R4.64], R6 ;  /* 0x0000000604001986 */ /* 0x0009e2000c10190c */
[----:B------:R-:W-:-:S03]  /*117b0*/  LEA.HI.X.SX32 R15, R30, R3, 0x2, P6 ;  /* 0x000000031e0f7211 */ /* 0x000fc600030f16ff */
[----:B------:R3:W-:Y:S01]  /*117c0*/  @P3 STG.E desc[UR12][R12.64], R7 ;  /* 0x000000070c003986 */ /* 0x0007e2000c10190c */
[C---:B------:R-:W-:Y:S01]  /*117d0*/  ISETP.LT.AND P3, PT, R24.reuse, R105, !P0 ;  /* 0x000000691800720c */ /* 0x040fe20004761270 */
[----:B------:R-:W-:Y:S01]  /*117e0*/  IMAD R24, R24, UR8, RZ ;  /* 0x0000000818187c24 */ /* 0x000fe2000f8e02ff */
[----:B------:R-:W-:Y:S01]  /*117f0*/  LOP3.LUT R26, R93, 0x76, R103, 0xfe, !PT ;  /* 0x000000765d1a7812 */ /* 0x000fe200078efe67 */
[----:B--2---:R-:W-:Y:S01]  /*11800*/  IMAD R0, R22, UR8, RZ ;  /* 0x0000000816007c24 */ /* 0x004fe2000f8e02ff */
[----:B-1----:R1:W-:Y:S01]  /*11810*/  @P2 STG.E desc[UR12][R14.64], R8 ;  /* 0x000000080e002986 */ /* 0x0023e2000c10190c */
[----:B----4-:R-:W-:-:S03]  /*11820*/  LEA R4, P1, R28, R2, 0x2 ;  /* 0x000000021c047211 */ /* 0x010fc600078210ff */
[----:B------:R2:W-:Y:S01]  /*11830*/  @P4 STG.E desc[UR12][R16.64], R9 ;  /* 0x0000000910004986 */ /* 0x0005e2000c10190c */
[C---:B------:R-:W-:Y:S01]  /*11840*/  ISETP.LT.AND P4, PT, R26.reuse, R105, !P0 ;  /* 0x000000691a00720c */ /* 0x040fe20004781270 */
[----:B------:R-:W-:Y:S01]  /*11850*/  IMAD R26, R26, UR8, RZ ;  /* 0x000000081a1a7c24 */ /* 0x000fe2000f8e02ff */
[C-C-:B------:R-:W-:Y:S02]  /*11860*/  LOP3.LUT R20, R93.reuse, 0x7c, R103.reuse, 0xfe, !PT ;  /* 0x0000007c5d147812 */ /* 0x140fe400078efe67 */
[-C--:B------:R-:W-:Y:S02]  /*11870*/  LEA.HI.X.SX32 R5, R28, R3.reuse, 0x2, P1 ;  /* 0x000000031c057211 */ /* 0x080fe400008f16ff */
[-C--:B---3--:R-:W-:Y:S02]  /*11880*/  LEA R12, P1, R0, R2.reuse, 0x2 ;  /* 0x00000002000c7211 */ /* 0x088fe400078210ff */
[----:B-1----:R-:W-:Y:S02]  /*11890*/  LEA R8, P2, R24, R2, 0x2 ;  /* 0x0000000218087211 */ /* 0x002fe400078410ff */
[----:B------:R-:W-:Y:S01]  /*118a0*/  LOP3.LUT R18, R93, 0x7e, R103, 0xfe, !PT ;  /* 0x0000007e5d127812 */ /* 0x000fe200078efe67 */
[----:B------:R-:W-:Y:S01]  /*118b0*/  IMAD R19, R20, UR8, RZ ;  /* 0x0000000814137c24 */ /* 0x000fe2000f8e02ff */
[----:B--2---:R-:W-:-:S02]  /*118c0*/  LEA.HI.X.SX32 R9, R24, R3, 0x2, P2 ;  /* 0x0000000318097211 */ /* 0x004fc400010f16ff */
[----:B------:R-:W-:Y:S02]  /*118d0*/  LEA R6, P6, R26, R2, 0x2 ;  /* 0x000000021a067211 */ /* 0x000fe400078c10ff */
[----:B------:R-:W-:Y:S02]  /*118e0*/  ISETP.LT.AND P2, PT, R22, R105, !P0 ;  /* 0x000000691600720c */ /* 0x000fe40004741270 */
[----:B------:R-:W-:Y:S02]  /*118f0*/  LEA.HI.X.SX32 R13, R0, R3, 0x2, P1 ;  /* 0x00000003000d7211 */ /* 0x000fe400008f16ff */
[-C--:B------:R-:W-:Y:S02]  /*11900*/  ISETP.LT.AND P1, PT, R20, R105.reuse, !P0 ;  /* 0x000000691400720c */ /* 0x080fe40004721270 */
[----:B------:R-:W-:Y:S02]  /*11910*/  ISETP.LT.AND P0, PT, R18, R105, !P0 ;  /* 0x000000691200720c */ /* 0x000fe40004701270 */
[----:B------:R-:W-:-:S02]  /*11920*/  LEA.HI.X.SX32 R7, R26, R3, 0x2, P6 ;  /* 0x000000031a077211 */ /* 0x000fc400030f16ff */
[CC--:B------:R-:W-:Y:S01]  /*11930*/  LEA R14, P6, R19.reuse, R2.reuse, 0x2 ;  /* 0x00000002130e7211 */ /* 0x0c0fe200078c10ff */
[----:B------:R-:W-:Y:S01]  /*11940*/  IMAD R21, R18, UR8, RZ ;  /* 0x0000000812157c24 */ /* 0x000fe2000f8e02ff */
[----:B------:R1:W-:Y:S02]  /*11950*/  @P5 STG.E desc[UR12][R4.64], R10 ;  /* 0x0000000a04005986 */ /* 0x0003e4000c10190c */
[----:B------:R-:W-:Y:S02]  /*11960*/  LEA.HI.X.SX32 R15, R19, R3, 0x2, P6 ;  /* 0x00000003130f7211 */ /* 0x000fe400030f16ff */
[----:B------:R1:W-:Y:S01]  /*11970*/  @P4 STG.E desc[UR12][R6.64], R11 ;  /* 0x0000000b06004986 */ /* 0x0003e2000c10190c */
[----:B------:R-:W-:-:S03]  /*11980*/  LEA R2, P6, R21, R2, 0x2 ;  /* 0x0000000215027211 */ /* 0x000fc600078c10ff */
[----:B------:R1:W-:Y:S04]  /*11990*/  @P3 STG.E desc[UR12][R8.64], R32 ;  /* 0x0000002008003986 */ /* 0x0003e8000c10190c */
[----:B------:R1:W-:Y:S01]  /*119a0*/  @P2 STG.E desc[UR12][R12.64], R33 ;  /* 0x000000210c002986 */ /* 0x0003e2000c10190c */
[----:B------:R-:W-:-:S03]  /*119b0*/  LEA.HI.X.SX32 R3, R21, R3, 0x2, P6 ;  /* 0x0000000315037211 */ /* 0x000fc600030f16ff */
[----:B------:R1:W-:Y:S01]  /*119c0*/  @P1 STG.E desc[UR12][R14.64], R34 ;  /* 0x000000220e001986 */ /* 0x0003e2000c10190c */
[----:B------:R-:W-:Y:S05]  /*119d0*/  @!P0 EXIT ;  /* 0x000000000000894d */ /* 0x000fea0003800000 */
[----:B------:R-:W-:Y:S01]  /*119e0*/  STG.E desc[UR12][R2.64], R35 ;  /* 0x0000002302007986 */ /* 0x000fe2000c10190c */
[----:B------:R-:W-:Y:S05]  /*119f0*/  EXIT ;  /* 0x000000000000794d */ /* 0x000fea0003800000 */
.L_x_2:
[----:B------:R-:W-:-:S00]  /*11a00*/  BRA `(.L_x_2) ;  /* 0xfffffffc00fc7947 */ /* 0x000fc0000383ffff */
[----:B------:R-:W-:-:S00]  /*11a10*/  NOP ;  /* 0x0000000000007918 */ /* 0x000fc00000000000 */
        /* <DEDUP_REMOVED lines=14> */
.L_x_3:


//--------------------- .nv.shared.matmul_kernel  --------------------------
	.section	.nv.shared.matmul_kernel,"aw",@nobits
	.sectionflags	@""
	.align	16
	.zero		1024


//--------------------- .nv.shared.reserved.0     --------------------------
	.section	.nv.shared.reserved.0,"aw",@nobits
	.weak		__nv_reservedSMEM_offset_0_alias
	.size		__nv_reservedSMEM_offset_0_alias, 0, 64
	.other		__nv_reservedSMEM_offset_0_alias,@"STO_CUDA_RESERVED_SHARED STV_DEFAULT"
__nv_reservedSMEM_offset_0_alias:
	.zero		0
	.zero		64


//--------------------- .nv.constant0.matmul_kernel --------------------------
	.section	.nv.constant0.matmul_kernel,"a",@progbits
	.sectionflags	@""
	.align	4
.nv.constant0.matmul_kernel:
	.zero		976


//--------------------- SYMBOLS --------------------------

	.type		.nv.reservedSmem.offset0,@object
	.size		.nv.reservedSmem.offset0,0x4
	.type		.nv.reservedSmem.cap,@object
	.size		.nv.reservedSmem.cap,0x4
